// auto-generated by cutlass_sweep.gemm — config: {"arch": "sm_90", "cluster_m": 1, "cluster_n": 1, "dtype": "int8", "dtype_b": "int8", "layout": "nt", "stages": 0, "tile_k": 32, "tile_m": 512, "tile_n": 256}
#include "cutlass/cutlass.h"
#include "cutlass/gemm/collective/collective_builder.hpp"
#include "cutlass/gemm/device/gemm_universal_adapter.h"
#include "cutlass/gemm/kernel/gemm_universal.hpp"
#include "cutlass/epilogue/collective/collective_builder.hpp"

using ElemA = int8_t;
using ElemB = int8_t;
using ElemCD = int8_t;
using Acc  = int32_t;
using TileShape    = cute::Shape<cute::_512, cute::_256, cute::_32>;
using ClusterShape = cute::Shape<cute::_1, cute::_1, cute::_1>;

using CollectiveEpilogue = typename cutlass::epilogue::collective::CollectiveBuilder<
    cutlass::arch::Sm90, cutlass::arch::OpClassTensorOp,
    TileShape, ClusterShape,
    cutlass::epilogue::collective::EpilogueTileAuto,
    Acc, Acc,
    ElemCD, cutlass::layout::RowMajor, 128 / cutlass::sizeof_bits<ElemCD>::value,
    ElemCD, cutlass::layout::RowMajor, 128 / cutlass::sizeof_bits<ElemCD>::value,
    cutlass::epilogue::collective::EpilogueScheduleAuto
  >::CollectiveOp;

using CollectiveMainloop = typename cutlass::gemm::collective::CollectiveBuilder<
    cutlass::arch::Sm90, cutlass::arch::OpClassTensorOp,
    ElemA, cutlass::layout::RowMajor, 128 / cutlass::sizeof_bits<ElemA>::value,
    ElemB, cutlass::layout::ColumnMajor, 128 / cutlass::sizeof_bits<ElemB>::value,
    Acc,
    TileShape, ClusterShape,
    cutlass::gemm::collective::StageCountAutoCarveout<static_cast<int>(sizeof(typename CollectiveEpilogue::SharedStorage))>,
    cutlass::gemm::collective::KernelScheduleAuto
  >::CollectiveOp;

using GemmKernel = cutlass::gemm::kernel::GemmUniversal<
    cute::Shape<int,int,int,int>,
    CollectiveMainloop,
    CollectiveEpilogue
>;
using Gemm = cutlass::gemm::device::GemmUniversalAdapter<GemmKernel>;

// Force the device kernel symbol into the cubin without needing a host main.
auto* _anchor = &cutlass::device_kernel<GemmKernel>;


// ===== COMPILED SASS (sm_90a) =====

	.target	sm_90a

	.elftype	@"ET_EXEC"


//--------------------- .note.nv.tkinfo           --------------------------
	.section	.note.nv.tkinfo,"",@"SHT_NOTE"
	.sectionflags	@"SHF_NOTE_NV_TKINFO"
	.tkinfo
        /*0018*/ 	.word	0x00000002
        /*0030*/ 	.string	""
        /*0030*/ 	.string	"ptxas"
        /*0030*/ 	.string	"Cuda compilation tools, release 13.0, V13.0.88"
        /*0030*/ 	.string	"Build cuda_13.0.r13.0/compiler.36424714_0"
        /*0030*/ 	.string	"-arch sm_90a -m 64 "



//--------------------- .note.nv.cuinfo           --------------------------
	.section	.note.nv.cuinfo,"",@"SHT_NOTE"
	.sectionflags	@"SHF_NOTE_NV_CUINFO"
        /*0018*/ 	.short	0x0002
        /*001a*/ 	.short	0x005a
        /*001c*/ 	.short	0x0082
	.zero		2


//--------------------- .nv.info                  --------------------------
	.section	.nv.info,"",@"SHT_CUDA_INFO"
	.align	4


	//----- nvinfo : EIATTR_REGCOUNT
	.align		4
        /*0000*/ 	.byte	0x04, 0x2f
        /*0002*/ 	.short	(.L_15 - .L_14)
	.align		4
.L_14:
        /*0004*/ 	.word	index@(_ZN7cutlass13device_kernelINS_4gemm6kernel13GemmUniversalIN4cute5tupleIJiiiiEEENS1_10collective13CollectiveMmaINS1_34MainloopSm90TmaGmmaWarpSpecializedILi9ENS5_IJNS4_1CILi1EEESB_SB_EEENS1_35KernelTmaWarpSpecializedCooperativeEEENS5_IJNSA_ILi512EEENSA_ILi256EEENSA_ILi32EEEEEEaNS5_IJlSB_lEEEaSJ_NS4_8TiledMMAINS4_8MMA_AtomIJNS4_4SM904GMMA27MMA_64x256x32_S32S8S8_SS_TNEEEENS4_6LayoutINS5_IJNSA_ILi2EEESB_SB_EEENS5_IJSB_NSA_ILi0EEEST_EEEEENS5_IJNS4_10UnderscoreESW_SW_EEEEENS4_13SM90_TMA_LOADENS4_14ComposedLayoutINS4_7SwizzleILi1ELi4ELi3EEENS4_18smem_ptr_flag_bitsILi8EEENSQ_INS5_IJNSA_ILi8EEESH_EEENS5_IJSH_SB_EEEEEEEvNS4_8identityESZ_S19_vS1A_EENS_8epilogue10collective6detail29Sm90TmaWarpSpecializedAdapterINS1D_15DefaultEpilogueIaSJ_SJ_NS1C_6thread17LinearCombinationIaLi1EiiLNS1H_9ScaleType4KindE0ELNS_15FloatRoundStyleE2EaEENS1_15EpilogueDefaultEEEEEvvEEEEvNT_6ParamsE)
        /*0008*/ 	.word	0x000000a8


	//----- nvinfo : EIATTR_FRAME_SIZE
	.align		4
.L_15:
        /*000c*/ 	.byte	0x04, 0x11
        /*000e*/ 	.short	(.L_17 - .L_16)
	.align		4
.L_16:
        /*0010*/ 	.word	index@(_ZN7cutlass13device_kernelINS_4gemm6kernel13GemmUniversalIN4cute5tupleIJiiiiEEENS1_10collective13CollectiveMmaINS1_34MainloopSm90TmaGmmaWarpSpecializedILi9ENS5_IJNS4_1CILi1EEESB_SB_EEENS1_35KernelTmaWarpSpecializedCooperativeEEENS5_IJNSA_ILi512EEENSA_ILi256EEENSA_ILi32EEEEEEaNS5_IJlSB_lEEEaSJ_NS4_8TiledMMAINS4_8MMA_AtomIJNS4_4SM904GMMA27MMA_64x256x32_S32S8S8_SS_TNEEEENS4_6LayoutINS5_IJNSA_ILi2EEESB_SB_EEENS5_IJSB_NSA_ILi0EEEST_EEEEENS5_IJNS4_10UnderscoreESW_SW_EEEEENS4_13SM90_TMA_LOADENS4_14ComposedLayoutINS4_7SwizzleILi1ELi4ELi3EEENS4_18smem_ptr_flag_bitsILi8EEENSQ_INS5_IJNSA_ILi8EEESH_EEENS5_IJSH_SB_EEEEEEEvNS4_8identityESZ_S19_vS1A_EENS_8epilogue10collective6detail29Sm90TmaWarpSpecializedAdapterINS1D_15DefaultEpilogueIaSJ_SJ_NS1C_6thread17LinearCombinationIaLi1EiiLNS1H_9ScaleType4KindE0ELNS_15FloatRoundStyleE2EaEENS1_15EpilogueDefaultEEEEEvvEEEEvNT_6ParamsE)
        /*0014*/ 	.word	0x00000af0


	//----- nvinfo : EIATTR_MIN_STACK_SIZE
	.align		4
.L_17:
        /*0018*/ 	.byte	0x04, 0x12
        /*001a*/ 	.short	(.L_19 - .L_18)
	.align		4
.L_18:
        /*001c*/ 	.word	index@(_ZN7cutlass13device_kernelINS_4gemm6kernel13GemmUniversalIN4cute5tupleIJiiiiEEENS1_10collective13CollectiveMmaINS1_34MainloopSm90TmaGmmaWarpSpecializedILi9ENS5_IJNS4_1CILi1EEESB_SB_EEENS1_35KernelTmaWarpSpecializedCooperativeEEENS5_IJNSA_ILi512EEENSA_ILi256EEENSA_ILi32EEEEEEaNS5_IJlSB_lEEEaSJ_NS4_8TiledMMAINS4_8MMA_AtomIJNS4_4SM904GMMA27MMA_64x256x32_S32S8S8_SS_TNEEEENS4_6LayoutINS5_IJNSA_ILi2EEESB_SB_EEENS5_IJSB_NSA_ILi0EEEST_EEEEENS5_IJNS4_10UnderscoreESW_SW_EEEEENS4_13SM90_TMA_LOADENS4_14ComposedLayoutINS4_7SwizzleILi1ELi4ELi3EEENS4_18smem_ptr_flag_bitsILi8EEENSQ_INS5_IJNSA_ILi8EEESH_EEENS5_IJSH_SB_EEEEEEEvNS4_8identityESZ_S19_vS1A_EENS_8epilogue10collective6detail29Sm90TmaWarpSpecializedAdapterINS1D_15DefaultEpilogueIaSJ_SJ_NS1C_6thread17LinearCombinationIaLi1EiiLNS1H_9ScaleType4KindE0ELNS_15FloatRoundStyleE2EaEENS1_15EpilogueDefaultEEEEEvvEEEEvNT_6ParamsE)
        /*0020*/ 	.word	0x00000af0
.L_19:


//--------------------- .nv.compat                --------------------------
	.section	.nv.compat,"",@"SHT_CUDA_COMPAT_INFO"
	.align	4
        /*0000*/ 	.byte	0x02, 0x09, 0x01, 0x00, 0x02, 0x02, 0x04, 0x00, 0x02, 0x05, 0x05, 0x00, 0x03, 0x07, 0x01, 0x01
        /*0010*/ 	.byte	0x02, 0x03, 0x01, 0x00, 0x02, 0x06, 0x01, 0x00, 0x04, 0x0b, 0x08, 0x00, 0x00, 0x00, 0x00, 0x00
        /*0020*/ 	.byte	0x00, 0x00, 0x00, 0x00


//--------------------- .nv.info._ZN7cutlass13device_kernelINS_4gemm6kernel13GemmUniversalIN4cute5tupleIJiiiiEEENS1_10collective13CollectiveMmaINS1_34MainloopSm90TmaGmmaWarpSpecializedILi9ENS5_IJNS4_1CILi1EEESB_SB_EEENS1_35KernelTmaWarpSpecializedCooperativeEEENS5_IJNSA_ILi512EEENSA_ILi256EEENSA_ILi32EEEEEEaNS5_IJlSB_lEEEaSJ_NS4_8TiledMMAINS4_8MMA_AtomIJNS4_4SM904GMMA27MMA_64x256x32_S32S8S8_SS_TNEEEENS4_6LayoutINS5_IJNSA_ILi2EEESB_SB_EEENS5_IJSB_NSA_ILi0EEEST_EEEEENS5_IJNS4_10UnderscoreESW_SW_EEEEENS4_13SM90_TMA_LOADENS4_14ComposedLayoutINS4_7SwizzleILi1ELi4ELi3EEENS4_18smem_ptr_flag_bitsILi8EEENSQ_INS5_IJNSA_ILi8EEESH_EEENS5_IJSH_SB_EEEEEEEvNS4_8identityESZ_S19_vS1A_EENS_8epilogue10collective6detail29Sm90TmaWarpSpecializedAdapterINS1D_15DefaultEpilogueIaSJ_SJ_NS1C_6thread17LinearCombinationIaLi1EiiLNS1H_9ScaleType4KindE0ELNS_15FloatRoundStyleE2EaEENS1_15EpilogueDefaultEEEEEvvEEEEvNT_6ParamsE --------------------------
	.section	.nv.info._ZN7cutlass13device_kernelINS_4gemm6kernel13GemmUniversalIN4cute5tupleIJiiiiEEENS1_10collective13CollectiveMmaINS1_34MainloopSm90TmaGmmaWarpSpecializedILi9ENS5_IJNS4_1CILi1EEESB_SB_EEENS1_35KernelTmaWarpSpecializedCooperativeEEENS5_IJNSA_ILi512EEENSA_ILi256EEENSA_ILi32EEEEEEaNS5_IJlSB_lEEEaSJ_NS4_8TiledMMAINS4_8MMA_AtomIJNS4_4SM904GMMA27MMA_64x256x32_S32S8S8_SS_TNEEEENS4_6LayoutINS5_IJNSA_ILi2EEESB_SB_EEENS5_IJSB_NSA_ILi0EEEST_EEEEENS5_IJNS4_10UnderscoreESW_SW_EEEEENS4_13SM90_TMA_LOADENS4_14ComposedLayoutINS4_7SwizzleILi1ELi4ELi3EEENS4_18smem_ptr_flag_bitsILi8EEENSQ_INS5_IJNSA_ILi8EEESH_EEENS5_IJSH_SB_EEEEEEEvNS4_8identityESZ_S19_vS1A_EENS_8epilogue10collective6detail29Sm90TmaWarpSpecializedAdapterINS1D_15DefaultEpilogueIaSJ_SJ_NS1C_6thread17LinearCombinationIaLi1EiiLNS1H_9ScaleType4KindE0ELNS_15FloatRoundStyleE2EaEENS1_15EpilogueDefaultEEEEEvvEEEEvNT_6ParamsE,"",@"SHT_CUDA_INFO"
	.sectionflags	@""
	.align	4


	//----- nvinfo : EIATTR_CUDA_API_VERSION
	.align		4
        /*0000*/ 	.byte	0x04, 0x37
        /*0002*/ 	.short	(.L_21 - .L_20)
.L_20:
        /*0004*/ 	.word	0x00000082


	//----- nvinfo : EIATTR_KPARAM_INFO
	.align		4
.L_21:
        /*0008*/ 	.byte	0x04, 0x17
        /*000a*/ 	.short	(.L_23 - .L_22)
.L_22:
        /*000c*/ 	.word	0x00000000
        /*0010*/ 	.short	0x0000
        /*0012*/ 	.short	0x0070
        /*0014*/ 	.byte	0x00, 0xf0, 0x01, 0x10


	//----- nvinfo : EIATTR_SPARSE_MMA_MASK
	.align		4
.L_23:
        /*0018*/ 	.byte	0x03, 0x50
        /*001a*/ 	.short	0x0000


	//----- nvinfo : EIATTR_MAXREG_COUNT
	.align		4
        /*001c*/ 	.byte	0x03, 0x1b
        /*001e*/ 	.short	0x00a8


	//----- nvinfo : EIATTR_NUM_BARRIERS
	.align		4
        /*0020*/ 	.byte	0x02, 0x4c
        /*0022*/ 	.byte	0x01
	.zero		1


	//----- nvinfo : EIATTR_EXTERNS
	.align		4
        /*0024*/ 	.byte	0x04, 0x0f
        /*0026*/ 	.short	(.L_25 - .L_24)


	//   ....[0]....
	.align		4
.L_24:
        /*0028*/ 	.word	index@(__assertfail)


	//----- nvinfo : EIATTR_ANNOTATIONS
	.align		4
.L_25:
        /*002c*/ 	.byte	0x04, 0x55
        /*002e*/ 	.short	(.L_27 - .L_26)


	//   ....[0]....
.L_26:
        /*0030*/ 	.word	0x00000001
        /*0034*/ 	.byte	0x60, 0x07, 0x00, 0x00, 0x01, 0x00, 0x00, 0x00, 0x80, 0x07, 0x00, 0x00, 0x01, 0x00, 0x00, 0x00
        /* <DEDUP_REMOVED lines=875> */
        /*36f4*/ 	.byte	0xa0, 0xa4, 0x02, 0x00, 0x01, 0x00, 0x00, 0x00, 0xc0, 0xa4, 0x02, 0x00


	//----- nvinfo : EIATTR_MERCURY_ISA_VERSION
	.align		4
.L_27:
        /*3700*/ 	.byte	0x03, 0x5f
        /*3702*/ 	.short	0x0101


	//----- nvinfo : EIATTR_INT_WARP_WIDE_INSTR_OFFSETS
	.align		4
        /*3704*/ 	.byte	0x04, 0x31
        /*3706*/ 	.short	(.L_29 - .L_28)


	//   ....[0]....
.L_28:
        /*3708*/ 	.word	0x000005d0


	//   ....[1]....
        /*370c*/ 	.word	0x000005e0


	//   ....[2]....
        /*3710*/ 	.word	0x00000670


	//----- nvinfo : EIATTR_COOP_GROUP_MASK_REGIDS
	.align		4
.L_29:
        /*3714*/ 	.byte	0x04, 0x29
        /*3716*/ 	.short	(.L_31 - .L_30)


	//   ....[0]....
.L_30:
        /*3718*/ 	.word	0xffffffff


	//   ....[1]....
        /*371c*/ 	.word	0xffffffff


	//   ....[2]....
        /*3720*/ 	.word	0xffffffff


	//   ....[3]....
        /*3724*/ 	.word	0xffffffff


	//   ....[4]....
        /*3728*/ 	.word	0xffffffff


	//----- nvinfo : EIATTR_COOP_GROUP_INSTR_OFFSETS
	.align		4
.L_31:
        /*372c*/ 	.byte	0x04, 0x28
        /*372e*/ 	.short	(.L_33 - .L_32)


	//   ....[0]....
.L_32:
        /*3730*/ 	.word	0x00000070


	//   ....[1]....
        /*3734*/ 	.word	0x00000080


	//   ....[2]....
        /*3738*/ 	.word	0x000001a0


	//   ....[3]....
        /*373c*/ 	.word	0x00000480


	//   ....[4]....
        /*3740*/ 	.word	0x000012b0


	//----- nvinfo : EIATTR_REG_RECONFIG
	.align		4
.L_33:
        /*3744*/ 	.byte	0x01, 0x54
	.zero		2


	//----- nvinfo : EIATTR_SYSCALL_OFFSETS
	.align		4
        /*3748*/ 	.byte	0x04, 0x46
        /*374a*/ 	.short	(.L_35 - .L_34)


	//   ....[0]....
.L_34:
        /*374c*/ 	.word	0x00001460


	//----- nvinfo : EIATTR_MBARRIER_INSTR_OFFSETS
	.align		4
.L_35:
        /*3750*/ 	.byte	0x04, 0x39
        /*3752*/ 	.short	(.L_37 - .L_36)


	//   ....[0]....
.L_36:
        /*3754*/ 	.word	0x00000340
        /*3758*/ 	.word	0x000000ff
        /*375c*/ 	.word	0x00000000
        /*3760*/ 	.short	0x0100
        /*3762*/ 	.byte	0x08
	.zero		1


	//   ....[1]....
        /*3764*/ 	.word	0x00000350
        /*3768*/ 	.word	0x000000ff
        /*376c*/ 	.word	0x00000048
        /*3770*/ 	.short	0x0100
        /*3772*/ 	.byte	0x08
	.zero		1


	//   ....[2]....
        /*3774*/ 	.word	0x00000360
        /*3778*/ 	.word	0x000000ff
        /*377c*/ 	.word	0x00000008
        /*3780*/ 	.short	0x0100
        /*3782*/ 	.byte	0x08
	.zero		1


	//   ....[3]....
        /*3784*/ 	.word	0x00000370
        /*3788*/ 	.word	0x000000ff
        /*378c*/ 	.word	0x00000050
        /*3790*/ 	.short	0x0100
        /*3792*/ 	.byte	0x08
	.zero		1


	//   ....[4]....
        /*3794*/ 	.word	0x00000380
        /*3798*/ 	.word	0x000000ff
        /*379c*/ 	.word	0x00000010
        /*37a0*/ 	.short	0x0100
        /*37a2*/ 	.byte	0x08
	.zero		1


	//   ....[5]....
        /*37a4*/ 	.word	0x00000390
        /*37a8*/ 	.word	0x000000ff
        /*37ac*/ 	.word	0x00000058
        /*37b0*/ 	.short	0x0100
        /*37b2*/ 	.byte	0x08
	.zero		1


	//   ....[6]....
        /*37b4*/ 	.word	0x000003a0
        /*37b8*/ 	.word	0x000000ff
        /*37bc*/ 	.word	0x00000018
        /*37c0*/ 	.short	0x0100
        /*37c2*/ 	.byte	0x08
	.zero		1


	//   ....[7]....
        /*37c4*/ 	.word	0x000003b0
        /*37c8*/ 	.word	0x000000ff
        /*37cc*/ 	.word	0x00000060
        /*37d0*/ 	.short	0x0100
        /*37d2*/ 	.byte	0x08
	.zero		1


	//   ....[8]....
        /*37d4*/ 	.word	0x000003c0
        /*37d8*/ 	.word	0x000000ff
        /*37dc*/ 	.word	0x00000020
        /*37e0*/ 	.short	0x0100
        /*37e2*/ 	.byte	0x08
	.zero		1


	//   ....[9]....
        /*37e4*/ 	.word	0x000003d0
        /*37e8*/ 	.word	0x000000ff
        /*37ec*/ 	.word	0x00000068
        /*37f0*/ 	.short	0x0100
        /*37f2*/ 	.byte	0x08
	.zero		1


	//   ....[10]....
        /*37f4*/ 	.word	0x000003e0
        /*37f8*/ 	.word	0x000000ff
        /*37fc*/ 	.word	0x00000028
        /*3800*/ 	.short	0x0100
        /*3802*/ 	.byte	0x08
	.zero		1


	//   ....[11]....
        /*3804*/ 	.word	0x000003f0
        /*3808*/ 	.word	0x000000ff
        /*380c*/ 	.word	0x00000070
        /*3810*/ 	.short	0x0100
        /*3812*/ 	.byte	0x08
	.zero		1


	//   ....[12]....
        /*3814*/ 	.word	0x00000400
        /*3818*/ 	.word	0x000000ff
        /*381c*/ 	.word	0x00000030
        /*3820*/ 	.short	0x0100
        /*3822*/ 	.byte	0x08
	.zero		1


	//   ....[13]....
        /*3824*/ 	.word	0x00000410
        /*3828*/ 	.word	0x000000ff
        /*382c*/ 	.word	0x00000078
        /*3830*/ 	.short	0x0100
        /*3832*/ 	.byte	0x08
	.zero		1


	//   ....[14]....
        /*3834*/ 	.word	0x00000420
        /*3838*/ 	.word	0x000000ff
        /*383c*/ 	.word	0x00000038
        /*3840*/ 	.short	0x0100
        /*3842*/ 	.byte	0x08
	.zero		1


	//   ....[15]....
        /*3844*/ 	.word	0x00000430
        /*3848*/ 	.word	0x000000ff
        /*384c*/ 	.word	0x00000080
        /*3850*/ 	.short	0x0100
        /*3852*/ 	.byte	0x08
	.zero		1


	//   ....[16]....
        /*3854*/ 	.word	0x00000440
        /*3858*/ 	.word	0x000000ff
        /*385c*/ 	.word	0x00000040
        /*3860*/ 	.short	0x0100
        /*3862*/ 	.byte	0x08
	.zero		1


	//   ....[17]....
        /*3864*/ 	.word	0x00000450
        /*3868*/ 	.word	0x000000ff
        /*386c*/ 	.word	0x00000088
        /*3870*/ 	.short	0x0100
        /*3872*/ 	.byte	0x08
	.zero		1


	//   ....[18]....
        /*3874*/ 	.word	0x000006f0
        /*3878*/ 	.word	0x000000ff
        /*387c*/ 	.word	0x000000a0
        /*3880*/ 	.short	0x0100
        /*3882*/ 	.byte	0x10
	.zero		1


	//   ....[19]....
        /*3884*/ 	.word	0x00000790
        /*3888*/ 	.word	0x000000ff
        /*388c*/ 	.word	0x000000a8
        /*3890*/ 	.short	0x0100
        /*3892*/ 	.byte	0x10
	.zero		1


	//   ....[20]....
        /*3894*/ 	.word	0x00001540
        /*3898*/ 	.word	0x00000003
        /*389c*/ 	.word	0x00000000
        /*38a0*/ 	.short	0x010a
        /*38a2*/ 	.byte	0x3f
	.zero		1


	//   ....[21]....
        /*38a4*/ 	.word	0x00001580
        /*38a8*/ 	.word	0x00000003
        /*38ac*/ 	.word	0x00000000
        /*38b0*/ 	.short	0x010a
        /*38b2*/ 	.byte	0x3f
	.zero		1


	//   ....[22]....
        /*38b4*/ 	.word	0x000024e0
        /*38b8*/ 	.word	0x00000005
        /*38bc*/ 	.word	0x00000000
        /*38c0*/ 	.short	0x010a
        /*38c2*/ 	.byte	0x3f
	.zero		1


	//   ....[23]....
        /*38c4*/ 	.word	0x00002520
        /*38c8*/ 	.word	0x00000005
        /*38cc*/ 	.word	0x00000000
        /*38d0*/ 	.short	0x010a
        /*38d2*/ 	.byte	0x3f
	.zero		1


	//   ....[24]....
        /*38d4*/ 	.word	0x000051e0
        /*38d8*/ 	.word	0x00000005
        /*38dc*/ 	.word	0x00000000
        /*38e0*/ 	.short	0x0101
        /*38e2*/ 	.byte	0x3f
	.zero		1


	//   ....[25]....
        /*38e4*/ 	.word	0x000053d0
        /*38e8*/ 	.word	0x00000000
        /*38ec*/ 	.word	0x00000000
        /*38f0*/ 	.short	0x0101
        /*38f2*/ 	.byte	0x3f
	.zero		1


	//   ....[26]....
        /*38f4*/ 	.word	0x0002a060
        /*38f8*/ 	.word	0x0000000f
        /*38fc*/ 	.word	0x00000048
        /*3900*/ 	.short	0x010a
        /*3902*/ 	.byte	0x3f
	.zero		1


	//   ....[27]....
        /*3904*/ 	.word	0x0002a3c0
        /*3908*/ 	.word	0x00000002
        /*390c*/ 	.word	0x000000a8
        /*3910*/ 	.short	0x0101
        /*3912*/ 	.byte	0x3f
	.zero		1


	//   ....[28]....
        /*3914*/ 	.word	0x0002abd0
        /*3918*/ 	.word	0x00000004
        /*391c*/ 	.word	0x00000000
        /*3920*/ 	.short	0x010a
        /*3922*/ 	.byte	0x3f
	.zero		1


	//   ....[29]....
        /*3924*/ 	.word	0x0002ac60
        /*3928*/ 	.word	0x00000003
        /*392c*/ 	.word	0x00000000
        /*3930*/ 	.short	0x010a
        /*3932*/ 	.byte	0x3f
	.zero		1


	//   ....[30]....
        /*3934*/ 	.word	0x0002acf0
        /*3938*/ 	.word	0x00000003
        /*393c*/ 	.word	0x00000000
        /*3940*/ 	.short	0x010a
        /*3942*/ 	.byte	0x3f
	.zero		1


	//   ....[31]....
        /*3944*/ 	.word	0x0002ad80
        /*3948*/ 	.word	0x00000003
        /*394c*/ 	.word	0x00000000
        /*3950*/ 	.short	0x010a
        /*3952*/ 	.byte	0x3f
	.zero		1


	//   ....[32]....
        /*3954*/ 	.word	0x0002ae10
        /*3958*/ 	.word	0x00000003
        /*395c*/ 	.word	0x00000000
        /*3960*/ 	.short	0x010a
        /*3962*/ 	.byte	0x3f
	.zero		1


	//   ....[33]....
        /*3964*/ 	.word	0x0002aea0
        /*3968*/ 	.word	0x00000003
        /*396c*/ 	.word	0x00000000
        /*3970*/ 	.short	0x010a
        /*3972*/ 	.byte	0x3f
	.zero		1


	//   ....[34]....
        /*3974*/ 	.word	0x0002af30
        /*3978*/ 	.word	0x00000003
        /*397c*/ 	.word	0x00000000
        /*3980*/ 	.short	0x010a
        /*3982*/ 	.byte	0x3f
	.zero		1


	//   ....[35]....
        /*3984*/ 	.word	0x0002afc0
        /*3988*/ 	.word	0x00000003
        /*398c*/ 	.word	0x00000000
        /*3990*/ 	.short	0x010a
        /*3992*/ 	.byte	0x3f
	.zero		1


	//   ....[36]....
        /*3994*/ 	.word	0x0002b050
        /*3998*/ 	.word	0x00000003
        /*399c*/ 	.word	0x00000000
        /*39a0*/ 	.short	0x010a
        /*39a2*/ 	.byte	0x3f
	.zero		1


	//   ....[37]....
        /*39a4*/ 	.word	0x0002b0b0
        /*39a8*/ 	.word	0x00000003
        /*39ac*/ 	.word	0x00000000
        /*39b0*/ 	.short	0x010a
        /*39b2*/ 	.byte	0x3f
	.zero		1


	//   ....[38]....
        /*39b4*/ 	.word	0x0002b100
        /*39b8*/ 	.word	0x00000005
        /*39bc*/ 	.word	0x00000000
        /*39c0*/ 	.short	0x010a
        /*39c2*/ 	.byte	0x3f
	.zero		1


	//   ....[39]....
        /*39c4*/ 	.word	0x0002b1d0
        /*39c8*/ 	.word	0x0000000f
        /*39cc*/ 	.word	0x00000048
        /*39d0*/ 	.short	0x010a
        /*39d2*/ 	.byte	0x3f
	.zero		1


	//   ....[40]....
        /*39d4*/ 	.word	0x0002b2a0
        /*39d8*/ 	.word	0x00000004
        /*39dc*/ 	.word	0x00000000
        /*39e0*/ 	.short	0x010a
        /*39e2*/ 	.byte	0x3f
	.zero		1


	//   ....[41]....
        /*39e4*/ 	.word	0x0002b2f0
        /*39e8*/ 	.word	0x00000003
        /*39ec*/ 	.word	0x00000000
        /*39f0*/ 	.short	0x010a
        /*39f2*/ 	.byte	0x3f
	.zero		1


	//   ....[42]....
        /*39f4*/ 	.word	0x0002b340
        /*39f8*/ 	.word	0x00000003
        /*39fc*/ 	.word	0x00000000
        /*3a00*/ 	.short	0x010a
        /*3a02*/ 	.byte	0x3f
	.zero		1


	//   ....[43]....
        /*3a04*/ 	.word	0x0002b390
        /*3a08*/ 	.word	0x00000003
        /*3a0c*/ 	.word	0x00000000
        /*3a10*/ 	.short	0x010a
        /*3a12*/ 	.byte	0x3f
	.zero		1


	//   ....[44]....
        /*3a14*/ 	.word	0x0002b3e0
        /*3a18*/ 	.word	0x00000003
        /*3a1c*/ 	.word	0x00000000
        /*3a20*/ 	.short	0x010a
        /*3a22*/ 	.byte	0x3f
	.zero		1


	//   ....[45]....
        /*3a24*/ 	.word	0x0002b430
        /*3a28*/ 	.word	0x00000003
        /*3a2c*/ 	.word	0x00000000
        /*3a30*/ 	.short	0x010a
        /*3a32*/ 	.byte	0x3f
	.zero		1


	//   ....[46]....
        /*3a34*/ 	.word	0x0002b480
        /*3a38*/ 	.word	0x00000003
        /*3a3c*/ 	.word	0x00000000
        /*3a40*/ 	.short	0x010a
        /*3a42*/ 	.byte	0x3f
	.zero		1


	//   ....[47]....
        /*3a44*/ 	.word	0x0002b4d0
        /*3a48*/ 	.word	0x00000003
        /*3a4c*/ 	.word	0x00000000
        /*3a50*/ 	.short	0x010a
        /*3a52*/ 	.byte	0x3f
	.zero		1


	//----- nvinfo : EIATTR_NUM_MBARRIERS
	.align		4
.L_37:
        /*3a54*/ 	.byte	0x03, 0x38
        /*3a56*/ 	.short	0x0014


	//----- nvinfo : EIATTR_EXIT_INSTR_OFFSETS
	.align		4
        /*3a58*/ 	.byte	0x04, 0x1c
        /*3a5a*/ 	.short	(.L_39 - .L_38)


	//   ....[0]....
.L_38:
        /*3a5c*/ 	.word	0x000007f0


	//   ....[1]....
        /*3a60*/ 	.word	0x00001160


	//   ....[2]....
        /*3a64*/ 	.word	0x000295e0


	//   ....[3]....
        /*3a68*/ 	.word	0x00029cf0


	//   ....[4]....
        /*3a6c*/ 	.word	0x0002b0a0


	//----- nvinfo : EIATTR_MAX_THREADS
	.align		4
.L_39:
        /*3a70*/ 	.byte	0x04, 0x05
        /*3a72*/ 	.short	(.L_41 - .L_40)
.L_40:
        /*3a74*/ 	.word	0x00000180
        /*3a78*/ 	.word	0x00000001
        /*3a7c*/ 	.word	0x00000001


	//----- nvinfo : EIATTR_CRS_STACK_SIZE
	.align		4
.L_41:
        /*3a80*/ 	.byte	0x04, 0x1e
        /*3a82*/ 	.short	(.L_43 - .L_42)
.L_42:
        /*3a84*/ 	.word	0x00000000


	//----- nvinfo : EIATTR_CBANK_PARAM_SIZE
	.align		4
.L_43:
        /*3a88*/ 	.byte	0x03, 0x19
        /*3a8a*/ 	.short	0x0470


	//----- nvinfo : EIATTR_PARAM_CBANK
	.align		4
        /*3a8c*/ 	.byte	0x04, 0x0a
        /*3a8e*/ 	.short	(.L_45 - .L_44)
	.align		4
.L_44:
        /*3a90*/ 	.word	index@(.nv.constant0._ZN7cutlass13device_kernelINS_4gemm6kernel13GemmUniversalIN4cute5tupleIJiiiiEEENS1_10collective13CollectiveMmaINS1_34MainloopSm90TmaGmmaWarpSpecializedILi9ENS5_IJNS4_1CILi1EEESB_SB_EEENS1_35KernelTmaWarpSpecializedCooperativeEEENS5_IJNSA_ILi512EEENSA_ILi256EEENSA_ILi32EEEEEEaNS5_IJlSB_lEEEaSJ_NS4_8TiledMMAINS4_8MMA_AtomIJNS4_4SM904GMMA27MMA_64x256x32_S32S8S8_SS_TNEEEENS4_6LayoutINS5_IJNSA_ILi2EEESB_SB_EEENS5_IJSB_NSA_ILi0EEEST_EEEEENS5_IJNS4_10UnderscoreESW_SW_EEEEENS4_13SM90_TMA_LOADENS4_14ComposedLayoutINS4_7SwizzleILi1ELi4ELi3EEENS4_18smem_ptr_flag_bitsILi8EEENSQ_INS5_IJNSA_ILi8EEESH_EEENS5_IJSH_SB_EEEEEEEvNS4_8identityESZ_S19_vS1A_EENS_8epilogue10collective6detail29Sm90TmaWarpSpecializedAdapterINS1D_15DefaultEpilogueIaSJ_SJ_NS1C_6thread17LinearCombinationIaLi1EiiLNS1H_9ScaleType4KindE0ELNS_15FloatRoundStyleE2EaEENS1_15EpilogueDefaultEEEEEvvEEEEvNT_6ParamsE)
        /*3a94*/ 	.short	0x0210
        /*3a96*/ 	.short	0x0470


	//----- nvinfo : EIATTR_SW_WAR
	.align		4
.L_45:
        /*3a98*/ 	.byte	0x04, 0x36
        /*3a9a*/ 	.short	(.L_47 - .L_46)
.L_46:
        /*3a9c*/ 	.word	0x00000008
.L_47:


//--------------------- .nv.callgraph             --------------------------
	.section	.nv.callgraph,"",@"SHT_CUDA_CALLGRAPH"
	.align	4
	.sectionentsize	8
	.align		4
        /*0000*/ 	.word	0x00000000
	.align		4
        /*0004*/ 	.word	0xffffffff
	.align		4
        /*0008*/ 	.word	index@(_ZN7cutlass13device_kernelINS_4gemm6kernel13GemmUniversalIN4cute5tupleIJiiiiEEENS1_10collective13CollectiveMmaINS1_34MainloopSm90TmaGmmaWarpSpecializedILi9ENS5_IJNS4_1CILi1EEESB_SB_EEENS1_35KernelTmaWarpSpecializedCooperativeEEENS5_IJNSA_ILi512EEENSA_ILi256EEENSA_ILi32EEEEEEaNS5_IJlSB_lEEEaSJ_NS4_8TiledMMAINS4_8MMA_AtomIJNS4_4SM904GMMA27MMA_64x256x32_S32S8S8_SS_TNEEEENS4_6LayoutINS5_IJNSA_ILi2EEESB_SB_EEENS5_IJSB_NSA_ILi0EEEST_EEEEENS5_IJNS4_10UnderscoreESW_SW_EEEEENS4_13SM90_TMA_LOADENS4_14ComposedLayoutINS4_7SwizzleILi1ELi4ELi3EEENS4_18smem_ptr_flag_bitsILi8EEENSQ_INS5_IJNSA_ILi8EEESH_EEENS5_IJSH_SB_EEEEEEEvNS4_8identityESZ_S19_vS1A_EENS_8epilogue10collective6detail29Sm90TmaWarpSpecializedAdapterINS1D_15DefaultEpilogueIaSJ_SJ_NS1C_6thread17LinearCombinationIaLi1EiiLNS1H_9ScaleType4KindE0ELNS_15FloatRoundStyleE2EaEENS1_15EpilogueDefaultEEEEEvvEEEEvNT_6ParamsE)
	.align		4
        /*000c*/ 	.word	index@(__assertfail)
	.align		4
        /*0010*/ 	.word	0x00000000
	.align		4
        /*0014*/ 	.word	0xfffffffe
	.align		4
        /*0018*/ 	.word	0x00000000
	.align		4
        /*001c*/ 	.word	0xfffffffd
	.align		4
        /*0020*/ 	.word	0x00000000
	.align		4
        /*0024*/ 	.word	0xfffffffc


//--------------------- .nv.constant4             --------------------------
	.section	.nv.constant4,"a",@progbits
	.align	8
	.align		8
.nv.constant4:
        /*0000*/ 	.dword	__assertfail
	.align		8
        /*0008*/ 	.dword	__unnamed_1
	.align		8
        /*0010*/ 	.dword	_ZN39_INTERNAL_8a9bd8d2_4_k_cu_67ce5890_54904cuda3std3__45__cpo5beginE
	.align		8
        /*0018*/ 	.dword	_ZN39_INTERNAL_8a9bd8d2_4_k_cu_67ce5890_54904cuda3std3__45__cpo3endE
	.align		8
        /*0020*/ 	.dword	_ZN39_INTERNAL_8a9bd8d2_4_k_cu_67ce5890_54904cuda3std3__45__cpo6cbeginE
	.align		8
        /*0028*/ 	.dword	_ZN39_INTERNAL_8a9bd8d2_4_k_cu_67ce5890_54904cuda3std3__45__cpo4cendE
	.align		8
        /*0030*/ 	.dword	_ZN39_INTERNAL_8a9bd8d2_4_k_cu_67ce5890_54904cuda3std3__441_GLOBAL__N__8a9bd8d2_4_k_cu_67ce5890_54906ignoreE
	.align		8
        /*0038*/ 	.dword	_ZN39_INTERNAL_8a9bd8d2_4_k_cu_67ce5890_54904cuda3std3__419piecewise_constructE
	.align		8
        /*0040*/ 	.dword	_ZN39_INTERNAL_8a9bd8d2_4_k_cu_67ce5890_54904cuda3std3__48in_placeE
	.align		8
        /*0048*/ 	.dword	_ZN39_INTERNAL_8a9bd8d2_4_k_cu_67ce5890_54904cuda3std6ranges3__45__cpo4swapE
	.align		8
        /*0050*/ 	.dword	_ZN39_INTERNAL_8a9bd8d2_4_k_cu_67ce5890_54904cuda3std6ranges3__45__cpo9iter_moveE
	.align		8
        /*0058*/ 	.dword	_ZN39_INTERNAL_8a9bd8d2_4_k_cu_67ce5890_54904cute7productE
	.align		8
        /*0060*/ 	.dword	_ZN39_INTERNAL_8a9bd8d2_4_k_cu_67ce5890_54904cute1_E
	.align		8
        /*0068*/ 	.dword	$str$22
	.align		8
        /*0070*/ 	.dword	$str$23


//--------------------- .text._ZN7cutlass13device_kernelINS_4gemm6kernel13GemmUniversalIN4cute5tupleIJiiiiEEENS1_10collective13CollectiveMmaINS1_34MainloopSm90TmaGmmaWarpSpecializedILi9ENS5_IJNS4_1CILi1EEESB_SB_EEENS1_35KernelTmaWarpSpecializedCooperativeEEENS5_IJNSA_ILi512EEENSA_ILi256EEENSA_ILi32EEEEEEaNS5_IJlSB_lEEEaSJ_NS4_8TiledMMAINS4_8MMA_AtomIJNS4_4SM904GMMA27MMA_64x256x32_S32S8S8_SS_TNEEEENS4_6LayoutINS5_IJNSA_ILi2EEESB_SB_EEENS5_IJSB_NSA_ILi0EEEST_EEEEENS5_IJNS4_10UnderscoreESW_SW_EEEEENS4_13SM90_TMA_LOADENS4_14ComposedLayoutINS4_7SwizzleILi1ELi4ELi3EEENS4_18smem_ptr_flag_bitsILi8EEENSQ_INS5_IJNSA_ILi8EEESH_EEENS5_IJSH_SB_EEEEEEEvNS4_8identityESZ_S19_vS1A_EENS_8epilogue10collective6detail29Sm90TmaWarpSpecializedAdapterINS1D_15DefaultEpilogueIaSJ_SJ_NS1C_6thread17LinearCombinationIaLi1EiiLNS1H_9ScaleType4KindE0ELNS_15FloatRoundStyleE2EaEENS1_15EpilogueDefaultEEEEEvvEEEEvNT_6ParamsE --------------------------
	.section	.text._ZN7cutlass13device_kernelINS_4gemm6kernel13GemmUniversalIN4cute5tupleIJiiiiEEENS1_10collective13CollectiveMmaINS1_34MainloopSm90TmaGmmaWarpSpecializedILi9ENS5_IJNS4_1CILi1EEESB_SB_EEENS1_35KernelTmaWarpSpecializedCooperativeEEENS5_IJNSA_ILi512EEENSA_ILi256EEENSA_ILi32EEEEEEaNS5_IJlSB_lEEEaSJ_NS4_8TiledMMAINS4_8MMA_AtomIJNS4_4SM904GMMA27MMA_64x256x32_S32S8S8_SS_TNEEEENS4_6LayoutINS5_IJNSA_ILi2EEESB_SB_EEENS5_IJSB_NSA_ILi0EEEST_EEEEENS5_IJNS4_10UnderscoreESW_SW_EEEEENS4_13SM90_TMA_LOADENS4_14ComposedLayoutINS4_7SwizzleILi1ELi4ELi3EEENS4_18smem_ptr_flag_bitsILi8EEENSQ_INS5_IJNSA_ILi8EEESH_EEENS5_IJSH_SB_EEEEEEEvNS4_8identityESZ_S19_vS1A_EENS_8epilogue10collective6detail29Sm90TmaWarpSpecializedAdapterINS1D_15DefaultEpilogueIaSJ_SJ_NS1C_6thread17LinearCombinationIaLi1EiiLNS1H_9ScaleType4KindE0ELNS_15FloatRoundStyleE2EaEENS1_15EpilogueDefaultEEEEEvvEEEEvNT_6ParamsE,"ax",@progbits
	.align	128
.text._ZN7cutlass13device_kernelINS_4gemm6kernel13GemmUniversalIN4cute5tupleIJiiiiEEENS1_10collective13CollectiveMmaINS1_34MainloopSm90TmaGmmaWarpSpecializedILi9ENS5_IJNS4_1CILi1EEESB_SB_EEENS1_35KernelTmaWarpSpecializedCooperativeEEENS5_IJNSA_ILi512EEENSA_ILi256EEENSA_ILi32EEEEEEaNS5_IJlSB_lEEEaSJ_NS4_8TiledMMAINS4_8MMA_AtomIJNS4_4SM904GMMA27MMA_64x256x32_S32S8S8_SS_TNEEEENS4_6LayoutINS5_IJNSA_ILi2EEESB_SB_EEENS5_IJSB_NSA_ILi0EEEST_EEEEENS5_IJNS4_10UnderscoreESW_SW_EEEEENS4_13SM90_TMA_LOADENS4_14ComposedLayoutINS4_7SwizzleILi1ELi4ELi3EEENS4_18smem_ptr_flag_bitsILi8EEENSQ_INS5_IJNSA_ILi8EEESH_EEENS5_IJSH_SB_EEEEEEEvNS4_8identityESZ_S19_vS1A_EENS_8epilogue10collective6detail29Sm90TmaWarpSpecializedAdapterINS1D_15DefaultEpilogueIaSJ_SJ_NS1C_6thread17LinearCombinationIaLi1EiiLNS1H_9ScaleType4KindE0ELNS_15FloatRoundStyleE2EaEENS1_15EpilogueDefaultEEEEEvvEEEEvNT_6ParamsE:
        .type           _ZN7cutlass13device_kernelINS_4gemm6kernel13GemmUniversalIN4cute5tupleIJiiiiEEENS1_10collective13CollectiveMmaINS1_34MainloopSm90TmaGmmaWarpSpecializedILi9ENS5_IJNS4_1CILi1EEESB_SB_EEENS1_35KernelTmaWarpSpecializedCooperativeEEENS5_IJNSA_ILi512EEENSA_ILi256EEENSA_ILi32EEEEEEaNS5_IJlSB_lEEEaSJ_NS4_8TiledMMAINS4_8MMA_AtomIJNS4_4SM904GMMA27MMA_64x256x32_S32S8S8_SS_TNEEEENS4_6LayoutINS5_IJNSA_ILi2EEESB_SB_EEENS5_IJSB_NSA_ILi0EEEST_EEEEENS5_IJNS4_10UnderscoreESW_SW_EEEEENS4_13SM90_TMA_LOADENS4_14ComposedLayoutINS4_7SwizzleILi1ELi4ELi3EEENS4_18smem_ptr_flag_bitsILi8EEENSQ_INS5_IJNSA_ILi8EEESH_EEENS5_IJSH_SB_EEEEEEEvNS4_8identityESZ_S19_vS1A_EENS_8epilogue10collective6detail29Sm90TmaWarpSpecializedAdapterINS1D_15DefaultEpilogueIaSJ_SJ_NS1C_6thread17LinearCombinationIaLi1EiiLNS1H_9ScaleType4KindE0ELNS_15FloatRoundStyleE2EaEENS1_15EpilogueDefaultEEEEEvvEEEEvNT_6ParamsE,@function
        .size           _ZN7cutlass13device_kernelINS_4gemm6kernel13GemmUniversalIN4cute5tupleIJiiiiEEENS1_10collective13CollectiveMmaINS1_34MainloopSm90TmaGmmaWarpSpecializedILi9ENS5_IJNS4_1CILi1EEESB_SB_EEENS1_35KernelTmaWarpSpecializedCooperativeEEENS5_IJNSA_ILi512EEENSA_ILi256EEENSA_ILi32EEEEEEaNS5_IJlSB_lEEEaSJ_NS4_8TiledMMAINS4_8MMA_AtomIJNS4_4SM904GMMA27MMA_64x256x32_S32S8S8_SS_TNEEEENS4_6LayoutINS5_IJNSA_ILi2EEESB_SB_EEENS5_IJSB_NSA_ILi0EEEST_EEEEENS5_IJNS4_10UnderscoreESW_SW_EEEEENS4_13SM90_TMA_LOADENS4_14ComposedLayoutINS4_7SwizzleILi1ELi4ELi3EEENS4_18smem_ptr_flag_bitsILi8EEENSQ_INS5_IJNSA_ILi8EEESH_EEENS5_IJSH_SB_EEEEEEEvNS4_8identityESZ_S19_vS1A_EENS_8epilogue10collective6detail29Sm90TmaWarpSpecializedAdapterINS1D_15DefaultEpilogueIaSJ_SJ_NS1C_6thread17LinearCombinationIaLi1EiiLNS1H_9ScaleType4KindE0ELNS_15FloatRoundStyleE2EaEENS1_15EpilogueDefaultEEEEEvvEEEEvNT_6ParamsE,(.L_x_1103 - _ZN7cutlass13device_kernelINS_4gemm6kernel13GemmUniversalIN4cute5tupleIJiiiiEEENS1_10collective13CollectiveMmaINS1_34MainloopSm90TmaGmmaWarpSpecializedILi9ENS5_IJNS4_1CILi1EEESB_SB_EEENS1_35KernelTmaWarpSpecializedCooperativeEEENS5_IJNSA_ILi512EEENSA_ILi256EEENSA_ILi32EEEEEEaNS5_IJlSB_lEEEaSJ_NS4_8TiledMMAINS4_8MMA_AtomIJNS4_4SM904GMMA27MMA_64x256x32_S32S8S8_SS_TNEEEENS4_6LayoutINS5_IJNSA_ILi2EEESB_SB_EEENS5_IJSB_NSA_ILi0EEEST_EEEEENS5_IJNS4_10UnderscoreESW_SW_EEEEENS4_13SM90_TMA_LOADENS4_14ComposedLayoutINS4_7SwizzleILi1ELi4ELi3EEENS4_18smem_ptr_flag_bitsILi8EEENSQ_INS5_IJNSA_ILi8EEESH_EEENS5_IJSH_SB_EEEEEEEvNS4_8identityESZ_S19_vS1A_EENS_8epilogue10collective6detail29Sm90TmaWarpSpecializedAdapterINS1D_15DefaultEpilogueIaSJ_SJ_NS1C_6thread17LinearCombinationIaLi1EiiLNS1H_9ScaleType4KindE0ELNS_15FloatRoundStyleE2EaEENS1_15EpilogueDefaultEEEEEvvEEEEvNT_6ParamsE)
        .other          _ZN7cutlass13device_kernelINS_4gemm6kernel13GemmUniversalIN4cute5tupleIJiiiiEEENS1_10collective13CollectiveMmaINS1_34MainloopSm90TmaGmmaWarpSpecializedILi9ENS5_IJNS4_1CILi1EEESB_SB_EEENS1_35KernelTmaWarpSpecializedCooperativeEEENS5_IJNSA_ILi512EEENSA_ILi256EEENSA_ILi32EEEEEEaNS5_IJlSB_lEEEaSJ_NS4_8TiledMMAINS4_8MMA_AtomIJNS4_4SM904GMMA27MMA_64x256x32_S32S8S8_SS_TNEEEENS4_6LayoutINS5_IJNSA_ILi2EEESB_SB_EEENS5_IJSB_NSA_ILi0EEEST_EEEEENS5_IJNS4_10UnderscoreESW_SW_EEEEENS4_13SM90_TMA_LOADENS4_14ComposedLayoutINS4_7SwizzleILi1ELi4ELi3EEENS4_18smem_ptr_flag_bitsILi8EEENSQ_INS5_IJNSA_ILi8EEESH_EEENS5_IJSH_SB_EEEEEEEvNS4_8identityESZ_S19_vS1A_EENS_8epilogue10collective6detail29Sm90TmaWarpSpecializedAdapterINS1D_15DefaultEpilogueIaSJ_SJ_NS1C_6thread17LinearCombinationIaLi1EiiLNS1H_9ScaleType4KindE0ELNS_15FloatRoundStyleE2EaEENS1_15EpilogueDefaultEEEEEvvEEEEvNT_6ParamsE,@"STO_CUDA_ENTRY STV_DEFAULT"
_ZN7cutlass13device_kernelINS_4gemm6kernel13GemmUniversalIN4cute5tupleIJiiiiEEENS1_10collective13CollectiveMmaINS1_34MainloopSm90TmaGmmaWarpSpecializedILi9ENS5_IJNS4_1CILi1EEESB_SB_EEENS1_35KernelTmaWarpSpecializedCooperativeEEENS5_IJNSA_ILi512EEENSA_ILi256EEENSA_ILi32EEEEEEaNS5_IJlSB_lEEEaSJ_NS4_8TiledMMAINS4_8MMA_AtomIJNS4_4SM904GMMA27MMA_64x256x32_S32S8S8_SS_TNEEEENS4_6LayoutINS5_IJNSA_ILi2EEESB_SB_EEENS5_IJSB_NSA_ILi0EEEST_EEEEENS5_IJNS4_10UnderscoreESW_SW_EEEEENS4_13SM90_TMA_LOADENS4_14ComposedLayoutINS4_7SwizzleILi1ELi4ELi3EEENS4_18smem_ptr_flag_bitsILi8EEENSQ_INS5_IJNSA_ILi8EEESH_EEENS5_IJSH_SB_EEEEEEEvNS4_8identityESZ_S19_vS1A_EENS_8epilogue10collective6detail29Sm90TmaWarpSpecializedAdapterINS1D_15DefaultEpilogueIaSJ_SJ_NS1C_6thread17LinearCombinationIaLi1EiiLNS1H_9ScaleType4KindE0ELNS_15FloatRoundStyleE2EaEENS1_15EpilogueDefaultEEEEEvvEEEEvNT_6ParamsE:
[----:B------:R-:W0:Y:S02]  /*0000*/  LDC R1, c[0x0][0x28] ;  /* 0x00000a00ff017b82 */ /* 0x000e240000000800 */
[----:B0-----:R-:W-:Y:S01]  /*0010*/  VIADD R1, R1, 0xfffff510 ;  /* 0xfffff51001017836 */ /* 0x001fe20000000000 */
[----:B------:R-:W0:Y:S01]  /*0020*/  S2R R2, SR_TID.X ;  /* 0x0000000000027919 */ /* 0x000e220000002100 */
[----:B------:R-:W-:Y:S01]  /*0030*/  ELECT P0, URZ, PT ;  /* 0x00000000003f782f */ /* 0x000fe20003800000 */
[----:B------:R-:W-:Y:S01]  /*0040*/  BSSY B0, `(.L_x_0) ;  /* 0x0000015000007945 */ /* 0x000fe20003800000 */
[--C-:B0-----:R-:W-:Y:S02]  /*0050*/  SHF.R.U32.HI R0, RZ, 0x5, R2.reuse ;  /* 0x00000005ff007819 */ /* 0x101fe40000011602 */
[----:B------:R-:W-:-:S03]  /*0060*/  SHF.R.U32.HI R2, RZ, 0x7, R2 ;  /* 0x00000007ff027819 */ /* 0x000fc60000011602 */
[----:B------:R-:W0:Y:S04]  /*0070*/  SHFL.IDX PT, R3, R0, RZ, 0x1f ;  /* 0x00001fff00037589 */ /* 0x000e2800000e0000 */
[----:B------:R-:W1:Y:S01]  /*0080*/  SHFL.IDX PT, R2, R2, RZ, 0x1f ;  /* 0x00001fff02027589 */ /* 0x000e6200000e0000 */
[----:B0-----:R-:W-:Y:S02]  /*0090*/  R2UR UR10, R3 ;  /* 0x00000000030a72ca */ /* 0x001fe400000e0000 */
[----:B-1----:R-:W-:-:S11]  /*00a0*/  R2UR UR5, R2 ;  /* 0x00000000020572ca */ /* 0x002fd600000e0000 */
[----:B------:R-:W-:Y:S02]  /*00b0*/  USHF.R.S32.HI UR4, URZ, 0x1f, UR10 ;  /* 0x0000001f3f047899 */ /* 0x000fe4000801140a */
[----:B------:R-:W-:Y:S02]  /*00c0*/  ISETP.NE.OR P0, PT, RZ, UR10, !P0 ;  /* 0x0000000aff007c0c */ /* 0x000fe4000c705670 */
[----:B------:R-:W-:-:S04]  /*00d0*/  ULEA.HI UR4, UR4, UR10, URZ, 0x2 ;  /* 0x0000000a04047291 */ /* 0x000fc8000f8f103f */
[----:B------:R-:W-:-:S04]  /*00e0*/  ULOP3.LUT UR4, UR4, 0xfffffffc, URZ, 0xc0, !UPT ;  /* 0xfffffffc04047892 */ /* 0x000fc8000f8ec03f */
[----:B------:R-:W-:-:S03]  /*00f0*/  UIADD3 UR10, UR10, -UR4, URZ ;  /* 0x800000040a0a7290 */ /* 0x000fc6000fffe03f */
[----:B------:R-:W-:Y:S09]  /*0100*/  @P0 BRA `(.L_x_1) ;  /* 0x0000000000200947 */ /* 0x000ff20003800000 */
[----:B------:R-:W-:Y:S02]  /*0110*/  ULDC.64 UR6, c[0x0][0x198] ;  /* 0x0000660000067ab9 */ /* 0x000fe40000000a00 */
[----:B------:R-:W-:Y:S02]  /*0120*/  UIADD3 UR8, UP0, UR6, 0xf0, URZ ;  /* 0x000000f006087890 */ /* 0x000fe4000ff1e03f */
[----:B------:R-:W-:Y:S02]  /*0130*/  UIADD3 UR6, UP1, UR6, 0x1f0, URZ ;  /* 0x000001f006067890 */ /* 0x000fe4000ff3e03f */
[----:B------:R-:W-:Y:S02]  /*0140*/  UIADD3.X UR9, URZ, UR7, URZ, UP0, !UPT ;  /* 0x000000073f097290 */ /* 0x000fe400087fe43f */
[----:B------:R-:W-:-:S07]  /*0150*/  UIADD3.X UR7, URZ, UR7, URZ, UP1, !UPT ;  /* 0x000000073f077290 */ /* 0x000fce0008ffe43f */
[----:B------:R0:W-:Y:S02]  /*0160*/  UTMACCTL.PF [UR8] ;  /* 0x00000000080079b9 */ /* 0x0001e40008040000 */
[----:B------:R0:W-:Y:S02]  /*0170*/  UTMACCTL.PF [UR6] ;  /* 0x00000000060079b9 */ /* 0x0001e40008040000 */
[----:B0-----:R-:W-:Y:S01]  /*0180*/  NOP ;  /* 0x0000000000007918 */ /* 0x001fe20000000000 */
.L_x_1:
[----:B------:R-:W-:Y:S05]  /*0190*/  BSYNC B0 ;  /* 0x0000000000007941 */ /* 0x000fea0003800000 */
.L_x_0:
[----:B------:R-:W0:Y:S01]  /*01a0*/  SHFL.IDX PT, R2, R0, RZ, 0x1f ;  /* 0x00001fff00027589 */ /* 0x000e2200000e0000 */
[----:B------:R-:W-:Y:S01]  /*01b0*/  UISETP.NE.AND UP0, UPT, UR10, 0x3, UPT ;  /* 0x000000030a00788c */ /* 0x000fe2000bf05270 */
[----:B------:R-:W-:Y:S01]  /*01c0*/  ISETP.NE.AND P1, PT, RZ, UR5, PT ;  /* 0x00000005ff007c0c */ /* 0x000fe2000bf25270 */
[----:B------:R-:W-:Y:S02]  /*01d0*/  UIADD3 UR18, UR5, -0x1, URZ ;  /* 0xffffffff05127890 */ /* 0x000fe4000fffe03f */
[----:B------:R-:W-:Y:S02]  /*01e0*/  UISETP.EQ.OR UP0, UPT, UR10, URZ, !UP0 ;  /* 0x0000003f0a00728c */ /* 0x000fe4000c702670 */
[----:B------:R-:W-:Y:S02]  /*01f0*/  UISETP.GE.U32.AND UP1, UPT, UR18, 0x2, UPT ;  /* 0x000000021200788c */ /* 0x000fe4000bf26070 */
[----:B------:R-:W-:-:S04]  /*0200*/  UISETP.EQ.AND UP0, UPT, UR5, URZ, UP0 ;  /* 0x0000003f0500728c */ /* 0x000fc80008702270 */
[----:B------:R-:W-:-:S04]  /*0210*/  USEL UR38, URZ, 0x1, !UP0 ;  /* 0x000000013f267887 */ /* 0x000fc8000c000000 */
[----:B------:R-:W-:Y:S01]  /*0220*/  USEL UR38, UR38, 0x2, UP1 ;  /* 0x0000000226267887 */ /* 0x000fe20008800000 */
[----:B0-----:R-:W-:-:S13]  /*0230*/  ISETP.NE.AND P0, PT, R2, RZ, PT ;  /* 0x000000ff0200720c */ /* 0x001fda0003f05270 */
[----:B------:R-:W-:Y:S05]  /*0240*/  @P0 BRA `(.L_x_2) ;  /* 0x00000000008c0947 */ /* 0x000fea0003800000 */
[----:B------:R-:W-:Y:S01]  /*0250*/  ELECT P0, URZ, PT ;  /* 0x00000000003f782f */ /* 0x000fe20003800000 */
[----:B------:R-:W-:-:S12]  /*0260*/  BSSY B0, `(.L_x_2) ;  /* 0x0000021000007945 */ /* 0x000fd80003800000 */
[----:B------:R-:W-:Y:S05]  /*0270*/  @!P0 BRA `(.L_x_3) ;  /* 0x00000000007c8947 */ /* 0x000fea0003800000 */
[----:B------:R-:W0:Y:S01]  /*0280*/  S2UR UR8, SR_CgaCtaId ;  /* 0x00000000000879c3 */ /* 0x000e220000008800 */
[----:B------:R-:W-:Y:S01]  /*0290*/  UMOV UR4, 0x400 ;  /* 0x0000040000047882 */ /* 0x000fe20000000000 */
[----:B------:R-:W-:Y:S01]  /*02a0*/  UMOV UR5, 0x1 ;  /* 0x0000000100057882 */ /* 0x000fe20000000000 */
[----:B------:R-:W-:Y:S02]  /*02b0*/  UMOV UR6, 0x100 ;  /* 0x0000010000067882 */ /* 0x000fe40000000000 */
[----:B------:R-:W-:-:S04]  /*02c0*/  UIADD3 UR6, -UR6, 0x100000, URZ ;  /* 0x0010000006067890 */ /* 0x000fc8000fffe13f */
[----:B------:R-:W-:Y:S02]  /*02d0*/  USHF.L.U32 UR7, UR6, 0xb, URZ ;  /* 0x0000000b06077899 */ /* 0x000fe4000800063f */
[----:B------:R-:W-:Y:S02]  /*02e0*/  USHF.L.U32 UR6, UR6, 0x1, URZ ;  /* 0x0000000106067899 */ /* 0x000fe4000800063f */
[----:B0-----:R-:W-:Y:S02]  /*02f0*/  ULEA UR8, UR8, UR4, 0x18 ;  /* 0x0000000408087291 */ /* 0x001fe4000f8ec03f */
[----:B------:R-:W-:-:S04]  /*0300*/  UIADD3 UR4, -UR5, 0x100000, URZ ;  /* 0x0010000005047890 */ /* 0x000fc8000fffe13f */
[----:B------:R-:W-:Y:S02]  /*0310*/  USHF.L.U32 UR5, UR4, 0xb, URZ ;  /* 0x0000000b04057899 */ /* 0x000fe4000800063f */
[----:B------:R-:W-:Y:S01]  /*0320*/  USHF.L.U32 UR4, UR4, 0x1, URZ ;  /* 0x0000000104047899 */ /* 0x000fe2000800063f */
[----:B------:R-:W0:Y:S11]  /*0330*/  FENCE.VIEW.ASYNC.S ;  /* 0x00000000000073c6 */ /* 0x000e360000000000 */
[----:B0-----:R0:W1:Y:S01]  /*0340*/  SYNCS.EXCH.64 URZ, [UR8], UR4 ;  /* 0x00000004083f75b2 */ /* 0x0010620008000100 */
[----:B------:R0:W2:Y:S01]  /*0350*/  SYNCS.EXCH.64 URZ, [UR8+0x48], UR6 ;  /* 0x00004806083f75b2 */ /* 0x0000a20008000100 */
[----:B------:R0:W3:Y:S01]  /*0360*/  SYNCS.EXCH.64 URZ, [UR8+0x8], UR4 ;  /* 0x00000804083f75b2 */ /* 0x0000e20008000100 */
[----:B------:R0:W4:Y:S01]  /*0370*/  SYNCS.EXCH.64 URZ, [UR8+0x50], UR6 ;  /* 0x00005006083f75b2 */ /* 0x0001220008000100 */
[----:B------:R0:W0:Y:S01]  /*0380*/  SYNCS.EXCH.64 URZ, [UR8+0x10], UR4 ;  /* 0x00001004083f75b2 */ /* 0x0000220008000100 */
        /* <DEDUP_REMOVED lines=13> */
[----:B------:R-:W-:Y:S01]  /*0460*/  NOP ;  /* 0x0000000000007918 */ /* 0x000fe20000000000 */
.L_x_3:
[----:B0-----:R-:W-:Y:S05]  /*0470*/  BSYNC B0 ;  /* 0x0000000000007941 */ /* 0x001fea0003800000 */
.L_x_2:
[----:B------:R-:W0:Y:S01]  /*0480*/  SHFL.IDX PT, R0, R0, RZ, 0x1f ;  /* 0x00001fff00007589 */ /* 0x000e2200000e0000 */
[----:B------:R-:W-:Y:S01]  /*0490*/  ELECT P0, URZ, PT ;  /* 0x00000000003f782f */ /* 0x000fe20003800000 */
[----:B------:R-:W5:Y:S01]  /*04a0*/  S2UR UR17, SR_CTAID.Y ;  /* 0x00000000001179c3 */ /* 0x000f620000002600 */
[----:B------:R-:W-:Y:S01]  /*04b0*/  ULDC UR5, c[0x0][0x65c] ;  /* 0x0001970000057ab9 */ /* 0x000fe20000000800 */
[----:B------:R-:W-:Y:S01]  /*04c0*/  UMOV UR12, 0x20 ;  /* 0x00000020000c7882 */ /* 0x000fe20000000000 */
[----:B------:R-:W-:Y:S01]  /*04d0*/  UISETP.NE.AND UP2, UPT, UR5, 0x1, UPT ;  /* 0x000000010500788c */ /* 0x000fe2000bf45270 */
[----:B------:R-:W-:Y:S01]  /*04e0*/  NOP ;  /* 0x0000000000007918 */ /* 0x000fe20000000000 */
[----:B------:R-:W-:Y:S02]  /*04f0*/  NOP ;  /* 0x0000000000007918 */ /* 0x000fe40000000000 */
[----:B------:R-:W-:Y:S01]  /*0500*/  UP2UR UR39, UPR, URZ, 0x4 ;  /* 0x000000043f277883 */ /* 0x000fe20008000000 */
[----:B------:R-:W1:Y:S01]  /*0510*/  S2UR UR4, SR_CTAID.X ;  /* 0x00000000000479c3 */ /* 0x000e620000002500 */
[----:B------:R-:W-:-:S02]  /*0520*/  PLOP3.LUT P2, PT, PT, PT, UP2, 0x80, 0x0 ;  /* 0x000000000000781c */ /* 0x000fc40003f4f028 */
[----:B------:R-:W-:Y:S02]  /*0530*/  PLOP3.LUT P4, PT, PT, PT, UP2, 0x80, 0x0 ;  /* 0x000000000000781c */ /* 0x000fe40003f8f028 */
[----:B------:R-:W-:Y:S01]  /*0540*/  PLOP3.LUT P3, PT, PT, PT, UP2, 0x80, 0x0 ;  /* 0x000000000000781c */ /* 0x000fe20003f6f028 */
[----:B------:R-:W-:Y:S01]  /*0550*/  @UP2 ULDC UR14, c[0x0][0x10] ;  /* 0x00000400000e2ab9 */ /* 0x000fe20000000800 */
[----:B------:R-:W-:Y:S01]  /*0560*/  @UP2 UMOV UR9, URZ ;  /* 0x0000003f00092c82 */ /* 0x000fe20008000000 */
[----:B------:R-:W-:Y:S01]  /*0570*/  @!UP2 ULDC UR11, c[0x0][0xc] ;  /* 0x00000300000baab9 */ /* 0x000fe20000000800 */
[----:B0-----:R-:W-:Y:S01]  /*0580*/  ISETP.NE.OR P0, PT, R0, RZ, !P0 ;  /* 0x000000ff0000720c */ /* 0x001fe20004705670 */
[----:B-----5:R-:W-:Y:S02]  /*0590*/  @UP2 UMOV UR7, UR17 ;  /* 0x0000001100072c82 */ /* 0x020fe40008000000 */
[----:B------:R-:W-:Y:S01]  /*05a0*/  @UP2 UMOV UR8, UR7 ;  /* 0x0000000700082c82 */ /* 0x000fe20008000000 */
[----:B------:R-:W-:Y:S01]  /*05b0*/  @!UP2 UMOV UR7, UR17 ;  /* 0x000000110007ac82 */ /* 0x000fe20008000000 */
[----:B-1----:R-:W-:-:S08]  /*05c0*/  @UP2 UIMAD.WIDE.U32 UR14, UR4, UR14, UR8 ;  /* 0x0000000e040e22a5 */ /* 0x002fd0000f8e0008 */
[----:B------:R-:W-:Y:S01]  /*05d0*/  VOTEU.ALL UP0, P0 ;  /* 0x00000000003f7886 */ /* 0x000fe20000000000 */
[----:B------:R-:W-:Y:S01]  /*05e0*/  VOTEU.ALL UP1, P0 ;  /* 0x00000000003f7886 */ /* 0x000fe20000020000 */
[----:B------:R-:W-:-:S03]  /*05f0*/  IMAD.U32 R2, RZ, RZ, UR14 ;  /* 0x0000000eff027e24 */ /* 0x000fc6000f8e00ff */
[----:B------:R-:W0:Y:S01]  /*0600*/  @!UP0 S2UR UR6, SR_CgaCtaId ;  /* 0x00000000000689c3 */ /* 0x000e220000008800 */
[----:B------:R-:W-:Y:S01]  /*0610*/  @!UP0 UMOV UR5, 0x400 ;  /* 0x0000040000058882 */ /* 0x000fe20000000000 */
[----:B------:R-:W-:-:S04]  /*0620*/  @!UP0 UIADD3 UR12, -UR12, 0x100000, URZ ;  /* 0x001000000c0c8890 */ /* 0x000fc8000fffe13f */
[----:B------:R-:W-:Y:S02]  /*0630*/  @!UP0 USHF.L.U32 UR13, UR12, 0xb, URZ ;  /* 0x0000000b0c0d8899 */ /* 0x000fe4000800063f */
[----:B------:R-:W-:Y:S01]  /*0640*/  @!UP0 USHF.L.U32 UR12, UR12, 0x1, URZ ;  /* 0x000000010c0c8899 */ /* 0x000fe2000800063f */
[----:B------:R-:W-:Y:S01]  /*0650*/  IMAD.U32 R3, RZ, RZ, UR15 ;  /* 0x0000000fff037e24 */ /* 0x000fe2000f8e00ff */
[----:B0-----:R-:W-:Y:S01]  /*0660*/  @!UP0 ULEA UR16, UR6, UR5, 0x18 ;  /* 0x0000000506108291 */ /* 0x001fe2000f8ec03f */
[----:B------:R-:W-:Y:S01]  /*0670*/  VOTEU.ALL UP0, P0 ;  /* 0x00000000003f7886 */ /* 0x000fe20000000000 */
[----:B------:R-:W-:Y:S01]  /*0680*/  PLOP3.LUT P0, PT, PT, PT, UP2, 0x80, 0x0 ;  /* 0x000000000000781c */ /* 0x000fe20003f0f028 */
[----:B------:R-:W-:Y:S01]  /*0690*/  UMOV UR5, URZ ;  /* 0x0000003f00057c82 */ /* 0x000fe20008000000 */
[----:B------:R-:W-:Y:S01]  /*06a0*/  @UP2 UMOV UR6, URZ ;  /* 0x0000003f00062c82 */ /* 0x000fe20008000000 */
[----:B------:R-:W-:Y:S02]  /*06b0*/  @!UP2 UIMAD.WIDE.U32 UR8, UR11, UR7, UR4 ;  /* 0x000000070b08a2a5 */ /* 0x000fe4000f8e0004 */
[----:B------:R-:W-:-:S04]  /*06c0*/  @UP2 UIADD3 UR6, UR15, UR6, URZ ;  /* 0x000000060f062290 */ /* 0x000fc8000fffe03f */
[----:B------:R-:W-:Y:S01]  /*06d0*/  IMAD.U32 R5, RZ, RZ, UR9 ;  /* 0x00000009ff057e24 */ /* 0x000fe2000f8e00ff */
[----:B------:R-:W0:Y:S02]  /*06e0*/  FENCE.VIEW.ASYNC.S ;  /* 0x00000000000073c6 */ /* 0x000e240000000000 */
[----:B0-----:R0:W2:Y:S01]  /*06f0*/  @!UP0 SYNCS.EXCH.64 URZ, [UR16+0xa0], UR12 ;  /* 0x0000a00c103f85b2 */ /* 0x0010a20008000100 */
[----:B------:R-:W-:Y:S02]  /*0700*/  @P2 IMAD.U32 R6, RZ, RZ, UR6 ;  /* 0x00000006ff062e24 */ /* 0x000fe4000f8e00ff */
[----:B------:R-:W-:Y:S02]  /*0710*/  @P0 IMAD.MOV.U32 R7, RZ, RZ, R2 ;  /* 0x000000ffff070224 */ /* 0x000fe400078e0002 */
[----:B------:R-:W-:Y:S02]  /*0720*/  IMAD.U32 R2, RZ, RZ, UR8 ;  /* 0x00000008ff027e24 */ /* 0x000fe4000f8e00ff */
[----:B------:R-:W-:-:S02]  /*0730*/  @!P4 IMAD.MOV.U32 R6, RZ, RZ, R5 ;  /* 0x000000ffff06c224 */ /* 0x000fc400078e0005 */
[----:B------:R-:W-:Y:S02]  /*0740*/  @!P3 IMAD.MOV.U32 R7, RZ, RZ, R2 ;  /* 0x000000ffff07b224 */ /* 0x000fe400078e0002 */
[----:B------:R-:W-:Y:S01]  /*0750*/  IMAD.U32 R3, RZ, RZ, UR9 ;  /* 0x00000009ff037e24 */ /* 0x000fe2000f8e00ff */
[----:B------:R0:W-:Y:S01]  /*0760*/  STL [R1+0x638], R6 ;  /* 0x0006380601007387 */ /* 0x0001e20000100800 */
[----:B------:R-:W-:-:S03]  /*0770*/  IMAD.U32 R4, RZ, RZ, UR8 ;  /* 0x00000008ff047e24 */ /* 0x000fc6000f8e00ff */
[----:B------:R0:W-:Y:S01]  /*0780*/  STL [R1+0x63c], R7 ;  /* 0x00063c0701007387 */ /* 0x0001e20000100800 */
[----:B------:R0:W2:Y:S01]  /*0790*/  @!UP1 SYNCS.EXCH.64 URZ, [UR16+0xa8], UR12 ;  /* 0x0000a80c103f95b2 */ /* 0x0000a20008000100 */
[----:B------:R-:W-:Y:S01]  /*07a0*/  NOP ;  /* 0x0000000000007918 */ /* 0x000fe20000000000 */
[----:B--234-:R-:W-:Y:S06]  /*07b0*/  BAR.SYNC.DEFER_BLOCKING 0x0 ;  /* 0x0000000000007b1d */ /* 0x01cfec0000010000 */
[----:B------:R-:W-:Y:S05]  /*07c0*/  @!P1 BRA `(.L_x_4) ;  /* 0x0000028c00889947 */ /* 0x000fea0003800000 */
[----:B------:R-:W-:-:S06]  /*07d0*/  UISETP.GT.U32.AND UP0, UPT, UR18, 0x1, UPT ;  /* 0x000000011200788c */ /* 0x000fcc000bf04070 */
[----:B------:R-:W-:-:S13]  /*07e0*/  PLOP3.LUT P0, PT, PT, PT, UP0, 0x80, 0x0 ;  /* 0x000000000000781c */ /* 0x000fda0003f0f008 */
[----:B0-----:R-:W-:Y:S05]  /*07f0*/  @P0 EXIT ;  /* 0x000000000000094d */ /* 0x001fea0003800000 */
[----:B------:R-:W-:Y:S01]  /*0800*/  ULDC.64 UR8, c[0x0][0x650] ;  /* 0x0001940000087ab9 */ /* 0x000fe20000000a00 */
[----:B------:R-:W-:Y:S01]  /*0810*/  UMOV UR49, 0xffffffff ;  /* 0xffffffff00317882 */ /* 0x000fe20000000000 */
[----:B------:R-:W-:Y:S01]  /*0820*/  ISETP.GE.U32.AND P0, PT, R7, UR8, PT ;  /* 0x0000000807007c0c */ /* 0x000fe2000bf06070 */
[----:B------:R-:W-:Y:S01]  /*0830*/  UMOV UR40, 0xffffffff ;  /* 0xffffffff00287882 */ /* 0x000fe20000000000 */
[----:B------:R-:W-:Y:S01]  /*0840*/  UMOV UR41, 0xffffffff ;  /* 0xffffffff00297882 */ /* 0x000fe20000000000 */
[----:B------:R-:W-:Y:S02]  /*0850*/  PRMT R0, RZ, 0x7610, R0 ;  /* 0x00007610ff007816 */ /* 0x000fe40000000000 */
[----:B------:R-:W-:-:S13]  /*0860*/  ISETP.GE.U32.AND.EX P0, PT, R6, UR9, PT, P0 ;  /* 0x0000000906007c0c */ /* 0x000fda000bf06100 */
[----:B------:R-:W-:Y:S05]  /*0870*/  @P0 BRA `(.L_x_5) ;  /* 0x0000000400800947 */ /* 0x000fea0003800000 */
[----:B------:R-:W-:Y:S01]  /*0880*/  I2FP.F32.U32 R0, UR4 ;  /* 0x0000000400007c45 */ /* 0x000fe20008201000 */
[----:B------:R-:W-:Y:S01]  /*0890*/  ULDC.64 UR16, c[0x0][0x628] ;  /* 0x00018a0000107ab9 */ /* 0x000fe20000000a00 */
[----:B------:R-:W-:Y:S01]  /*08a0*/  ULDC UR6, c[0x0][0x150] ;  /* 0x0000540000067ab9 */ /* 0x000fe20000000800 */
[----:B------:R-:W-:Y:S01]  /*08b0*/  ISETP.NE.U32.AND P0, PT, RZ, UR16, PT ;  /* 0x00000010ff007c0c */ /* 0x000fe2000bf05070 */
[----:B------:R-:W-:Y:S01]  /*08c0*/  ULDC UR15, c[0x0][0x630] ;  /* 0x00018c00000f7ab9 */ /* 0x000fe20000000800 */
[----:B------:R-:W-:Y:S01]  /*08d0*/  FMUL R0, R0, UR6 ;  /* 0x0000000600007c20 */ /* 0x000fe20008400000 */
[----:B------:R-:W-:Y:S01]  /*08e0*/  R2UR UR18, R7 ;  /* 0x00000000071272ca */ /* 0x000fe200000e0000 */
[----:B------:R-:W-:Y:S01]  /*08f0*/  ULDC UR20, c[0x0][0x154] ;  /* 0x0000550000147ab9 */ /* 0x000fe20000000800 */
[----:B------:R-:W-:Y:S01]  /*0900*/  ISETP.NE.AND.EX P0, PT, RZ, UR17, PT, P0 ;  /* 0x00000011ff007c0c */ /* 0x000fe2000bf05300 */
[----:B------:R0:W1:Y:S01]  /*0910*/  F2I.U32.TRUNC.NTZ R2, R0 ;  /* 0x0000000000027305 */ /* 0x000062000020f000 */
[----:B------:R-:W-:-:S02]  /*0920*/  R2UR UR19, R6 ;  /* 0x00000000061372ca */ /* 0x000fc400000e0000 */
[----:B------:R-:W-:Y:S02]  /*0930*/  R2UR UR8, R7 ;  /* 0x00000000070872ca */ /* 0x000fe400000e0000 */
[----:B------:R-:W-:-:S07]  /*0940*/  R2UR UR9, R6 ;  /* 0x00000000060972ca */ /* 0x000fce00000e0000 */
[----:B0-----:R-:W-:Y:S08]  /*0950*/  @!P0 BRA `(.L_x_6) ;  /* 0x0000000000308947 */ /* 0x001ff00003800000 */
[----:B------:R-:W-:Y:S01]  /*0960*/  R2UR UR8, R7 ;  /* 0x00000000070872ca */ /* 0x000fe200000e0000 */
[----:B------:R-:W-:Y:S01]  /*0970*/  ULDC UR6, c[0x0][0x634] ;  /* 0x00018d0000067ab9 */ /* 0x000fe20000000800 */
[----:B------:R-:W-:-:S11]  /*0980*/  R2UR UR14, R6 ;  /* 0x00000000060e72ca */ /* 0x000fd600000e0000 */
[----:B------:R-:W-:-:S04]  /*0990*/  UIADD3 UR6, UP0, UR8, UR6, URZ ;  /* 0x0000000608067290 */ /* 0x000fc8000ff1e03f */
[----:B------:R-:W-:-:S04]  /*09a0*/  UIADD3.X UR14, URZ, UR14, URZ, UP0, !UPT ;  /* 0x0000000e3f0e7290 */ /* 0x000fc800087fe43f */
[----:B------:R-:W-:-:S04]  /*09b0*/  UIMAD.WIDE.U32 UR8, UR14, UR16, URZ ;  /* 0x000000100e0872a5 */ /* 0x000fc8000f8e003f */
[----:B------:R-:W-:Y:S02]  /*09c0*/  UIMAD.WIDE.U32 UR10, UP0, UR6, UR17, UR8 ;  /* 0x00000011060a72a5 */ /* 0x000fe4000f800008 */
[----:B------:R-:W-:Y:S02]  /*09d0*/  UIMAD.WIDE.U32 UR8, UR6, UR16, URZ ;  /* 0x00000010060872a5 */ /* 0x000fe4000f8e003f */
[----:B------:R-:W-:Y:S02]  /*09e0*/  UIADD3.X UR13, URZ, URZ, URZ, UP0, !UPT ;  /* 0x0000003f3f0d7290 */ /* 0x000fe400087fe43f */
[----:B------:R-:W-:Y:S01]  /*09f0*/  UIADD3 URZ, UP0, UR9, UR10, URZ ;  /* 0x0000000a093f7290 */ /* 0x000fe2000ff1e03f */
[----:B------:R-:W-:-:S03]  /*0a00*/  UMOV UR12, UR11 ;  /* 0x0000000b000c7c82 */ /* 0x000fc60008000000 */
[----:B------:R-:W-:-:S12]  /*0a10*/  UIMAD.WIDE.U32.X UR8, UR14, UR17, UR12, UP0 ;  /* 0x000000110e0872a5 */ /* 0x000fd800080e040c */
.L_x_6:
[----:B------:R-:W-:Y:S01]  /*0a20*/  USHF.R.U64 UR41, UR8, UR15, UR9 ;  /* 0x0000000f08297299 */ /* 0x000fe20008001209 */
[----:B------:R-:W-:Y:S01]  /*0a30*/  I2FP.F32.U32 R0, UR7 ;  /* 0x0000000700007c45 */ /* 0x000fe20008201000 */
[----:B------:R-:W-:Y:S01]  /*0a40*/  USHF.R.U32.HI UR5, URZ, UR15, UR9 ;  /* 0x0000000f3f057299 */ /* 0x000fe20008011609 */
[----:B-1----:R-:W-:Y:S01]  /*0a50*/  R2UR UR12, R2 ;  /* 0x00000000020c72ca */ /* 0x002fe200000e0000 */
[----:B------:R-:W-:Y:S02]  /*0a60*/  UIADD3 UR6, UP0, URZ, -UR41, URZ ;  /* 0x800000293f067290 */ /* 0x000fe4000ff1e03f */
[----:B------:R-:W-:Y:S01]  /*0a70*/  FMUL R0, R0, UR20 ;  /* 0x0000001400007c20 */ /* 0x000fe20008400000 */
[----:B------:R-:W-:Y:S01]  /*0a80*/  ULDC.64 UR8, c[0x0][0x620] ;  /* 0x0001880000087ab9 */ /* 0x000fe20000000a00 */
[----:B------:R-:W-:Y:S01]  /*0a90*/  UIADD3.X UR5, URZ, ~UR5, URZ, UP0, !UPT ;  /* 0x800000053f057290 */ /* 0x000fe200087fe43f */
[----:B------:R-:W-:Y:S01]  /*0aa0*/  UMOV UR10, UR18 ;  /* 0x00000012000a7c82 */ /* 0x000fe20008000000 */
[----:B------:R-:W-:-:S02]  /*0ab0*/  UMOV UR11, UR19 ;  /* 0x00000013000b7c82 */ /* 0x000fc40008000000 */
[----:B------:R-:W-:Y:S01]  /*0ac0*/  UIMAD UR5, UR5, UR8, URZ ;  /* 0x00000008050572a4 */ /* 0x000fe2000f8e023f */
[----:B------:R-:W0:Y:S01]  /*0ad0*/  F2I.U32.TRUNC.NTZ R0, R0 ;  /* 0x0000000000007305 */ /* 0x000e22000020f000 */
[----:B------:R-:W-:Y:S02]  /*0ae0*/  UIMAD.WIDE.U32 UR10, UR6, UR8, UR10 ;  /* 0x00000008060a72a5 */ /* 0x000fe4000f8e000a */
[----:B------:R-:W-:Y:S01]  /*0af0*/  UIMAD UR6, UR6, UR9, UR5 ;  /* 0x00000009060672a4 */ /* 0x000fe2000f8e0205 */
[----:B------:R-:W-:Y:S01]  /*0b00*/  ULDC UR21, c[0x0][0x658] ;  /* 0x0001960000157ab9 */ /* 0x000fe20000000800 */
[----:B------:R-:W-:Y:S02]  /*0b10*/  UMOV UR19, 0xffffffff ;  /* 0xffffffff00137882 */ /* 0x000fe40000000000 */
[----:B------:R-:W-:Y:S01]  /*0b20*/  UIADD3 UR6, UR11, UR6, URZ ;  /* 0x000000060b067290 */ /* 0x000fe2000fffe03f */
[----:B------:R-:W-:Y:S01]  /*0b30*/  ULDC UR15, c[0x0][0x618] ;  /* 0x00018600000f7ab9 */ /* 0x000fe20000000800 */
[----:B------:R-:W-:Y:S01]  /*0b40*/  ULDC.64 UR8, c[0x0][0x640] ;  /* 0x0001900000087ab9 */ /* 0x000fe20000000a00 */
[----:B------:R-:W-:Y:S01]  /*0b50*/  USHF.L.U32 UR11, UR19, UR21, URZ ;  /* 0x00000015130b7299 */ /* 0x000fe2000800063f */
[----:B------:R-:W-:Y:S01]  /*0b60*/  ISETP.NE.U32.AND P0, PT, RZ, UR8, PT ;  /* 0x00000008ff007c0c */ /* 0x000fe2000bf05070 */
[----:B------:R-:W-:-:S02]  /*0b70*/  USHF.R.U64 UR19, UR10, UR15, UR6 ;  /* 0x0000000f0a137299 */ /* 0x000fc40008001206 */
[----:B------:R-:W-:Y:S01]  /*0b80*/  USHF.R.U32.HI UR10, URZ, UR15, UR6 ;  /* 0x0000000f3f0a7299 */ /* 0x000fe20008011606 */
[----:B0-----:R-:W-:Y:S01]  /*0b90*/  R2UR UR14, R0 ;  /* 0x00000000000e72ca */ /* 0x001fe200000e0000 */
[----:B------:R-:W-:Y:S01]  /*0ba0*/  ULDC UR17, c[0x0][0x608] ;  /* 0x0001820000117ab9 */ /* 0x000fe20000000800 */
[----:B------:R-:W-:Y:S01]  /*0bb0*/  ISETP.NE.AND.EX P0, PT, RZ, UR9, PT, P0 ;  /* 0x00000009ff007c0c */ /* 0x000fe2000bf05300 */
[----:B------:R-:W-:Y:S02]  /*0bc0*/  USHF.R.U64 UR23, UR19, UR17, UR10 ;  /* 0x0000001113177299 */ /* 0x000fe4000800120a */
[----:B------:R-:W-:Y:S01]  /*0bd0*/  USHF.R.U32.HI UR10, URZ, UR17, UR10 ;  /* 0x000000113f0a7299 */ /* 0x000fe2000801160a */
[----:B------:R-:W-:Y:S01]  /*0be0*/  UMOV UR16, 0x1 ;  /* 0x0000000100107882 */ /* 0x000fe20000000000 */
[----:B------:R-:W-:Y:S02]  /*0bf0*/  UIADD3 UR12, -UR12, URZ, URZ ;  /* 0x0000003f0c0c7290 */ /* 0x000fe4000fffe13f */
[----:B------:R-:W-:-:S02]  /*0c00*/  USHF.R.U64 UR24, UR23, UR21, UR10 ;  /* 0x0000001517187299 */ /* 0x000fc4000800120a */
[----:B------:R-:W-:Y:S01]  /*0c10*/  USHF.L.U32 UR6, UR16, UR21, URZ ;  /* 0x0000001510067299 */ /* 0x000fe2000800063f */
[----:B------:R-:W-:Y:S01]  /*0c20*/  ULDC UR13, c[0x0][0x144] ;  /* 0x00005100000d7ab9 */ /* 0x000fe20000000800 */
[----:B------:R-:W-:Y:S01]  /*0c30*/  ULDC UR5, c[0x0][0x600] ;  /* 0x0001800000057ab9 */ /* 0x000fe20000000800 */
[----:B------:R-:W-:Y:S02]  /*0c40*/  ULOP3.LUT UR16, URZ, UR11, URZ, 0x33, !UPT ;  /* 0x0000000b3f107292 */ /* 0x000fe4000f8e333f */
[----:B------:R-:W-:Y:S02]  /*0c50*/  USHF.R.U32.HI UR11, URZ, UR21, UR10 ;  /* 0x000000153f0b7299 */ /* 0x000fe4000801160a */
[----:B------:R-:W-:Y:S02]  /*0c60*/  UIADD3 UR18, UR5, -0x1, URZ ;  /* 0xffffffff05127890 */ /* 0x000fe4000fffe03f */
[----:B------:R-:W-:Y:S02]  /*0c70*/  UIADD3 UR20, -UR14, URZ, URZ ;  /* 0x0000003f0e147290 */ /* 0x000fe4000fffe13f */
[----:B------:R-:W-:Y:S01]  /*0c80*/  UIMAD UR4, UR13, UR12, UR4 ;  /* 0x0000000c0d0472a4 */ /* 0x000fe2000f8e0204 */
[----:B------:R-:W-:Y:S01]  /*0c90*/  ULDC UR25, c[0x0][0x148] ;  /* 0x0000520000197ab9 */ /* 0x000fe20000000800 */
[----:B------:R-:W-:Y:S01]  /*0ca0*/  ULDC UR21, c[0x0][0x648] ;  /* 0x0001920000157ab9 */ /* 0x000fe20000000800 */
[----:B------:R-:W-:Y:S01]  /*0cb0*/  ULDC UR22, c[0x0][0x638] ;  /* 0x00018e0000167ab9 */ /* 0x000fe20000000800 */
[----:B------:R-:W-:Y:S01]  /*0cc0*/  UMOV UR10, UR24 ;  /* 0x00000018000a7c82 */ /* 0x000fe20008000000 */
[----:B------:R-:W-:Y:S07]  /*0cd0*/  @!P0 BRA `(.L_x_7) ;  /* 0x0000000000308947 */ /* 0x000fee0003800000 */
[----:B------:R-:W-:Y:S02]  /*0ce0*/  ULDC UR14, c[0x0][0x64c] ;  /* 0x00019300000e7ab9 */ /* 0x000fe40000000800 */
        /* <DEDUP_REMOVED lines=8> */
[----:B------:R-:W-:-:S07]  /*0d70*/  UIMAD.WIDE.U32.X UR8, UR17, UR9, UR14, UP0 ;  /* 0x00000009110872a5 */ /* 0x000fce00080e040e */
[----:B------:R-:W-:Y:S01]  /*0d80*/  UMOV UR10, UR8 ;  /* 0x00000008000a7c82 */ /* 0x000fe20008000000 */
[----:B------:R-:W-:-:S05]  /*0d90*/  UMOV UR11, UR9 ;  /* 0x00000009000b7c82 */ /* 0x000fca0008000000 */
.L_x_7:
[----:B------:R-:W-:Y:S01]  /*0da0*/  UISETP.NE.AND UP0, UPT, UR39, URZ, UPT ;  /* 0x0000003f2700728c */ /* 0x000fe2000bf05270 */
[----:B------:R-:W-:Y:S01]  /*0db0*/  IMAD.MOV.U32 R0, RZ, RZ, 0x1 ;  /* 0x00000001ff007424 */ /* 0x000fe200078e00ff */
[----:B------:R-:W-:Y:S02]  /*0dc0*/  USHF.R.U64 UR8, UR10, UR21, UR11 ;  /* 0x000000150a087299 */ /* 0x000fe4000800120b */
[----:B------:R-:W-:Y:S02]  /*0dd0*/  ULOP3.LUT UR16, UR23, UR16, URZ, 0xc0, !UPT ;  /* 0x0000001017107292 */ /* 0x000fe4000f8ec03f */
[----:B------:R-:W-:Y:S02]  /*0de0*/  ULOP3.LUT UR18, UR19, UR18, URZ, 0xc0, !UPT ;  /* 0x0000001213127292 */ /* 0x000fe4000f8ec03f */
[----:B------:R-:W-:-:S03]  /*0df0*/  UIMAD UR16, UR6, UR8, UR16 ;  /* 0x00000008061072a4 */ /* 0x000fc6000f8e0210 */
[----:B------:R-:W-:Y:S02]  /*0e00*/  @UP0 UIMAD UR4, UR25, UR20, UR7 ;  /* 0x00000014190402a4 */ /* 0x000fe4000f8e0207 */
[----:B------:R-:W-:-:S04]  /*0e10*/  UIADD3 UR7, -UR8, URZ, URZ ;  /* 0x0000003f08077290 */ /* 0x000fc8000fffe13f */
[----:B------:R-:W-:-:S03]  /*0e20*/  UIMAD UR6, UR7, UR22, UR24 ;  /* 0x00000016070672a4 */ /* 0x000fc6000f8e0218 */
[----:B------:R-:W-:Y:S01]  /*0e30*/  ULDC UR7, c[0x0][0x610] ;  /* 0x0001840000077ab9 */ /* 0x000fe20000000800 */
[----:B------:R-:W-:Y:S02]  /*0e40*/  UIMAD UR6, UR6, UR5, UR18 ;  /* 0x00000005060672a4 */ /* 0x000fe4000f8e0212 */
[----:B------:R-:W-:-:S04]  /*0e50*/  UIMAD UR4, UR16, UR7, UR4 ;  /* 0x00000007100472a4 */ /* 0x000fc8000f8e0204 */
[----:B------:R-:W-:Y:S02]  /*0e60*/  USEL UR40, UR6, UR4, !UP0 ;  /* 0x0000000406287287 */ /* 0x000fe4000c000000 */
[----:B------:R-:W-:-:S12]  /*0e70*/  USEL UR49, UR4, UR6, !UP0 ;  /* 0x0000000604317287 */ /* 0x000fd8000c000000 */
.L_x_5:
[----:B------:R-:W-:-:S08]  /*0e80*/  NOP ;  /* 0x0000000000007918 */ /* 0x000fd00000000000 */
[----:B------:R-:W0:Y:S02]  /*0e90*/  USETMAXREG.TRY_ALLOC.CTAPOOL UP0, 0xf0 ;  /* 0x000000f0000079c8 */ /* 0x000e240008000600 */
[----:B0-----:R-:W-:-:S13]  /*0ea0*/  PLOP3.LUT P0, PT, PT, PT, UP0, 0x80, 0x0 ;  /* 0x000000000000781c */ /* 0x001fda0003f0f008 */
[----:B------:R-:W-:Y:S05]  /*0eb0*/  @!P0 BRA `(.L_x_5) ;  /* 0xfffffffc00f08947 */ /* 0x000fea000383ffff */
[----:B------:R-:W-:Y:S01]  /*0ec0*/  ULDC.64 UR4, c[0x0][0x598] ;  /* 0x0001660000047ab9 */ /* 0x000fe20000000a00 */
[----:B------:R-:W-:Y:S01]  /*0ed0*/  ULDC.64 UR50, c[0x0][0x208] ;  /* 0x0000820000327ab9 */ /* 0x000fe20000000a00 */
[----:B------:R-:W-:-:S04]  /*0ee0*/  ISETP.NE.U32.AND P0, PT, RZ, UR4, PT ;  /* 0x00000004ff007c0c */ /* 0x000fc8000bf05070 */
[----:B------:R-:W-:-:S13]  /*0ef0*/  ISETP.NE.AND.EX P0, PT, RZ, UR5, PT, P0 ;  /* 0x00000005ff007c0c */ /* 0x000fda000bf05300 */
[----:B------:R-:W-:Y:S05]  /*0f00*/  @!P0 BRA `(.L_x_8) ;  /* 0x00000000001c8947 */ /* 0x000fea0003800000 */
[----:B------:R-:W0:Y:S02]  /*0f10*/  LDC.64 R2, c[0x0][0x598] ;  /* 0x00016600ff027b82 */ /* 0x000e240000000a00 */
[----:B0-----:R-:W2:Y:S02]  /*0f20*/  LDG.E.64 R2, desc[UR50][R2.64] ;  /* 0x0000003202027981 */ /* 0x001ea4000c1e1b00 */
[----:B--2---:R-:W-:-:S04]  /*0f30*/  ISETP.NE.U32.AND P0, PT, R2, RZ, PT ;  /* 0x000000ff0200720c */ /* 0x004fc80003f05070 */
[----:B------:R-:W-:-:S13]  /*0f40*/  ISETP.NE.AND.EX P0, PT, R3, RZ, PT, P0 ;  /* 0x000000ff0300720c */ /* 0x000fda0003f05300 */
[----:B------:R-:W-:Y:S05]  /*0f50*/  @!P0 BRA `(.L_x_8) ;  /* 0x0000000000088947 */ /* 0x000fea0003800000 */
[----:B------:R0:W5:Y:S01]  /*0f60*/  LD.E R17, desc[UR50][R2.64] ;  /* 0x0000003202117980 */ /* 0x000162000c101900 */
[----:B------:R-:W-:Y:S05]  /*0f70*/  BRA `(.L_x_9) ;  /* 0x0000000000247947 */ /* 0x000fea0003800000 */
.L_x_8:
[----:B------:R-:W-:Y:S02]  /*0f80*/  ULDC.64 UR4, c[0x0][0x588] ;  /* 0x0001620000047ab9 */ /* 0x000fe40000000a00 */
[----:B------:R-:W-:-:S04]  /*0f90*/  ISETP.NE.U32.AND P0, PT, RZ, UR4, PT ;  /* 0x00000004ff007c0c */ /* 0x000fc8000bf05070 */
[----:B------:R-:W-:-:S13]  /*0fa0*/  ISETP.NE.AND.EX P0, PT, RZ, UR5, PT, P0 ;  /* 0x00000005ff007c0c */ /* 0x000fda000bf05300 */
[----:B------:R-:W-:Y:S05]  /*0fb0*/  @!P0 BRA `(.L_x_10) ;  /* 0x00000000000c8947 */ /* 0x000fea0003800000 */
[----:B------:R-:W0:Y:S02]  /*0fc0*/  LDC.64 R2, c[0x0][0x588] ;  /* 0x00016200ff027b82 */ /* 0x000e240000000a00 */
[----:B0-----:R1:W5:Y:S01]  /*0fd0*/  LDG.E R17, desc[UR50][R2.64] ;  /* 0x0000003202117981 */ /* 0x001362000c1e1900 */
[----:B------:R-:W-:Y:S05]  /*0fe0*/  BRA `(.L_x_9) ;  /* 0x0000000000087947 */ /* 0x000fea0003800000 */
.L_x_10:
[----:B------:R-:W-:Y:S02]  /*0ff0*/  ULDC UR4, c[0x0][0x580] ;  /* 0x0001600000047ab9 */ /* 0x000fe40000000800 */
[----:B------:R-:W-:-:S07]  /*1000*/  IMAD.U32 R17, RZ, RZ, UR4 ;  /* 0x00000004ff117e24 */ /* 0x000fce000f8e00ff */
.L_x_9:
[----:B------:R-:W-:Y:S02]  /*1010*/  ULDC.64 UR4, c[0x0][0x5a0] ;  /* 0x0001680000047ab9 */ /* 0x000fe40000000a00 */
[----:B------:R-:W-:-:S04]  /*1020*/  ISETP.NE.U32.AND P0, PT, RZ, UR4, PT ;  /* 0x00000004ff007c0c */ /* 0x000fc8000bf05070 */
[----:B------:R-:W-:-:S13]  /*1030*/  ISETP.NE.AND.EX P0, PT, RZ, UR5, PT, P0 ;  /* 0x00000005ff007c0c */ /* 0x000fda000bf05300 */
[----:B------:R-:W-:Y:S05]  /*1040*/  @!P0 BRA `(.L_x_11) ;  /* 0x00000000001c8947 */ /* 0x000fea0003800000 */
[----:B01----:R-:W0:Y:S02]  /*1050*/  LDC.64 R2, c[0x0][0x5a0] ;  /* 0x00016800ff027b82 */ /* 0x003e240000000a00 */
[----:B0-----:R-:W2:Y:S02]  /*1060*/  LDG.E.64 R2, desc[UR50][R2.64] ;  /* 0x0000003202027981 */ /* 0x001ea4000c1e1b00 */
[----:B--2---:R-:W-:-:S04]  /*1070*/  ISETP.NE.U32.AND P0, PT, R2, RZ, PT ;  /* 0x000000ff0200720c */ /* 0x004fc80003f05070 */
[----:B------:R-:W-:-:S13]  /*1080*/  ISETP.NE.AND.EX P0, PT, R3, RZ, PT, P0 ;  /* 0x000000ff0300720c */ /* 0x000fda0003f05300 */
[----:B------:R-:W-:Y:S05]  /*1090*/  @!P0 BRA `(.L_x_11) ;  /* 0x0000000000088947 */ /* 0x000fea0003800000 */
[----:B------:R0:W5:Y:S01]  /*10a0*/  LD.E R18, desc[UR50][R2.64] ;  /* 0x0000003202127980 */ /* 0x000162000c101900 */
[----:B------:R-:W-:Y:S05]  /*10b0*/  BRA `(.L_x_12) ;  /* 0x0000000000247947 */ /* 0x000fea0003800000 */
.L_x_11:
[----:B------:R-:W-:Y:S02]  /*10c0*/  ULDC.64 UR4, c[0x0][0x590] ;  /* 0x0001640000047ab9 */ /* 0x000fe40000000a00 */
[----:B------:R-:W-:-:S04]  /*10d0*/  ISETP.NE.U32.AND P0, PT, RZ, UR4, PT ;  /* 0x00000004ff007c0c */ /* 0x000fc8000bf05070 */
[----:B------:R-:W-:-:S13]  /*10e0*/  ISETP.NE.AND.EX P0, PT, RZ, UR5, PT, P0 ;  /* 0x00000005ff007c0c */ /* 0x000fda000bf05300 */
[----:B------:R-:W-:Y:S05]  /*10f0*/  @!P0 BRA `(.L_x_13) ;  /* 0x00000000000c8947 */ /* 0x000fea0003800000 */
[----:B------:R-:W2:Y:S02]  /*1100*/  LDC.64 R18, c[0x0][0x590] ;  /* 0x00016400ff127b82 */ /* 0x000ea40000000a00 */
[----:B--2---:R2:W5:Y:S01]  /*1110*/  LDG.E R18, desc[UR50][R18.64] ;  /* 0x0000003212127981 */ /* 0x004562000c1e1900 */
[----:B------:R-:W-:Y:S05]  /*1120*/  BRA `(.L_x_12) ;  /* 0x0000000000087947 */ /* 0x000fea0003800000 */
.L_x_13:
[----:B------:R-:W-:Y:S02]  /*1130*/  ULDC UR4, c[0x0][0x584] ;  /* 0x0001610000047ab9 */ /* 0x000fe40000000800 */
[----:B------:R-:W-:-:S07]  /*1140*/  IMAD.U32 R18, RZ, RZ, UR4 ;  /* 0x00000004ff127e24 */ /* 0x000fce000f8e00ff */
.L_x_12:
[----:B------:R-:W-:-:S13]  /*1150*/  LOP3.LUT P0, RZ, R0, 0xff, RZ, 0xc0, !PT ;  /* 0x000000ff00ff7812 */ /* 0x000fda000780c0ff */
[----:B------:R-:W-:Y:S05]  /*1160*/  @!P0 EXIT ;  /* 0x000000000000894d */ /* 0x000fea0003800000 */
[----:B------:R-:W-:Y:S01]  /*1170*/  ULDC UR4, c[0x0][0x28c] ;  /* 0x0000a30000047ab9 */ /* 0x000fe20000000800 */
[----:B------:R-:W-:Y:S01]  /*1180*/  ULDC.64 UR6, c[0x0][0x5c8] ;  /* 0x0001720000067ab9 */ /* 0x000fe20000000a00 */
[----:B------:R-:W-:Y:S02]  /*1190*/  UIADD3 UR4, UR4, 0x1f, URZ ;  /* 0x0000001f04047890 */ /* 0x000fe4000fffe03f */
[----:B------:R-:W-:Y:S02]  /*11a0*/  USHF.L.U64.HI UR42, UR6, 0x7, UR7 ;  /* 0x00000007062a7899 */ /* 0x000fe40008010207 */
[----:B------:R-:W-:Y:S02]  /*11b0*/  USHF.R.S32.HI UR5, URZ, 0x1f, UR4 ;  /* 0x0000001f3f057899 */ /* 0x000fe40008011404 */
[----:B------:R-:W-:Y:S02]  /*11c0*/  USHF.L.U32 UR43, UR6, 0x7, URZ ;  /* 0x00000007062b7899 */ /* 0x000fe4000800063f */
[----:B------:R-:W-:-:S02]  /*11d0*/  ULEA.HI UR5, UR5, UR4, URZ, 0x5 ;  /* 0x0000000405057291 */ /* 0x000fc4000f8f283f */
[----:B------:R-:W-:Y:S02]  /*11e0*/  USHF.L.U64.HI UR44, UR6, 0x3, UR7 ;  /* 0x00000003062c7899 */ /* 0x000fe40008010207 */
[----:B------:R-:W-:Y:S02]  /*11f0*/  USHF.L.U32 UR45, UR6, 0x3, URZ ;  /* 0x00000003062d7899 */ /* 0x000fe4000800063f */
[----:B------:R-:W-:Y:S02]  /*1200*/  USHF.L.U64.HI UR46, UR6, 0x8, UR7 ;  /* 0x00000008062e7899 */ /* 0x000fe40008010207 */
[----:B------:R-:W-:Y:S02]  /*1210*/  USHF.L.U32 UR47, UR6, 0x8, URZ ;  /* 0x00000008062f7899 */ /* 0x000fe4000800063f */
[----:B------:R-:W-:Y:S01]  /*1220*/  USHF.R.S32.HI UR48, URZ, 0x5, UR5 ;  /* 0x000000053f307899 */ /* 0x000fe20008011405 */
[----:B------:R-:W-:Y:S01]  /*1230*/  UMOV UR36, URZ ;  /* 0x0000003f00247c82 */ /* 0x000fe20008000000 */
[----:B------:R-:W-:-:S10]  /*1240*/  UMOV UR37, URZ ;  /* 0x0000003f00257c82 */ /* 0x000fd40008000000 */
.L_x_1057:
[----:B------:R-:W3:Y:S01]  /*1250*/  S2R R0, SR_TID.X ;  /* 0x0000000000007919 */ /* 0x000ee20000002100 */
[----:B------:R-:W4:Y:S01]  /*1260*/  S2UR UR7, SR_CgaCtaId ;  /* 0x00000000000779c3 */ /* 0x000f220000008800 */
[----:B------:R-:W-:Y:S02]  /*1270*/  UMOV UR6, 0x400 ;  /* 0x0000040000067882 */ /* 0x000fe40000000000 */
[----:B----4-:R-:W-:Y:S01]  /*1280*/  ULEA UR6, UR7, UR6, 0x18 ;  /* 0x0000000607067291 */ /* 0x010fe2000f8ec03f */
[----:B---3--:R-:W-:-:S04]  /*1290*/  LOP3.LUT R0, R0, 0x80, RZ, 0xc0, !PT ;  /* 0x0000008000007812 */ /* 0x008fc800078ec0ff */
[----:B------:R-:W-:-:S06]  /*12a0*/  SHF.R.U32.HI R0, RZ, 0x7, R0 ;  /* 0x00000007ff007819 */ /* 0x000fcc0000011600 */
[----:B------:R-:W3:Y:S02]  /*12b0*/  SHFL.IDX PT, R0, R0, RZ, 0x1f ;  /* 0x00001fff00007589 */ /* 0x000ee400000e0000 */
[----:B---3--:R-:W-:-:S13]  /*12c0*/  R2UR UR4, R0 ;  /* 0x00000000000472ca */ /* 0x008fda00000e0000 */
[----:B------:R-:W-:-:S04]  /*12d0*/  ULEA.HI UR5, UR4, UR4, URZ, 0x1 ;  /* 0x0000000404057291 */ /* 0x000fc8000f8f083f */
[----:B------:R-:W-:-:S04]  /*12e0*/  ULOP3.LUT UR5, UR5, 0x1ffffe, URZ, 0xc0, !UPT ;  /* 0x001ffffe05057892 */ /* 0x000fc8000f8ec03f */
[----:B------:R-:W-:-:S03]  /*12f0*/  UIADD3 UR5, UR4, -UR5, URZ ;  /* 0x8000000504057290 */ /* 0x000fc6000fffe03f */
[----:B------:R-:W-:Y:S01]  /*1300*/  ULDC UR4, c[0x0][0x28c] ;  /* 0x0000a30000047ab9 */ /* 0x000fe20000000800 */
[----:B------:R-:W-:Y:S01]  /*1310*/  ULEA UR5, UR5, UR6, 0xb ;  /* 0x0000000605057291 */ /* 0x000fe2000f8e583f */
[----:B------:R-:W-:-:S03]  /*1320*/  ISETP.LT.AND P0, PT, RZ, UR4, PT ;  /* 0x00000004ff007c0c */ /* 0x000fc6000bf01270 */
[----:B------:R-:W-:-:S04]  /*1330*/  UIADD3 UR5, UR5, 0x180, URZ ;  /* 0x0000018005057890 */ /* 0x000fc8000fffe03f */
[----:B------:R-:W-:-:S04]  /*1340*/  USHF.R.U32.HI UR5, URZ, 0x4, UR5 ;  /* 0x000000043f057899 */ /* 0x000fc80008011605 */
[----:B------:R-:W-:Y:S02]  /*1350*/  ULOP3.LUT UR52, UR5, 0x3fff, URZ, 0xc0, !UPT ;  /* 0x00003fff05347892 */ /* 0x000fe4000f8ec03f */
[----:B------:R-:W-:Y:S10]  /*1360*/  @P0 BRA `(.L_x_14) ;  /* 0x0000000000400947 */ /* 0x000ff40003800000 */
[----:B------:R-:W-:Y:S01]  /*1370*/  MOV R0, 0x0 ;  /* 0x0000000000007802 */ /* 0x000fe20000000f00 */
[----:B------:R-:W-:Y:S01]  /*1380*/  ULDC.64 UR4, c[0x4][0x68] ;  /* 0x01001a0000047ab9 */ /* 0x000fe20000000a00 */
[----:B------:R-:W-:Y:S01]  /*1390*/  ULDC.64 UR6, c[0x4][0x8] ;  /* 0x0100020000067ab9 */ /* 0x000fe20000000a00 */
[----:B------:R-:W-:Y:S01]  /*13a0*/  IMAD.U32 R4, RZ, RZ, UR4 ;  /* 0x00000004ff047e24 */ /* 0x000fe2000f8e00ff */
[----:B01----:R0:W1:Y:S01]  /*13b0*/  LDC.64 R2, c[0x4][R0] ;  /* 0x0100000000027b82 */ /* 0x0030620000000a00 */
[----:B------:R-:W-:Y:S01]  /*13c0*/  IMAD.U32 R5, RZ, RZ, UR5 ;  /* 0x00000005ff057e24 */ /* 0x000fe2000f8e00ff */
[----:B------:R-:W-:Y:S01]  /*13d0*/  ULDC.64 UR4, c[0x4][0x70] ;  /* 0x01001c0000047ab9 */ /* 0x000fe20000000a00 */
[----:B------:R-:W-:Y:S02]  /*13e0*/  IMAD.U32 R10, RZ, RZ, UR6 ;  /* 0x00000006ff0a7e24 */ /* 0x000fe4000f8e00ff */
[----:B------:R-:W-:Y:S02]  /*13f0*/  IMAD.U32 R6, RZ, RZ, UR4 ;  /* 0x00000004ff067e24 */ /* 0x000fe4000f8e00ff */
[----:B------:R-:W-:-:S02]  /*1400*/  IMAD.U32 R7, RZ, RZ, UR5 ;  /* 0x00000005ff077e24 */ /* 0x000fc4000f8e00ff */
[----:B------:R-:W-:Y:S02]  /*1410*/  IMAD.U32 R11, RZ, RZ, UR7 ;  /* 0x00000007ff0b7e24 */ /* 0x000fe4000f8e00ff */
[----:B------:R-:W-:Y:S02]  /*1420*/  IMAD.MOV.U32 R8, RZ, RZ, 0x1e1 ;  /* 0x000001e1ff087424 */ /* 0x000fe400078e00ff */
[----:B------:R-:W-:Y:S02]  /*1430*/  IMAD.MOV.U32 R12, RZ, RZ, 0x1 ;  /* 0x00000001ff0c7424 */ /* 0x000fe400078e00ff */
[----:B0-----:R-:W-:-:S07]  /*1440*/  IMAD.MOV.U32 R13, RZ, RZ, RZ ;  /* 0x000000ffff0d7224 */ /* 0x001fce00078e00ff */
[----:B------:R-:W-:-:S07]  /*1450*/  LEPC R20, `(.L_x_14) ;  /* 0x000000001014794e */ /* 0x000fce0000000000 */
[----:B-12--5:R-:W-:Y:S05]  /*1460*/  CALL.ABS.NOINC R2 ;  /* 0x0000000002007343 */ /* 0x026fea0003c00000 */
.L_x_14:
[----:B------:R-:W-:-:S06]  /*1470*/  ULOP3.LUT UR4, UR38, 0x1, URZ, 0xfc, !UPT ;  /* 0x0000000126047892 */ /* 0x000fcc000f8efc3f */
[----:B------:R-:W-:-:S05]  /*1480*/  IMAD.U32 R0, RZ, RZ, UR4 ;  /* 0x00000004ff007e24 */ /* 0x000fca000f8e00ff */
[----:B------:R-:W-:-:S13]  /*1490*/  ISETP.NE.AND P0, PT, R0, 0x3, PT ;  /* 0x000000030000780c */ /* 0x000fda0003f05270 */
[----:B------:R-:W-:Y:S05]  /*14a0*/  @!P0 BRA `(.L_x_15) ;  /* 0x0000000000048947 */ /* 0x000fea0003800000 */
[----:B------:R-:W-:Y:S01]  /*14b0*/  BPT.TRAP 0x1 ;  /* 0x000000040000795c */ /* 0x000fe20000300000 */
.L_x_15:
[----:B------:R-:W3:Y:S01]  /*14c0*/  S2UR UR5, SR_CgaCtaId ;  /* 0x00000000000579c3 */ /* 0x000ee20000008800 */
[----:B------:R-:W-:Y:S01]  /*14d0*/  UMOV UR4, 0x400 ;  /* 0x0000040000047882 */ /* 0x000fe20000000000 */
[----:B01----:R-:W-:Y:S02]  /*14e0*/  IMAD.U32 R2, RZ, RZ, UR36 ;  /* 0x00000024ff027e24 */ /* 0x003fe4000f8e00ff */
[----:B------:R-:W-:-:S03]  /*14f0*/  IMAD.U32 R3, RZ, RZ, UR37 ;  /* 0x00000025ff037e24 */ /* 0x000fc6000f8e00ff */
[----:B------:R-:W-:Y:S01]  /*1500*/  SHF.L.U32 R2, R2, 0x1f, RZ ;  /* 0x0000001f02027819 */ /* 0x000fe200000006ff */
[----:B---3--:R-:W-:-:S06]  /*1510*/  ULEA UR4, UR5, UR4, 0x18 ;  /* 0x0000000405047291 */ /* 0x008fcc000f8ec03f */
[----:B------:R-:W-:-:S04]  /*1520*/  IMAD.U32 R0, RZ, RZ, UR4 ;  /* 0x00000004ff007e24 */ /* 0x000fc8000f8e00ff */
[----:B------:R-:W-:-:S04]  /*1530*/  IMAD R3, R3, 0x8, R0 ;  /* 0x0000000803037824 */ /* 0x000fc800078e0200 */
[----:B------:R0:W1:Y:S01]  /*1540*/  SYNCS.PHASECHK.TRANS64.TRYWAIT P1, [R3+URZ], R2 ;  /* 0x00000002030075a7 */ /* 0x000062000802017f */
[----:B------:R-:W-:Y:S05]  /*1550*/  @!P0 BRA `(.L_x_16) ;  /* 0x0000000000048947 */ /* 0x000fea0003800000 */
[----:B------:R-:W-:Y:S01]  /*1560*/  BPT.TRAP 0x1 ;  /* 0x000000040000795c */ /* 0x000fe20000300000 */
.L_x_16:
[----:B-1----:R-:W-:Y:S05]  /*1570*/  @P1 BRA `(.L_x_17) ;  /* 0x0000000000081947 */ /* 0x002fea0003800000 */
[----:B------:R-:W1:Y:S02]  /*1580*/  SYNCS.PHASECHK.TRANS64.TRYWAIT P1, [R3+URZ], R2 ;  /* 0x00000002030075a7 */ /* 0x000e64000802017f */
[----:B-1----:R-:W-:Y:S05]  /*1590*/  @!P1 BRA `(.L_x_18) ;  /* 0x0000029800c49947 */ /* 0x002fea0003800000 */
.L_x_17:
[----:B------:R-:W-:-:S04]  /*15a0*/  UISETP.LT.AND UP0, UPT, UR48, 0x1, UPT ;  /* 0x000000013000788c */ /* 0x000fc8000bf01270 */
[----:B------:R-:W-:-:S06]  /*15b0*/  USEL UR4, UR48, 0x1, UP0 ;  /* 0x0000000130047887 */ /* 0x000fcc0008000000 */
[----:B------:R-:W-:Y:S01]  /*15c0*/  IMAD.U32 R4, RZ, RZ, UR4 ;  /* 0x00000004ff047e24 */ /* 0x000fe2000f8e00ff */
[----:B------:R-:W-:Y:S05]  /*15d0*/  WARPSYNC.ALL ;  /* 0x0000000000007948 */ /* 0x000fea0003800000 */
[----:B------:R-:W-:-:S04]  /*15e0*/  IADD3 R4, -R4, UR48, RZ ;  /* 0x0000003004047c10 */ /* 0x000fc8000fffe1ff */
[----:B------:R-:W-:Y:S02]  /*15f0*/  ISETP.GE.AND P1, PT, R4, 0x1, PT ;  /* 0x000000010400780c */ /* 0x000fe40003f26270 */
[----:B------:R-:W-:Y:S01]  /*1600*/  R2UR UR4, R0 ;  /* 0x00000000000472ca */ /* 0x000fe200000e0000 */
[----:B------:R-:W-:Y:S01]  /*1610*/  ULOP3.LUT UR8, UR52, 0x10000, URZ, 0xfc, !UPT ;  /* 0x0001000034087892 */ /* 0x000fe2000f8efc3f */
[----:B------:R-:W-:Y:S01]  /*1620*/  WARPGROUP.ARRIVE ;  /* 0x00000000000079c5 */ /* 0x000fe20000000000 */
[----:B------:R-:W-:Y:S01]  /*1630*/  UMOV UR5, 0xc0000010 ;  /* 0xc000001000057882 */ /* 0x000fe20000000000 */
[----:B------:R-:W-:Y:S01]  /*1640*/  UMOV UR7, 0xc0000010 ;  /* 0xc000001000077882 */ /* 0x000fe20000000000 */
[----:B------:R-:W-:-:S08]  /*1650*/  ULEA UR10, UR37, UR8, 0xa ;  /* 0x00000008250a7291 */ /* 0x000fd0000f8e503f */
[----:B------:R-:W-:-:S04]  /*1660*/  UIADD3 UR4, UR4, 0x24180, URZ ;  /* 0x0002418004047890 */ /* 0x000fc8000fffe03f */
[----:B------:R-:W-:-:S04]  /*1670*/  USHF.R.U32.HI UR4, URZ, 0x4, UR4 ;  /* 0x000000043f047899 */ /* 0x000fc80008011604 */
[----:B------:R-:W-:-:S04]  /*1680*/  ULOP3.LUT UR4, UR4, 0x3fff, URZ, 0xc0, !UPT ;  /* 0x00003fff04047892 */ /* 0x000fc8000f8ec03f */
[----:B------:R-:W-:-:S03]  /*1690*/  ULOP3.LUT UR9, UR4, 0x10000, URZ, 0xfc, !UPT ;  /* 0x0001000004097892 */ /* 0x000fc6000f8efc3f */
[----:B------:R-:W-:Y:S01]  /*16a0*/  UMOV UR4, UR10 ;  /* 0x0000000a00047c82 */ /* 0x000fe20008000000 */
[----:B------:R-:W-:-:S09]  /*16b0*/  ULEA UR6, UR37, UR9, 0x9 ;  /* 0x0000000925067291 */ /* 0x000fd2000f8e483f */
[----:B------:R-:W-:Y:S01]  /*16c0*/  IGMMA.64x256x32.S8.S8 R24, gdesc[UR4], RZ, !UPT, gsb0 ;  /* 0x06600000041879f1 */ /* 0x000fe2000c0410ff */
[----:B------:R-:W-:Y:S01]  /*16d0*/  UIADD3 UR4, UR10, 0x100, URZ ;  /* 0x000001000a047890 */ /* 0x000fe2000fffe03f */
[----:B------:R-:W-:Y:S01]  /*16e0*/  UMOV UR5, 0xc0000010 ;  /* 0xc000001000057882 */ /* 0x000fe20000000000 */
[----:B------:R-:W-:Y:S02]  /*16f0*/  WARPGROUP.DEPBAR.LE gsb0, 0x0 ;  /* 0x00008000000079c5 */ /* 0x000fe40000010000 */
[----:B------:R-:W-:Y:S04]  /*1700*/  STL.64 [R1+0x400], R24 ;  /* 0x0004001801007387 */ /* 0x000fe80000100a00 */
        /* <DEDUP_REMOVED lines=62> */
[----:B------:R3:W-:Y:S02]  /*1af0*/  STL.64 [R1+0x5f8], R150 ;  /* 0x0005f89601007387 */ /* 0x0007e40000100a00 */
[----:B---3--:R-:W-:-:S06]  /*1b00*/  WARPGROUP.ARRIVE ;  /* 0x00000000000079c5 */ /* 0x008fcc0000000000 */
        /* <DEDUP_REMOVED lines=73> */
[----:B------:R-:W-:Y:S04]  /*1fa0*/  STL.64 [R1], R24 ;  /* 0x0000001801007387 */ /* 0x000fe80000100a00 */
        /* <DEDUP_REMOVED lines=64> */
[----:B------:R-:W-:Y:S03]  /*23b0*/  IGMMA.64x256x32.S8.S8 R24, gdesc[UR4], RZ, !UPT, gsb0 ;  /* 0x06600000041879f1 */ /* 0x000fe6000c0410ff */
[----:B------:R-:W-:Y:S02]  /*23c0*/  WARPGROUP.DEPBAR.LE gsb0, 0x0 ;  /* 0x00008000000079c5 */ /* 0x000fe40000010000 */
[----:B------:R-:W-:Y:S05]  /*23d0*/  @!P1 BRA `(.L_x_19) ;  /* 0x0000002c00b89947 */ /* 0x000fea0003800000 */
[----:B------:R-:W-:Y:S02]  /*23e0*/  UIADD3 UR4, UR37, 0x1, URZ ;  /* 0x0000000125047890 */ /* 0x000fe4000fffe03f */
[----:B01----:R-:W-:Y:S02]  /*23f0*/  IMAD.U32 R2, RZ, RZ, UR37 ;  /* 0x00000025ff027e24 */ /* 0x003fe4000f8e00ff */
[----:B------:R-:W-:-:S04]  /*2400*/  UISETP.NE.AND UP0, UPT, UR4, 0x9, UPT ;  /* 0x000000090400788c */ /* 0x000fc8000bf05270 */
[----:B------:R-:W-:Y:S02]  /*2410*/  USEL UR5, URZ, 0x1, UP0 ;  /* 0x000000013f057887 */ /* 0x000fe40008000000 */
[----:B------:R-:W-:Y:S02]  /*2420*/  USEL UR10, UR4, URZ, UP0 ;  /* 0x0000003f040a7287 */ /* 0x000fe40008000000 */
[----:B------:R-:W-:-:S06]  /*2430*/  ULOP3.LUT UR5, UR36, UR5, URZ, 0x3c, !UPT ;  /* 0x0000000524057292 */ /* 0x000fcc000f8e3c3f */
[----:B------:R-:W-:-:S07]  /*2440*/  IMAD.U32 R3, RZ, RZ, UR5 ;  /* 0x00000005ff037e24 */ /* 0x000fce000f8e00ff */
.L_x_26:
[----:B0-----:R-:W-:Y:S05]  /*2450*/  @!P0 BRA `(.L_x_20) ;  /* 0x0000000000048947 */ /* 0x001fea0003800000 */
[----:B------:R-:W-:Y:S01]  /*2460*/  BPT.TRAP 0x1 ;  /* 0x000000040000795c */ /* 0x000fe20000300000 */
.L_x_20:
[----:B------:R-:W0:Y:S01]  /*2470*/  S2UR UR5, SR_CgaCtaId ;  /* 0x00000000000579c3 */ /* 0x000e220000008800 */
[----:B------:R-:W-:Y:S01]  /*2480*/  UMOV UR4, 0x400 ;  /* 0x0000040000047882 */ /* 0x000fe20000000000 */
[----:B------:R-:W-:Y:S01]  /*2490*/  IMAD.U32 R5, RZ, RZ, UR10 ;  /* 0x0000000aff057e24 */ /* 0x000fe2000f8e00ff */
[----:B------:R-:W-:Y:S01]  /*24a0*/  SHF.L.U32 R6, R3, 0x1f, RZ ;  /* 0x0000001f03067819 */ /* 0x000fe200000006ff */
[----:B0-----:R-:W-:-:S06]  /*24b0*/  ULEA UR4, UR5, UR4, 0x18 ;  /* 0x0000000405047291 */ /* 0x001fcc000f8ec03f */
[----:B------:R-:W-:-:S04]  /*24c0*/  IMAD.U32 R0, RZ, RZ, UR4 ;  /* 0x00000004ff007e24 */ /* 0x000fc8000f8e00ff */
[----:B------:R-:W-:-:S04]  /*24d0*/  IMAD R5, R5, 0x8, R0 ;  /* 0x0000000805057824 */ /* 0x000fc800078e0200 */
[----:B------:R0:W1:Y:S01]  /*24e0*/  SYNCS.PHASECHK.TRANS64.TRYWAIT P1, [R5+URZ], R6 ;  /* 0x00000006050075a7 */ /* 0x000062000802017f */
[----:B------:R-:W-:Y:S05]  /*24f0*/  @!P0 BRA `(.L_x_21) ;  /* 0x0000000000048947 */ /* 0x000fea0003800000 */
[----:B------:R-:W-:Y:S01]  /*2500*/  BPT.TRAP 0x1 ;  /* 0x000000040000795c */ /* 0x000fe20000300000 */
.L_x_21:
[----:B-1----:R-:W-:Y:S05]  /*2510*/  @P1 BRA `(.L_x_22) ;  /* 0x0000000000081947 */ /* 0x002fea0003800000 */
[----:B------:R-:W1:Y:S02]  /*2520*/  SYNCS.PHASECHK.TRANS64.TRYWAIT P1, [R5+URZ], R6 ;  /* 0x00000006050075a7 */ /* 0x000e64000802017f */
[----:B-1----:R-:W-:Y:S05]  /*2530*/  @!P1 BRA `(.L_x_23) ;  /* 0x0000028800f09947 */ /* 0x002fea0003800000 */
.L_x_22:
        /* <DEDUP_REMOVED lines=21> */
[----:B------:R3:W-:Y:S04]  /*2690*/  STL.64 [R1+0x640], R108 ;  /* 0x0006406c01007387 */ /* 0x0007e80000100a00 */
[----:B---3--:R-:W3:Y:S04]  /*26a0*/  LDL.LU.64 R108, [R1] ;  /* 0x00000000016c7983 */ /* 0x008ee80000300a00 */
[----:B------:R-:W4:Y:S04]  /*26b0*/  LDL.LU.64 R110, [R1+0x8] ;  /* 0x00000800016e7983 */ /* 0x000f280000300a00 */
[----:B------:R-:W2:Y:S04]  /*26c0*/  LDL.LU.64 R112, [R1+0x10] ;  /* 0x0000100001707983 */ /* 0x000ea80000300a00 */
[----:B------:R-:W3:Y:S04]  /*26d0*/  LDL.LU.64 R114, [R1+0x18] ;  /* 0x0000180001727983 */ /* 0x000ee80000300a00 */
        /* <DEDUP_REMOVED lines=18> */
[----:B---3--:R-:W-:Y:S04]  /*2800*/  STL.64 [R1+0x8e8], R150 ;  /* 0x0008e89601007387 */ /* 0x008fe80000100a00 */
[----:B--2---:R-:W-:Y:S04]  /*2810*/  STL.64 [R1+0x8e0], R148 ;  /* 0x0008e09401007387 */ /* 0x004fe80000100a00 */
[----:B----4-:R-:W-:Y:S04]  /*2820*/  STL.64 [R1+0x8d8], R146 ;  /* 0x0008d89201007387 */ /* 0x010fe80000100a00 */
        /* <DEDUP_REMOVED lines=61> */
[----:B--2---:R-:W2:Y:S04]  /*2c00*/  LDL.LU.64 R24, [R1+0x200] ;  /* 0x0002000001187983 */ /* 0x004ea80000300a00 */
        /* <DEDUP_REMOVED lines=63> */
[----:B--2---:R-:W-:Y:S04]  /*3000*/  STL.64 [R1+0xae8], R150 ;  /* 0x000ae89601007387 */ /* 0x004fe80000100a00 */
[----:B----4-:R-:W-:Y:S04]  /*3010*/  STL.64 [R1+0xae0], R148 ;  /* 0x000ae09401007387 */ /* 0x010fe80000100a00 */
[----:B---3--:R-:W-:Y:S04]  /*3020*/  STL.64 [R1+0xad8], R146 ;  /* 0x000ad89201007387 */ /* 0x008fe80000100a00 */
        /* <DEDUP_REMOVED lines=62> */
[----:B------:R-:W2:Y:S04]  /*3410*/  LDL.LU.64 R26, [R1+0x408] ;  /* 0x00040800011a7983 */ /* 0x000ea80000300a00 */
        /* <DEDUP_REMOVED lines=61> */
[----:B------:R-:W2:Y:S01]  /*37f0*/  LDL.LU.64 R150, [R1+0x5f8] ;  /* 0x0005f80001967983 */ /* 0x000ea20000300a00 */
[----:B------:R-:W-:-:S02]  /*3800*/  ULEA UR11, UR10, UR8, 0xa ;  /* 0x000000080a0b7291 */ /* 0x000fc4000f8e503f */
[----:B------:R-:W-:Y:S01]  /*3810*/  ULEA UR6, UR10, UR9, 0x9 ;  /* 0x000000090a067291 */ /* 0x000fe2000f8e483f */
[----:B------:R-:W3:Y:S01]  /*3820*/  LDL.LU.64 R152, [R1+0xb0] ;  /* 0x0000b00001987983 */ /* 0x000ee20000300a00 */
[----:B------:R-:W-:Y:S01]  /*3830*/  UMOV UR5, 0xc0000010 ;  /* 0xc000001000057882 */ /* 0x000fe20000000000 */
[----:B------:R-:W-:Y:S02]  /*3840*/  UMOV UR7, 0xc0000010 ;  /* 0xc000001000077882 */ /* 0x000fe40000000000 */
[----:B------:R-:W-:Y:S01]  /*3850*/  UMOV UR4, UR11 ;  /* 0x0000000b00047c82 */ /* 0x000fe20008000000 */
[----:B------:R-:W3:Y:S04]  /*3860*/  LDL.LU.64 R154, [R1+0xb8] ;  /* 0x0000b800019a7983 */ /* 0x000ee80000300a00 */
        /* <DEDUP_REMOVED lines=39> */
[----:B------:R-:W3:Y:S01]  /*3ae0*/  LDL.LU.64 R234, [R1+0x1f8] ;  /* 0x0001f80001ea7983 */ /* 0x000ee20000300a00 */
[----:B--2---:R-:W-:-:S06]  /*3af0*/  WARPGROUP.ARRIVE ;  /* 0x00000000000079c5 */ /* 0x004fcc0000000000 */
[----:B------:R-:W-:Y:S03]  /*3b00*/  IGMMA.64x256x32.S8.S8 R24, gdesc[UR4], R24, gsb0 ;  /* 0x06600000041879f1 */ /* 0x000fe60008041018 */
        /* <DEDUP_REMOVED lines=129> */
[----:B------:R-:W-:Y:S01]  /*4320*/  UIADD3 UR4, UR11, 0x100, URZ ;  /* 0x000001000b047890 */ /* 0x000fe2000fffe03f */
[----:B------:R-:W-:Y:S01]  /*4330*/  UMOV UR5, 0xc0000010 ;  /* 0xc000001000057882 */ /* 0x000fe20000000000 */
[----:B--2---:R-:W-:-:S07]  /*4340*/  WARPGROUP.ARRIVE ;  /* 0x00000000000079c5 */ /* 0x004fce0000000000 */
        /* <DEDUP_REMOVED lines=66> */
[----:B--2---:R-:W3:Y:S04]  /*4770*/  LDL.LU.64 R150, [R1+0x8e8] ;  /* 0x0008e80001967983 */ /* 0x004ee80000300a00 */
        /* <DEDUP_REMOVED lines=21> */
[----:B------:R-:W-:Y:S01]  /*48d0*/  UIADD3 UR4, UR11, 0x200, URZ ;  /* 0x000002000b047890 */ /* 0x000fe2000fffe03f */
[----:B------:R-:W-:-:S02]  /*48e0*/  UMOV UR5, 0xc0000010 ;  /* 0xc000001000057882 */ /* 0x000fc40000000000 */
        /* <DEDUP_REMOVED lines=42> */
[----:B---3--:R-:W-:-:S06]  /*4b90*/  WARPGROUP.ARRIVE ;  /* 0x00000000000079c5 */ /* 0x008fcc0000000000 */
[----:B------:R-:W-:Y:S03]  /*4ba0*/  IGMMA.64x256x32.S8.S8 R108, gdesc[UR4], R108, gsb0 ;  /* 0x06600000046c79f1 */ /* 0x000fe6000804106c */
        /* <DEDUP_REMOVED lines=65> */
[----:B---3--:R-:W2:Y:S04]  /*4fc0*/  LDL.LU.64 R150, [R1+0x6e8] ;  /* 0x0006e80001967983 */ /* 0x008ea80000300a00 */
        /* <DEDUP_REMOVED lines=26> */
[----:B----4-:R-:W-:Y:S05]  /*5170*/  @!P0 BRA `(.L_x_24) ;  /* 0x0000000000048947 */ /* 0x010fea0003800000 */
[----:B------:R-:W-:Y:S01]  /*5180*/  BPT.TRAP 0x1 ;  /* 0x000000040000795c */ /* 0x000fe20000300000 */
.L_x_24:
[----:B------:R-:W-:Y:S01]  /*5190*/  UISETP.GT.U32.AND UP0, UPT, UR38, 0x1, UPT ;  /* 0x000000012600788c */ /* 0x000fe2000bf04070 */
[----:B01----:R-:W-:-:S04]  /*51a0*/  IMAD R5, R2, 0x8, R0 ;  /* 0x0000000802057824 */ /* 0x003fc800078e0200 */
[----:B------:R-:W-:Y:S01]  /*51b0*/  VIADD R5, R5, 0x48 ;  /* 0x0000004805057836 */ /* 0x000fe20000000000 */
[----:B------:R-:W-:-:S04]  /*51c0*/  PLOP3.LUT P1, PT, PT, PT, UP0, 0x80, 0x0 ;  /* 0x000000000000781c */ /* 0x000fc80003f2f008 */
[----:B------:R-:W-:-:S04]  /*51d0*/  PRMT R5, RZ, 0x654, R5 ;  /* 0x00000654ff057816 */ /* 0x000fc80000000005 */
[----:B------:R0:W-:Y:S05]  /*51e0*/  SYNCS.ARRIVE.TRANS64.RED.A1T0 RZ, [R5+URZ], RZ ;  /* 0x000000ff05ff79a7 */ /* 0x0001ea000810043f */
[----:B------:R-:W-:Y:S05]  /*51f0*/  @P1 BRA `(.L_x_25) ;  /* 0x0000000000041947 */ /* 0x000fea0003800000 */
[----:B------:R-:W-:Y:S01]  /*5200*/  BPT.TRAP 0x1 ;  /* 0x000000040000795c */ /* 0x000fe20000300000 */
.L_x_25:
[----:B------:R-:W-:Y:S01]  /*5210*/  UIADD3 UR10, UR10, 0x1, URZ ;  /* 0x000000010a0a7890 */ /* 0x000fe2000fffe03f */
[----:B------:R-:W-:Y:S01]  /*5220*/  ISETP.GT.AND P2, PT, R4, 0x1, PT ;  /* 0x000000010400780c */ /* 0x000fe20003f44270 */
[----:B------:R-:W-:Y:S02]  /*5230*/  VIADD R2, R2, 0x1 ;  /* 0x0000000102027836 */ /* 0x000fe40000000000 */
[----:B------:R-:W-:Y:S01]  /*5240*/  UISETP.NE.AND UP0, UPT, UR10, 0x9, UPT ;  /* 0x000000090a00788c */ /* 0x000fe2000bf05270 */
[----:B------:R-:W-:Y:S02]  /*5250*/  VIADD R4, R4, 0xffffffff ;  /* 0xffffffff04047836 */ /* 0x000fe40000000000 */
[C---:B------:R-:W-:Y:S01]  /*5260*/  ISETP.NE.AND P1, PT, R2.reuse, 0x9, PT ;  /* 0x000000090200780c */ /* 0x040fe20003f25270 */
[----:B------:R-:W-:Y:S02]  /*5270*/  USEL UR4, URZ, 0x1, UP0 ;  /* 0x000000013f047887 */ /* 0x000fe40008000000 */
[----:B------:R-:W-:Y:S01]  /*5280*/  USEL UR10, UR10, URZ, UP0 ;  /* 0x0000003f0a0a7287 */ /* 0x000fe20008000000 */
[----:B------:R-:W-:-:S03]  /*5290*/  SEL R2, R2, RZ, P1 ;  /* 0x000000ff02027207 */ /* 0x000fc60000800000 */
[----:B------:R-:W-:Y:S01]  /*52a0*/  LOP3.LUT R3, R3, UR4, RZ, 0x3c, !PT ;  /* 0x0000000403037c12 */ /* 0x000fe2000f8e3cff */
[----:B------:R-:W-:Y:S07]  /*52b0*/  @P2 BRA `(.L_x_26) ;  /* 0xffffffd000642947 */ /* 0x000fee000383ffff */
.L_x_19:
[----:B01----:R-:W0:Y:S02]  /*52c0*/  LDC R2, c[0x0][0x28c] ;  /* 0x0000a300ff027b82 */ /* 0x003e240000000800 */
[----:B0-----:R-:W-:-:S13]  /*52d0*/  ISETP.GE.AND P1, PT, R2, 0x1, PT ;  /* 0x000000010200780c */ /* 0x001fda0003f26270 */
[----:B------:R-:W-:Y:S05]  /*52e0*/  @!P1 BRA `(.L_x_27) ;  /* 0x0000000000449947 */ /* 0x000fea0003800000 */
[----:B------:R-:W-:Y:S05]  /*52f0*/  @!P0 BRA `(.L_x_28) ;  /* 0x0000000000048947 */ /* 0x000fea0003800000 */
[----:B------:R-:W-:Y:S01]  /*5300*/  BPT.TRAP 0x1 ;  /* 0x000000040000795c */ /* 0x000fe20000300000 */
.L_x_28:
[----:B------:R-:W-:-:S04]  /*5310*/  UISETP.LT.AND UP0, UPT, UR48, 0x1, UPT ;  /* 0x000000013000788c */ /* 0x000fc8000bf01270 */
[----:B------:R-:W-:Y:S02]  /*5320*/  USEL UR6, UR48, 0x1, UP0 ;  /* 0x0000000130067887 */ /* 0x000fe40008000000 */
[----:B------:R-:W-:Y:S02]  /*5330*/  UISETP.GT.U32.AND UP0, UPT, UR38, 0x1, UPT ;  /* 0x000000012600788c */ /* 0x000fe4000bf04070 */
[----:B------:R-:W-:-:S04]  /*5340*/  UIADD3 UR6, UR37, UR48, -UR6 ;  /* 0x0000003025067290 */ /* 0x000fc8000fffe806 */
[----:B------:R-:W-:Y:S01]  /*5350*/  UIMAD.WIDE.U32 UR4, UR6, 0x38e38e39, URZ ;  /* 0x38e38e39060478a5 */ /* 0x000fe2000f8e003f */
[----:B------:R-:W-:-:S03]  /*5360*/  PLOP3.LUT P0, PT, PT, PT, UP0, 0x80, 0x0 ;  /* 0x000000000000781c */ /* 0x000fc60003f0f008 */
[----:B------:R-:W-:-:S04]  /*5370*/  USHF.R.U32.HI UR4, URZ, 0x1, UR5 ;  /* 0x000000013f047899 */ /* 0x000fc80008011605 */
[----:B------:R-:W-:-:S06]  /*5380*/  UIMAD UR6, UR4, -0x9, UR6 ;  /* 0xfffffff7040678a4 */ /* 0x000fcc000f8e0206 */
[----:B------:R-:W-:-:S04]  /*5390*/  IMAD.U32 R2, RZ, RZ, UR6 ;  /* 0x00000006ff027e24 */ /* 0x000fc8000f8e00ff */
[----:B------:R-:W-:-:S04]  /*53a0*/  IMAD R0, R2, 0x8, R0 ;  /* 0x0000000802007824 */ /* 0x000fc800078e0200 */
[----:B------:R-:W-:-:S05]  /*53b0*/  VIADD R0, R0, 0x48 ;  /* 0x0000004800007836 */ /* 0x000fca0000000000 */
[----:B------:R-:W-:-:S04]  /*53c0*/  PRMT R0, RZ, 0x654, R0 ;  /* 0x00000654ff007816 */ /* 0x000fc80000000000 */
[----:B------:R0:W-:Y:S01]  /*53d0*/  SYNCS.ARRIVE.TRANS64.RED.A1T0 RZ, [R0+URZ], RZ ;  /* 0x000000ff00ff79a7 */ /* 0x0001e2000810043f */
[----:B------:R-:W-:Y:S05]  /*53e0*/  @P0 BRA `(.L_x_27) ;  /* 0x0000000000040947 */ /* 0x000fea0003800000 */
[----:B------:R-:W-:Y:S01]  /*53f0*/  BPT.TRAP 0x1 ;  /* 0x000000040000795c */ /* 0x000fe20000300000 */
.L_x_27:
[----:B------:R-:W1:Y:S01]  /*5400*/  S2R R5, SR_TID.X ;  /* 0x0000000000057919 */ /* 0x000e620000002100 */
[----:B------:R-:W-:Y:S01]  /*5410*/  IMAD.MOV.U32 R157, RZ, RZ, 0x6540 ;  /* 0x00006540ff9d7424 */ /* 0x000fe200078e00ff */
[----:B------:R-:W-:Y:S01]  /*5420*/  ULDC UR12, c[0x0][0x288] ;  /* 0x0000a200000c7ab9 */ /* 0x000fe20000000800 */
[----:B------:R-:W-:Y:S02]  /*5430*/  UIMAD.WIDE UR8, UR49, 0x200, URZ ;  /* 0x00000200310878a5 */ /* 0x000fe4000f8e023f */
[----:B------:R-:W-:Y:S01]  /*5440*/  USHF.L.U32 UR49, UR49, 0x9, URZ ;  /* 0x0000000931317899 */ /* 0x000fe2000800063f */
[----:B------:R-:W-:Y:S01]  /*5450*/  ULDC UR7, c[0x0][0x284] ;  /* 0x0000a10000077ab9 */ /* 0x000fe20000000800 */
[----:B------:R-:W-:Y:S01]  /*5460*/  UIADD3 UR37, UR48, UR37, URZ ;  /* 0x0000002530257290 */ /* 0x000fe2000fffe03f */
[----:B------:R-:W-:Y:S01]  /*5470*/  IMAD.U32 R14, RZ, RZ, UR7 ;  /* 0x00000007ff0e7e24 */ /* 0x000fe2000f8e00ff */
[----:B------:R-:W-:Y:S02]  /*5480*/  USHF.R.S32.HI UR13, URZ, 0x1f, UR41 ;  /* 0x0000001f3f0d7899 */ /* 0x000fe40008011429 */
[----:B------:R-:W-:-:S02]  /*5490*/  UISETP.GT.U32.AND UP1, UPT, UR37, 0x8, UPT ;  /* 0x000000082500788c */ /* 0x000fc4000bf24070 */
[----:B------:R-:W-:Y:S01]  /*54a0*/  UIMAD.WIDE.U32 UR4, UR37, 0x38e38e39, URZ ;  /* 0x38e38e39250478a5 */ /* 0x000fe2000f8e003f */
[----:B------:R-:W-:Y:S01]  /*54b0*/  ULDC.64 UR10, c[0x0][0x5d0] ;  /* 0x00017400000a7ab9 */ /* 0x000fe20000000a00 */
[----:B------:R-:W-:Y:S02]  /*54c0*/  UISETP.LT.U32.AND UP1, UPT, UR48, 0x9, UP1 ;  /* 0x000000093000788c */ /* 0x000fe40008f21070 */
[----:B------:R-:W-:Y:S02]  /*54d0*/  UISETP.GE.U32.AND UP2, UPT, UR48, 0x9, UPT ;  /* 0x000000093000788c */ /* 0x000fe4000bf46070 */
[----:B------:R-:W-:Y:S02]  /*54e0*/  UIMAD UR6, UR13, UR10, URZ ;  /* 0x0000000a0d0672a4 */ /* 0x000fe4000f8e023f */
[----:B------:R-:W-:Y:S02]  /*54f0*/  USHF.R.U32.HI UR4, URZ, 0x1, UR5 ;  /* 0x000000013f047899 */ /* 0x000fe40008011605 */
[----:B------:R-:W-:-:S02]  /*5500*/  USEL UR5, URZ, 0x1, !UP1 ;  /* 0x000000013f057887 */ /* 0x000fc4000c800000 */
[----:B------:R-:W-:Y:S02]  /*5510*/  UIMAD UR6, UR41, UR11, UR6 ;  /* 0x0000000b290672a4 */ /* 0x000fe4000f8e0206 */
[----:B------:R-:W-:Y:S02]  /*5520*/  ULOP3.LUT UR36, UR36, UR5, URZ, 0x3c, !UPT ;  /* 0x0000000524247292 */ /* 0x000fe4000f8e3c3f */
[----:B------:R-:W-:Y:S01]  /*5530*/  UIMAD UR37, UR4, -0x9, UR37 ;  /* 0xfffffff7042578a4 */ /* 0x000fe2000f8e0225 */
[----:B-1----:R-:W-:Y:S01]  /*5540*/  IMAD.SHL.U32 R156, R5, 0x2, RZ ;  /* 0x00000002059c7824 */ /* 0x002fe200078e00ff */
[--C-:B------:R-:W-:Y:S01]  /*5550*/  SHF.R.U32.HI R2, RZ, 0x7, R5.reuse ;  /* 0x00000007ff027819 */ /* 0x100fe20000011605 */
[----:B------:R-:W-:Y:S01]  /*5560*/  @UP2 ULOP3.LUT UR36, UR36, 0x1, UR4, 0x78, !UPT ;  /* 0x0000000124242892 */ /* 0x000fe2000f8e7804 */
[----:B------:R-:W-:Y:S02]  /*5570*/  SHF.R.U32.HI R3, RZ, 0x2, R5 ;  /* 0x00000002ff037819 */ /* 0x000fe40000011605 */
[----:B------:R-:W-:-:S02]  /*5580*/  LOP3.LUT R156, R156, 0x6, RZ, 0xc0, !PT ;  /* 0x000000069c9c7812 */ /* 0x000fc400078ec0ff */
[----:B------:R-:W-:Y:S02]  /*5590*/  LOP3.LUT R2, R2, 0x1, RZ, 0xc0, !PT ;  /* 0x0000000102027812 */ /* 0x000fe400078ec0ff */
[----:B------:R-:W-:Y:S02]  /*55a0*/  LOP3.LUT R4, R5, 0x60, RZ, 0xc0, !PT ;  /* 0x0000006005047812 */ /* 0x000fe400078ec0ff */
[----:B------:R-:W-:Y:S01]  /*55b0*/  PRMT R156, R156, R157, UR40 ;  /* 0x000000289c9c7e16 */ /* 0x000fe2000800009d */
[----:B------:R-:W-:Y:S01]  /*55c0*/  USHF.L.U32 UR40, UR40, 0x8, URZ ;  /* 0x0000000828287899 */ /* 0x000fe2000800063f */
[----:B------:R-:W-:Y:S01]  /*55d0*/  IMAD.SHL.U32 R15, R2, 0x40, RZ ;  /* 0x00000040020f7824 */ /* 0x000fe200078e00ff */
[----:B------:R-:W-:Y:S02]  /*55e0*/  LOP3.LUT R3, R3, 0x7, RZ, 0xc0, !PT ;  /* 0x0000000703037812 */ /* 0x000fe400078ec0ff */
[----:B------:R-:W-:Y:S01]  /*55f0*/  SHF.R.U32.HI R4, RZ, 0x1, R4 ;  /* 0x00000001ff047819 */ /* 0x000fe20000011604 */
[----:B------:R-:W-:Y:S01]  /*5600*/  UISETP.GE.AND UP0, UPT, UR40, UR12, UPT ;  /* 0x0000000c2800728c */ /* 0x000fe2000bf06270 */
[----:B------:R-:W-:-:S02]  /*5610*/  LOP3.LUT R15, R15, 0x40, R3, 0xe2, !PT ;  /* 0x000000400f0f7812 */ /* 0x000fc400078ee203 */
[----:B0-----:R-:W-:Y:S01]  /*5620*/  IADD3 R0, RZ, -R4, -R3 ;  /* 0x80000004ff007210 */ /* 0x001fe20007ffe803 */
[----:B------:R-:W-:Y:S01]  /*5630*/  UISETP.GE.OR UP0, UPT, UR49, UR7, UP0 ;  /* 0x000000073100728c */ /* 0x000fe20008706670 */
[----:B------:R-:W-:Y:S02]  /*5640*/  LOP3.LUT R15, R15, UR8, R4, 0xfe, !PT ;  /* 0x000000080f0f7c12 */ /* 0x000fe4000f8efe04 */
[----:B------:R-:W-:Y:S01]  /*5650*/  LOP3.LUT R4, R5, 0x3, RZ, 0xc0, !PT ;  /* 0x0000000305047812 */ /* 0x000fe200078ec0ff */
[----:B------:R-:W-:Y:S01]  /*5660*/  IMAD R0, R2, -0x40, R0 ;  /* 0xffffffc002007824 */ /* 0x000fe200078e0200 */
[----:B------:R-:W-:Y:S01]  /*5670*/  SHF.R.S32.HI R157, RZ, 0x1f, R156 ;  /* 0x0000001fff9d7819 */ /* 0x000fe2000001149c */
[----:B------:R-:W-:Y:S01]  /*5680*/  IMAD.MOV.U32 R2, RZ, RZ, -0x2 ;  /* 0xfffffffeff027424 */ /* 0x000fe200078e00ff */
[----:B------:R-:W-:Y:S02]  /*5690*/  PLOP3.LUT P0, PT, PT, PT, UP0, 0x80, 0x0 ;  /* 0x000000000000781c */ /* 0x000fe40003f0f008 */
[----:B------:R-:W-:Y:S01]  /*56a0*/  IADD3 R14, R14, -UR49, R0 ;  /* 0x800000310e0e7c10 */ /* 0x000fe2000fffe000 */
[----:B------:R-:W-:Y:S01]  /*56b0*/  IMAD R4, R4, R2, UR12 ;  /* 0x0000000c04047e24 */ /* 0x000fe2000f8e0202 */
[----:B------:R-:W-:Y:S01]  /*56c0*/  UMOV UR49, 0xffffffff ;  /* 0xffffffff00317882 */ /* 0x000fe20000000000 */
[----:B------:R-:W-:-:S02]  /*56d0*/  IMAD.U32 R2, RZ, RZ, UR10 ;  /* 0x0000000aff027e24 */ /* 0x000fc4000f8e00ff */
[----:B------:R-:W-:Y:S02]  /*56e0*/  VIADD R0, R4, -UR40 ;  /* 0x8000002804007c36 */ /* 0x000fe40008000000 */
[----:B------:R-:W-:-:S04]  /*56f0*/  IMAD.WIDE.U32 R2, R2, UR41, R156 ;  /* 0x0000002902027c25 */ /* 0x000fc8000f8e009c */
[----:B------:R-:W-:Y:S01]  /*5700*/  VIADD R3, R3, UR6 ;  /* 0x0000000603037c36 */ /* 0x000fe20008000000 */
[----:B------:R-:W-:Y:S06]  /*5710*/  @P0 BRA `(.L_x_29) ;  /* 0x0000023400dc0947 */ /* 0x000fec0003800000 */
[----:B-----5:R-:W-:Y:S01]  /*5720*/  ISETP.NE.AND P0, PT, R18, RZ, PT ;  /* 0x000000ff1200720c */ /* 0x020fe20003f05270 */
[----:B------:R-:W-:Y:S01]  /*5730*/  ULDC.64 UR10, c[0x0][0x5c8] ;  /* 0x00017200000a7ab9 */ /* 0x000fe20000000a00 */
[----:B------:R-:W-:Y:S01]  /*5740*/  BSSY B0, `(.L_x_29) ;  /* 0x0002374000007945 */ /* 0x000fe20003800000 */
[----:B------:R-:W-:Y:S01]  /*5750*/  UIMAD UR4, UR9, UR10, URZ ;  /* 0x0000000a090472a4 */ /* 0x000fe2000f8e023f */
[----:B------:R-:W-:Y:S02]  /*5760*/  IMAD.U32 R6, RZ, RZ, UR11 ;  /* 0x0000000bff067e24 */ /* 0x000fe4000f8e00ff */
[----:B------:R-:W-:-:S04]  /*5770*/  IMAD.WIDE.U32 R2, R15, UR10, R2 ;  /* 0x0000000a0f027c25 */ /* 0x000fc8000f8e0002 */
[----:B------:R-:W-:-:S04]  /*5780*/  IMAD R6, R15, R6, UR4 ;  /* 0x000000040f067e24 */ /* 0x000fc8000f8e0206 */
[----:B------:R-:W-:Y:S01]  /*5790*/  IMAD.IADD R6, R3, 0x1, R6 ;  /* 0x0000000103067824 */ /* 0x000fe200078e0206 */
[----:B------:R-:W-:Y:S06]  /*57a0*/  @!P0 BRA `(.L_x_30) ;  /* 0x0000017000a48947 */ /* 0x000fec0003800000 */
[----:B------:R-:W0:Y:S01]  /*57b0*/  LDC.64 R12, c[0x0][0x5b0] ;  /* 0x00016c00ff0c7b82 */ /* 0x000e220000000a00 */
[----:B------:R-:W-:Y:S01]  /*57c0*/  ULDC.64 UR6, c[0x0][0x5b8] ;  /* 0x00016e0000067ab9 */ /* 0x000fe20000000a00 */
[----:B------:R-:W-:Y:S01]  /*57d0*/  ISETP.GE.AND P1, PT, R14, 0x1, PT ;  /* 0x000000010e00780c */ /* 0x000fe20003f26270 */
[----:B------:R-:W-:Y:S02]  /*57e0*/  UIMAD UR4, UR13, UR6, URZ ;  /* 0x000000060d0472a4 */ /* 0x000fe4000f8e023f */
[----:B------:R-:W-:Y:S01]  /*57f0*/  IMAD.U32 R4, RZ, RZ, UR6 ;  /* 0x00000006ff047e24 */ /* 0x000fe2000f8e00ff */
[----:B------:R-:W-:Y:S01]  /*5800*/  BSSY B1, `(.L_x_31) ;  /* 0x000000e000017945 */ /* 0x000fe20003800000 */
[----:B------:R-:W-:Y:S01]  /*5810*/  ISETP.LT.OR P2, PT, R0, 0x1, !P1 ;  /* 0x000000010000780c */ /* 0x000fe20004f41670 */
[----:B------:R-:W-:Y:S01]  /*5820*/  UIMAD UR4, UR41, UR7, UR4 ;  /* 0x00000007290472a4 */ /* 0x000fe2000f8e0204 */
[----:B------:R-:W1:Y:S01]  /*5830*/  LDC.64 R20, c[0x0][0x5a8] ;  /* 0x00016a00ff147b82 */ /* 0x000e620000000a00 */
[----:B------:R-:W-:-:S04]  /*5840*/  IMAD.WIDE.U32 R156, R4, UR41, R156 ;  /* 0x00000029049c7c25 */ /* 0x000fc8000f8e009c */
[----:B------:R-:W-:Y:S02]  /*5850*/  VIADD R23, R157, UR4 ;  /* 0x000000049d177c36 */ /* 0x000fe40008000000 */
[----:B------:R-:W-:Y:S02]  /*5860*/  IMAD.MOV.U32 R22, RZ, RZ, R156 ;  /* 0x000000ffff167224 */ /* 0x000fe400078e009c */
[----:B0-----:R-:W-:Y:S02]  /*5870*/  IMAD R10, R12, UR9, RZ ;  /* 0x000000090c0a7c24 */ /* 0x001fe4000f8e02ff */
[----:B------:R-:W-:-:S04]  /*5880*/  IMAD.WIDE.U32 R4, R15, R12, R22 ;  /* 0x0000000c0f047225 */ /* 0x000fc800078e0016 */
[----:B------:R-:W-:Y:S01]  /*5890*/  IMAD R10, R15, R13, R10 ;  /* 0x0000000d0f0a7224 */ /* 0x000fe200078e020a */
[----:B-1----:R-:W-:-:S04]  /*58a0*/  IADD3 R8, P0, R4, R20, RZ ;  /* 0x0000001404087210 */ /* 0x002fc80007f1e0ff */
[----:B------:R-:W-:Y:S01]  /*58b0*/  IADD3.X R9, R21, R5, R10, P0, !PT ;  /* 0x0000000515097210 */ /* 0x000fe200007fe40a */
[----:B------:R-:W-:Y:S08]  /*58c0*/  @P2 BRA `(.L_x_32) ;  /* 0x0000000000042947 */ /* 0x000ff00003800000 */
[----:B------:R0:W5:Y:S02]  /*58d0*/  LDG.E.U8 R16, desc[UR50][R8.64] ;  /* 0x0000003208107981 */ /* 0x000164000c1e1100 */
.L_x_32:
[----:B------:R-:W-:Y:S05]  /*58e0*/  BSYNC B1 ;  /* 0x0000000000017941 */ /* 0x000fea0003800000 */
.L_x_31:
[----:B------:R-:W3:Y:S01]  /*58f0*/  LDL.LU R7, [R1+0x400] ;  /* 0x0004000001077983 */ /* 0x000ee20000300800 */
[----:B-----5:R-:W-:Y:S01]  /*5900*/  LOP3.LUT R3, R16, 0xffff, RZ, 0xc0, !PT ;  /* 0x0000ffff10037812 */ /* 0x020fe200078ec0ff */
[----:B------:R-:W-:Y:S01]  /*5910*/  ULDC.64 UR4, c[0x0][0x5c0] ;  /* 0x0001700000047ab9 */ /* 0x000fe20000000a00 */
[----:B------:R-:W-:Y:S01]  /*5920*/  ISETP.LT.OR P3, PT, R0, 0x2, !P1 ;  /* 0x000000020000780c */ /* 0x000fe20004f61670 */
[----:B------:R-:W-:Y:S01]  /*5930*/  BSSY B1, `(.L_x_33) ;  /* 0x000000b000017945 */ /* 0x000fe20003800000 */
[----:B------:R-:W-:Y:S02]  /*5940*/  PRMT R3, R3, 0x8880, RZ ;  /* 0x0000888003037816 */ /* 0x000fe400000000ff */
[----:B------:R-:W-:-:S03]  /*5950*/  IADD3 R4, P0, R2, UR4, RZ ;  /* 0x0000000402047c10 */ /* 0x000fc6000ff1e0ff */
[----:B------:R-:W-:Y:S01]  /*5960*/  IMAD R2, R3, R18, RZ ;  /* 0x0000001203027224 */ /* 0x000fe200078e02ff */
[----:B------:R-:W-:-:S03]  /*5970*/  IADD3.X R5, R6, UR5, RZ, P0, !PT ;  /* 0x0000000506057c10 */ /* 0x000fc600087fe4ff */
[----:B---3--:R-:W-:-:S05]  /*5980*/  @!P2 IMAD R3, R7, R17, R2 ;  /* 0x000000110703a224 */ /* 0x008fca00078e0202 */
[----:B------:R1:W-:Y:S01]  /*5990*/  @!P2 STG.E.U8 desc[UR50][R4.64], R3 ;  /* 0x000000030400a986 */ /* 0x0003e2000c101132 */
[----:B------:R-:W-:Y:S05]  /*59a0*/  @P3 BRA `(.L_x_34) ;  /* 0x00000000000c3947 */ /* 0x000fea0003800000 */
[----:B------:R-:W3:Y:S02]  /*59b0*/  LDG.E.U8 R16, desc[UR50][R8.64+0x1] ;  /* 0x0000013208107981 */ /* 0x000ee4000c1e1100 */
[----:B---3--:R-:W-:-:S05]  /*59c0*/  PRMT R2, R16, 0x8880, RZ ;  /* 0x0000888010027816 */ /* 0x008fca00000000ff */
[----:B------:R-:W-:-:S07]  /*59d0*/  IMAD R2, R2, R18, RZ ;  /* 0x0000001202027224 */ /* 0x000fce00078e02ff */
.L_x_34:
[----:B------:R-:W-:Y:S05]  /*59e0*/  BSYNC B1 ;  /* 0x0000000000017941 */ /* 0x000fea0003800000 */
.L_x_33:
[----:B-1----:R-:W3:Y:S01]  /*59f0*/  LDL.LU R3, [R1+0x404] ;  /* 0x0004040001037983 */ /* 0x002ee20000300800 */
[----:B------:R-:W-:Y:S01]  /*5a00*/  ISETP.GE.AND P0, PT, R14, 0x9, PT ;  /* 0x000000090e00780c */ /* 0x000fe20003f06270 */
[C---:B------:R-:W-:Y:S01]  /*5a10*/  IMAD.SHL.U32 R158, R12.reuse, 0x8, RZ ;  /* 0x000000080c9e7824 */ /* 0x040fe200078e00ff */
[----:B------:R-:W-:Y:S01]  /*5a20*/  SHF.L.U64.HI R159, R12, 0x3, R13 ;  /* 0x000000030c9f7819 */ /* 0x000fe2000001020d */
[----:B------:R-:W-:Y:S01]  /*5a30*/  BSSY B1, `(.L_x_35) ;  /* 0x000000e000017945 */ /* 0x000fe20003800000 */
[C---:B------:R-:W-:Y:S02]  /*5a40*/  ISETP.LT.OR P6, PT, R0.reuse, 0x1, !P0 ;  /* 0x000000010000780c */ /* 0x040fe400047c1670 */
[----:B------:R-:W-:Y:S01]  /*5a50*/  ISETP.LT.OR P2, PT, R0, 0x2, !P0 ;  /* 0x000000020000780c */ /* 0x000fe20004741670 */
[----:B------:R-:W-:-:S04]  /*5a60*/  IMAD.WIDE.U32 R6, R15, R12, R158 ;  /* 0x0000000c0f067225 */ /* 0x000fc800078e009e */
[----:B---3--:R-:W-:-:S05]  /*5a70*/  @!P3 IMAD R3, R3, R17, R2 ;  /* 0x000000110303b224 */ /* 0x008fca00078e0202 */
[----:B------:R1:W-:Y:S01]  /*5a80*/  @!P3 STG.E.U8 desc[UR50][R4.64+0x1], R3 ;  /* 0x000001030400b986 */ /* 0x0003e2000c101132 */
[----:B------:R-:W-:Y:S01]  /*5a90*/  IADD3 R6, P3, P4, R156, R20, R6 ;  /* 0x000000149c067210 */ /* 0x000fe20007c7e006 */
[----:B-1----:R-:W-:Y:S01]  /*5aa0*/  IMAD.IADD R3, R10, 0x1, R7 ;  /* 0x000000010a037824 */ /* 0x002fe200078e0207 */
[----:B------:R-:W-:-:S04]  /*5ab0*/  @!P6 IADD3 R10, P5, R4, UR45, RZ ;  /* 0x0000002d040aec10 */ /* 0x000fc8000ffbe0ff */
[----:B------:R-:W-:Y:S01]  /*5ac0*/  IADD3.X R7, R23, R21, R3, P3, P4 ;  /* 0x0000001517077210 */ /* 0x000fe20001fe8403 */
[----:B------:R-:W-:Y:S08]  /*5ad0*/  @P6 BRA `(.L_x_36) ;  /* 0x00000000000c6947 */ /* 0x000ff00003800000 */
[----:B------:R-:W3:Y:S02]  /*5ae0*/  LDG.E.U8 R16, desc[UR50][R6.64] ;  /* 0x0000003206107981 */ /* 0x000ee4000c1e1100 */
[----:B---3--:R-:W-:-:S05]  /*5af0*/  PRMT R2, R16, 0x8880, RZ ;  /* 0x0000888010027816 */ /* 0x008fca00000000ff */
[----:B------:R-:W-:-:S07]  /*5b00*/  IMAD R2, R2, R18, RZ ;  /* 0x0000001202027224 */ /* 0x000fce00078e02ff */
.L_x_36:
[----:B------:R-:W-:Y:S05]  /*5b10*/  BSYNC B1 ;  /* 0x0000000000017941 */ /* 0x000fea0003800000 */
.L_x_35:
[----:B------:R-:W3:Y:S01]  /*5b20*/  LDL.LU R3, [R1+0x408] ;  /* 0x0004080001037983 */ /* 0x000ee20000300800 */
[----:B------:R-:W-:Y:S01]  /*5b30*/  @!P6 IADD3.X R11, R5, UR44, RZ, P5, !PT ;  /* 0x0000002c050bec10 */ /* 0x000fe2000affe4ff */
[----:B------:R-:W-:Y:S01]  /*5b40*/  BSSY B1, `(.L_x_37) ;  /* 0x000000b000017945 */ /* 0x000fe20003800000 */
[C---:B------:R-:W-:Y:S02]  /*5b50*/  ISETP.LT.OR P4, PT, R0.reuse, 0x9, !P1 ;  /* 0x000000090000780c */ /* 0x040fe40004f81670 */
[C---:B------:R-:W-:Y:S02]  /*5b60*/  ISETP.LT.OR P5, PT, R0.reuse, 0xa, !P1 ;  /* 0x0000000a0000780c */ /* 0x040fe40004fa1670 */
[----:B------:R-:W-:Y:S01]  /*5b70*/  ISETP.LT.OR P3, PT, R0, 0x9, !P0 ;  /* 0x000000090000780c */ /* 0x000fe20004761670 */
[----:B---3--:R-:W-:-:S05]  /*5b80*/  @!P6 IMAD R3, R3, R17, R2 ;  /* 0x000000110303e224 */ /* 0x008fca00078e0202 */
[----:B------:R1:W-:Y:S02]  /*5b90*/  @!P6 STG.E.U8 desc[UR50][R10.64], R3 ;  /* 0x000000030a00e986 */ /* 0x0003e4000c101132 */
[----:B-1----:R-:W-:Y:S01]  /*5ba0*/  @!P2 IADD3 R10, P6, R4, UR45, RZ ;  /* 0x0000002d040aac10 */ /* 0x002fe2000ffde0ff */
[----:B------:R-:W-:-:S12]  /*5bb0*/  @P2 BRA `(.L_x_38) ;  /* 0x00000000000c2947 */ /* 0x000fd80003800000 */
[----:B------:R-:W3:Y:S02]  /*5bc0*/  LDG.E.U8 R16, desc[UR50][R6.64+0x1] ;  /* 0x0000013206107981 */ /* 0x000ee4000c1e1100 */
[----:B---3--:R-:W-:-:S05]  /*5bd0*/  PRMT R2, R16, 0x8880, RZ ;  /* 0x0000888010027816 */ /* 0x008fca00000000ff */
[----:B------:R-:W-:-:S07]  /*5be0*/  IMAD R2, R2, R18, RZ ;  /* 0x0000001202027224 */ /* 0x000fce00078e02ff */
.L_x_38:
[----:B------:R-:W-:Y:S05]  /*5bf0*/  BSYNC B1 ;  /* 0x0000000000017941 */ /* 0x000fea0003800000 */
.L_x_37:
[----:B------:R-:W3:Y:S01]  /*5c00*/  LDL.LU R3, [R1+0x40c] ;  /* 0x00040c0001037983 */ /* 0x000ee20000300800 */
[----:B------:R-:W-:Y:S01]  /*5c10*/  @!P2 IADD3.X R11, R5, UR44, RZ, P6, !PT ;  /* 0x0000002c050bac10 */ /* 0x000fe2000b7fe4ff */
[----:B------:R-:W-:Y:S01]  /*5c20*/  BSSY B1, `(.L_x_39) ;  /* 0x0000007000017945 */ /* 0x000fe20003800000 */
[----:B---3--:R-:W-:-:S05]  /*5c30*/  @!P2 IMAD R3, R3, R17, R2 ;  /* 0x000000110303a224 */ /* 0x008fca00078e0202 */
[----:B------:R1:W-:Y:S01]  /*5c40*/  @!P2 STG.E.U8 desc[UR50][R10.64+0x1], R3 ;  /* 0x000001030a00a986 */ /* 0x0003e2000c101132 */
[----:B------:R-:W-:Y:S05]  /*5c50*/  @P4 BRA `(.L_x_40) ;  /* 0x00000000000c4947 */ /* 0x000fea0003800000 */
[----:B------:R-:W3:Y:S02]  /*5c60*/  LDG.E.U8 R16, desc[UR50][R8.64+0x8] ;  /* 0x0000083208107981 */ /* 0x000ee4000c1e1100 */
[----:B---3--:R-:W-:-:S05]  /*5c70*/  PRMT R2, R16, 0x8880, RZ ;  /* 0x0000888010027816 */ /* 0x008fca00000000ff */
[----:B------:R-:W-:-:S07]  /*5c80*/  IMAD R2, R2, R18, RZ ;  /* 0x0000001202027224 */ /* 0x000fce00078e02ff */
.L_x_40:
[----:B------:R-:W-:Y:S05]  /*5c90*/  BSYNC B1 ;  /* 0x0000000000017941 */ /* 0x000fea0003800000 */
.L_x_39:
[----:B-1----:R-:W3:Y:S01]  /*5ca0*/  LDL.LU R3, [R1+0x410] ;  /* 0x0004100001037983 */ /* 0x002ee20000300800 */
[----:B------:R-:W-:Y:S01]  /*5cb0*/  BSSY B1, `(.L_x_41) ;  /* 0x0000007000017945 */ /* 0x000fe20003800000 */
[----:B---3--:R-:W-:-:S05]  /*5cc0*/  @!P4 IMAD R3, R3, R17, R2 ;  /* 0x000000110303c224 */ /* 0x008fca00078e0202 */
[----:B------:R1:W-:Y:S01]  /*5cd0*/  @!P4 STG.E.U8 desc[UR50][R4.64+0x8], R3 ;  /* 0x000008030400c986 */ /* 0x0003e2000c101132 */
[----:B------:R-:W-:Y:S05]  /*5ce0*/  @P5 BRA `(.L_x_42) ;  /* 0x00000000000c5947 */ /* 0x000fea0003800000 */
[----:B------:R-:W3:Y:S02]  /*5cf0*/  LDG.E.U8 R16, desc[UR50][R8.64+0x9] ;  /* 0x0000093208107981 */ /* 0x000ee4000c1e1100 */
[----:B---3--:R-:W-:-:S05]  /*5d00*/  PRMT R2, R16, 0x8880, RZ ;  /* 0x0000888010027816 */ /* 0x008fca00000000ff */
[----:B------:R-:W-:-:S07]  /*5d10*/  IMAD R2, R2, R18, RZ ;  /* 0x0000001202027224 */ /* 0x000fce00078e02ff */
.L_x_42:
[----:B------:R-:W-:Y:S05]  /*5d20*/  BSYNC B1 ;  /* 0x0000000000017941 */ /* 0x000fea0003800000 */
.L_x_41:
[----:B-1----:R-:W3:Y:S01]  /*5d30*/  LDL.LU R3, [R1+0x414] ;  /* 0x0004140001037983 */ /* 0x002ee20000300800 */
[----:B------:R-:W-:Y:S01]  /*5d40*/  BSSY B1, `(.L_x_43) ;  /* 0x0000009000017945 */ /* 0x000fe20003800000 */
[----:B------:R-:W-:Y:S02]  /*5d50*/  ISETP.LT.OR P2, PT, R0, 0xa, !P0 ;  /* 0x0000000a0000780c */ /* 0x000fe40004741670 */
[----:B------:R-:W-:Y:S01]  /*5d60*/  @!P3 IADD3 R10, P4, R4, UR45, RZ ;  /* 0x0000002d040abc10 */ /* 0x000fe2000ff9e0ff */
[----:B---3--:R-:W-:-:S05]  /*5d70*/  @!P5 IMAD R3, R3, R17, R2 ;  /* 0x000000110303d224 */ /* 0x008fca00078e0202 */
[----:B------:R1:W-:Y:S01]  /*5d80*/  @!P5 STG.E.U8 desc[UR50][R4.64+0x9], R3 ;  /* 0x000009030400d986 */ /* 0x0003e2000c101132 */
[----:B------:R-:W-:Y:S06]  /*5d90*/  @P3 BRA `(.L_x_44) ;  /* 0x00000000000c3947 */ /* 0x000fec0003800000 */
[----:B------:R-:W3:Y:S02]  /*5da0*/  LDG.E.U8 R16, desc[UR50][R6.64+0x8] ;  /* 0x0000083206107981 */ /* 0x000ee4000c1e1100 */
[----:B---3--:R-:W-:-:S05]  /*5db0*/  PRMT R2, R16, 0x8880, RZ ;  /* 0x0000888010027816 */ /* 0x008fca00000000ff */
[----:B------:R-:W-:-:S07]  /*5dc0*/  IMAD R2, R2, R18, RZ ;  /* 0x0000001202027224 */ /* 0x000fce00078e02ff */
.L_x_44:
[----:B------:R-:W-:Y:S05]  /*5dd0*/  BSYNC B1 ;  /* 0x0000000000017941 */ /* 0x000fea0003800000 */
.L_x_43:
[----:B-1----:R-:W3:Y:S01]  /*5de0*/  LDL.LU R3, [R1+0x418] ;  /* 0x0004180001037983 */ /* 0x002ee20000300800 */
[----:B------:R-:W-:Y:S01]  /*5df0*/  @!P3 IADD3.X R11, R5, UR44, RZ, P4, !PT ;  /* 0x0000002c050bbc10 */ /* 0x000fe2000a7fe4ff */
[----:B------:R-:W-:Y:S01]  /*5e00*/  BSSY B1, `(.L_x_45) ;  /* 0x000000b000017945 */ /* 0x000fe20003800000 */
[C---:B------:R-:W-:Y:S02]  /*5e10*/  ISETP.LT.OR P4, PT, R0.reuse, 0x11, !P1 ;  /* 0x000000110000780c */ /* 0x040fe40004f81670 */
[----:B------:R-:W-:Y:S01]  /*5e20*/  ISETP.LT.OR P5, PT, R0, 0x12, !P1 ;  /* 0x000000120000780c */ /* 0x000fe20004fa1670 */
[----:B---3--:R-:W-:-:S05]  /*5e30*/  @!P3 IMAD R3, R3, R17, R2 ;  /* 0x000000110303b224 */ /* 0x008fca00078e0202 */
[----:B------:R1:W-:Y:S01]  /*5e40*/  @!P3 STG.E.U8 desc[UR50][R10.64+0x8], R3 ;  /* 0x000008030a00b986 */ /* 0x0003e2000c101132 */
[----:B------:R-:W-:Y:S02]  /*5e50*/  ISETP.LT.OR P3, PT, R0, 0x11, !P0 ;  /* 0x000000110000780c */ /* 0x000fe40004761670 */
[----:B-1----:R-:W-:Y:S01]  /*5e60*/  @!P2 IADD3 R10, P6, R4, UR45, RZ ;  /* 0x0000002d040aac10 */ /* 0x002fe2000ffde0ff */
[----:B------:R-:W-:-:S12]  /*5e70*/  @P2 BRA `(.L_x_46) ;  /* 0x00000000000c2947 */ /* 0x000fd80003800000 */
[----:B------:R-:W3:Y:S02]  /*5e80*/  LDG.E.U8 R16, desc[UR50][R6.64+0x9] ;  /* 0x0000093206107981 */ /* 0x000ee4000c1e1100 */
[----:B---3--:R-:W-:-:S05]  /*5e90*/  PRMT R2, R16, 0x8880, RZ ;  /* 0x0000888010027816 */ /* 0x008fca00000000ff */
[----:B------:R-:W-:-:S07]  /*5ea0*/  IMAD R2, R2, R18, RZ ;  /* 0x0000001202027224 */ /* 0x000fce00078e02ff */
.L_x_46:
[----:B------:R-:W-:Y:S05]  /*5eb0*/  BSYNC B1 ;  /* 0x0000000000017941 */ /* 0x000fea0003800000 */
.L_x_45:
        /* <DEDUP_REMOVED lines=9> */
.L_x_48:
[----:B------:R-:W-:Y:S05]  /*5f50*/  BSYNC B1 ;  /* 0x0000000000017941 */ /* 0x000fea0003800000 */
.L_x_47:
        /* <DEDUP_REMOVED lines=8> */
.L_x_50:
[----:B------:R-:W-:Y:S05]  /*5fe0*/  BSYNC B1 ;  /* 0x0000000000017941 */ /* 0x000fea0003800000 */
.L_x_49:
        /* <DEDUP_REMOVED lines=10> */
.L_x_52:
[----:B------:R-:W-:Y:S05]  /*6090*/  BSYNC B1 ;  /* 0x0000000000017941 */ /* 0x000fea0003800000 */
.L_x_51:
        /* <DEDUP_REMOVED lines=13> */
.L_x_54:
[----:B------:R-:W-:Y:S05]  /*6170*/  BSYNC B1 ;  /* 0x0000000000017941 */ /* 0x000fea0003800000 */
.L_x_53:
        /* <DEDUP_REMOVED lines=9> */
.L_x_56:
[----:B------:R-:W-:Y:S05]  /*6210*/  BSYNC B1 ;  /* 0x0000000000017941 */ /* 0x000fea0003800000 */
.L_x_55:
        /* <DEDUP_REMOVED lines=8> */
.L_x_58:
[----:B------:R-:W-:Y:S05]  /*62a0*/  BSYNC B1 ;  /* 0x0000000000017941 */ /* 0x000fea0003800000 */
.L_x_57:
        /* <DEDUP_REMOVED lines=10> */
.L_x_60:
[----:B------:R-:W-:Y:S05]  /*6350*/  BSYNC B1 ;  /* 0x0000000000017941 */ /* 0x000fea0003800000 */
.L_x_59:
        /* <DEDUP_REMOVED lines=13> */
.L_x_62:
[----:B------:R-:W-:Y:S05]  /*6430*/  BSYNC B1 ;  /* 0x0000000000017941 */ /* 0x000fea0003800000 */
.L_x_61:
        /* <DEDUP_REMOVED lines=9> */
.L_x_64:
[----:B------:R-:W-:Y:S05]  /*64d0*/  BSYNC B1 ;  /* 0x0000000000017941 */ /* 0x000fea0003800000 */
.L_x_63:
        /* <DEDUP_REMOVED lines=8> */
.L_x_66:
[----:B------:R-:W-:Y:S05]  /*6560*/  BSYNC B1 ;  /* 0x0000000000017941 */ /* 0x000fea0003800000 */
.L_x_65:
        /* <DEDUP_REMOVED lines=10> */
.L_x_68:
[----:B------:R-:W-:Y:S05]  /*6610*/  BSYNC B1 ;  /* 0x0000000000017941 */ /* 0x000fea0003800000 */
.L_x_67:
        /* <DEDUP_REMOVED lines=13> */
.L_x_70:
[----:B------:R-:W-:Y:S05]  /*66f0*/  BSYNC B1 ;  /* 0x0000000000017941 */ /* 0x000fea0003800000 */
.L_x_69:
        /* <DEDUP_REMOVED lines=9> */
.L_x_72:
[----:B------:R-:W-:Y:S05]  /*6790*/  BSYNC B1 ;  /* 0x0000000000017941 */ /* 0x000fea0003800000 */
.L_x_71:
        /* <DEDUP_REMOVED lines=8> */
.L_x_74:
[----:B------:R-:W-:Y:S05]  /*6820*/  BSYNC B1 ;  /* 0x0000000000017941 */ /* 0x000fea0003800000 */
.L_x_73:
        /* <DEDUP_REMOVED lines=10> */
.L_x_76:
[----:B------:R-:W-:Y:S05]  /*68d0*/  BSYNC B1 ;  /* 0x0000000000017941 */ /* 0x000fea0003800000 */
.L_x_75:
        /* <DEDUP_REMOVED lines=13> */
.L_x_78:
[----:B------:R-:W-:Y:S05]  /*69b0*/  BSYNC B1 ;  /* 0x0000000000017941 */ /* 0x000fea0003800000 */
.L_x_77:
        /* <DEDUP_REMOVED lines=9> */
.L_x_80:
[----:B------:R-:W-:Y:S05]  /*6a50*/  BSYNC B1 ;  /* 0x0000000000017941 */ /* 0x000fea0003800000 */
.L_x_79:
        /* <DEDUP_REMOVED lines=8> */
.L_x_82:
[----:B------:R-:W-:Y:S05]  /*6ae0*/  BSYNC B1 ;  /* 0x0000000000017941 */ /* 0x000fea0003800000 */
.L_x_81:
        /* <DEDUP_REMOVED lines=10> */
.L_x_84:
[----:B------:R-:W-:Y:S05]  /*6b90*/  BSYNC B1 ;  /* 0x0000000000017941 */ /* 0x000fea0003800000 */
.L_x_83:
        /* <DEDUP_REMOVED lines=13> */
.L_x_86:
[----:B------:R-:W-:Y:S05]  /*6c70*/  BSYNC B1 ;  /* 0x0000000000017941 */ /* 0x000fea0003800000 */
.L_x_85:
        /* <DEDUP_REMOVED lines=9> */
.L_x_88:
[----:B------:R-:W-:Y:S05]  /*6d10*/  BSYNC B1 ;  /* 0x0000000000017941 */ /* 0x000fea0003800000 */
.L_x_87:
        /* <DEDUP_REMOVED lines=8> */
.L_x_90:
[----:B------:R-:W-:Y:S05]  /*6da0*/  BSYNC B1 ;  /* 0x0000000000017941 */ /* 0x000fea0003800000 */
.L_x_89:
        /* <DEDUP_REMOVED lines=10> */
.L_x_92:
[----:B------:R-:W-:Y:S05]  /*6e50*/  BSYNC B1 ;  /* 0x0000000000017941 */ /* 0x000fea0003800000 */
.L_x_91:
[----:B-1----:R-:W3:Y:S01]  /*6e60*/  LDL.LU R3, [R1+0x478] ;  /* 0x0004780001037983 */ /* 0x002ee20000300800 */
[----:B------:R-:W-:Y:S01]  /*6e70*/  @!P3 IADD3.X R11, R5, UR44, RZ, P4, !PT ;  /* 0x0000002c050bbc10 */ /* 0x000fe2000a7fe4ff */
[----:B------:R-:W-:Y:S01]  /*6e80*/  BSSY B1, `(.L_x_93) ;  /* 0x000000a000017945 */ /* 0x000fe20003800000 */
        /* <DEDUP_REMOVED lines=9> */
.L_x_94:
[----:B------:R-:W-:Y:S05]  /*6f20*/  BSYNC B1 ;  /* 0x0000000000017941 */ /* 0x000fea0003800000 */
.L_x_93:
        /* <DEDUP_REMOVED lines=9> */
.L_x_96:
[----:B------:R-:W-:Y:S05]  /*6fc0*/  BSYNC B1 ;  /* 0x0000000000017941 */ /* 0x000fea0003800000 */
.L_x_95:
[----:B-1----:R-:W3:Y:S01]  /*6fd0*/  LDL.LU R3, [R1+0x480] ;  /* 0x0004800001037983 */ /* 0x002ee20000300800 */
[----:B------:R-:W-:Y:S01]  /*6fe0*/  BSSY B1, `(.L_x_97) ;  /* 0x000000a000017945 */ /* 0x000fe20003800000 */
[----:B------:R-:W-:Y:S02]  /*6ff0*/  ISETP.LT.OR P2, PT, R0, 0x42, !P0 ;  /* 0x000000420000780c */ /* 0x000fe40004741670 */
[----:B------:R-:W-:Y:S01]  /*7000*/  @!P3 IADD3 R10, P5, R4, UR45, RZ ;  /* 0x0000002d040abc10 */ /* 0x000fe2000ffbe0ff */
[----:B---3--:R-:W-:-:S05]  /*7010*/  @!P4 IMAD R3, R3, R17, R2 ;  /* 0x000000110303c224 */ /* 0x008fca00078e0202 */
[----:B------:R1:W-:Y:S01]  /*7020*/  @!P4 STG.E.U8 desc[UR50][R4.64+0x40], R3 ;  /* 0x000040030400c986 */ /* 0x0003e2000c101132 */
[----:B------:R-:W-:-:S13]  /*7030*/  ISETP.LT.OR P4, PT, R0, 0x42, !P1 ;  /* 0x000000420000780c */ /* 0x000fda0004f81670 */
[----:B-1----:R-:W-:Y:S05]  /*7040*/  @P4 BRA `(.L_x_98) ;  /* 0x00000000000c4947 */ /* 0x002fea0003800000 */
[----:B------:R-:W3:Y:S02]  /*7050*/  LDG.E.U8 R16, desc[UR50][R8.64+0x41] ;  /* 0x0000413208107981 */ /* 0x000ee4000c1e1100 */
[----:B---3--:R-:W-:-:S05]  /*7060*/  PRMT R2, R16, 0x8880, RZ ;  /* 0x0000888010027816 */ /* 0x008fca00000000ff */
[----:B------:R-:W-:-:S07]  /*7070*/  IMAD R2, R2, R18, RZ ;  /* 0x0000001202027224 */ /* 0x000fce00078e02ff */
.L_x_98:
[----:B------:R-:W-:Y:S05]  /*7080*/  BSYNC B1 ;  /* 0x0000000000017941 */ /* 0x000fea0003800000 */
.L_x_97:
[----:B------:R-:W3:Y:S01]  /*7090*/  LDL.LU R3, [R1+0x484] ;  /* 0x0004840001037983 */ /* 0x000ee20000300800 */
[----:B------:R-:W-:Y:S01]  /*70a0*/  BSSY B1, `(.L_x_99) ;  /* 0x0000007000017945 */ /* 0x000fe20003800000 */
[----:B---3--:R-:W-:-:S05]  /*70b0*/  @!P4 IMAD R3, R3, R17, R2 ;  /* 0x000000110303c224 */ /* 0x008fca00078e0202 */
[----:B------:R1:W-:Y:S01]  /*70c0*/  @!P4 STG.E.U8 desc[UR50][R4.64+0x41], R3 ;  /* 0x000041030400c986 */ /* 0x0003e2000c101132 */
[----:B------:R-:W-:Y:S05]  /*70d0*/  @P3 BRA `(.L_x_100) ;  /* 0x00000000000c3947 */ /* 0x000fea0003800000 */
[----:B------:R-:W3:Y:S02]  /*70e0*/  LDG.E.U8 R16, desc[UR50][R6.64+0x40] ;  /* 0x0000403206107981 */ /* 0x000ee4000c1e1100 */
[----:B---3--:R-:W-:-:S05]  /*70f0*/  PRMT R2, R16, 0x8880, RZ ;  /* 0x0000888010027816 */ /* 0x008fca00000000ff */
[----:B------:R-:W-:-:S07]  /*7100*/  IMAD R2, R2, R18, RZ ;  /* 0x0000001202027224 */ /* 0x000fce00078e02ff */
.L_x_100:
[----:B------:R-:W-:Y:S05]  /*7110*/  BSYNC B1 ;  /* 0x0000000000017941 */ /* 0x000fea0003800000 */
.L_x_99:
        /* <DEDUP_REMOVED lines=8> */
[----:B-1----:R-:W-:-:S04]  /*71a0*/  @!P2 IADD3 R10, P6, R4, UR45, RZ ;  /* 0x0000002d040aac10 */ /* 0x002fc8000ffde0ff */
[----:B------:R-:W-:Y:S02]  /*71b0*/  @!P2 IADD3.X R11, R5, UR44, RZ, P6, !PT ;  /* 0x0000002c050bac10 */ /* 0x000fe4000b7fe4ff */
[----:B------:R-:W-:Y:S01]  /*71c0*/  ISETP.LT.OR P6, PT, R0, 0x4a, !P0 ;  /* 0x0000004a0000780c */ /* 0x000fe200047c1670 */
[----:B------:R-:W-:-:S12]  /*71d0*/  @P2 BRA `(.L_x_102) ;  /* 0x00000000000c2947 */ /* 0x000fd80003800000 */
[----:B------:R-:W3:Y:S02]  /*71e0*/  LDG.E.U8 R16, desc[UR50][R6.64+0x41] ;  /* 0x0000413206107981 */ /* 0x000ee4000c1e1100 */
[----:B---3--:R-:W-:-:S05]  /*71f0*/  PRMT R2, R16, 0x8880, RZ ;  /* 0x0000888010027816 */ /* 0x008fca00000000ff */
[----:B------:R-:W-:-:S07]  /*7200*/  IMAD R2, R2, R18, RZ ;  /* 0x0000001202027224 */ /* 0x000fce00078e02ff */
.L_x_102:
[----:B------:R-:W-:Y:S05]  /*7210*/  BSYNC B1 ;  /* 0x0000000000017941 */ /* 0x000fea0003800000 */
.L_x_101:
        /* <DEDUP_REMOVED lines=8> */
.L_x_104:
[----:B------:R-:W-:Y:S05]  /*72a0*/  BSYNC B1 ;  /* 0x0000000000017941 */ /* 0x000fea0003800000 */
.L_x_103:
        /* <DEDUP_REMOVED lines=8> */
.L_x_106:
[----:B------:R-:W-:Y:S05]  /*7330*/  BSYNC B1 ;  /* 0x0000000000017941 */ /* 0x000fea0003800000 */
.L_x_105:
[----:B-1----:R-:W3:Y:S01]  /*7340*/  LDL.LU R3, [R1+0x494] ;  /* 0x0004940001037983 */ /* 0x002ee20000300800 */
[----:B------:R-:W-:Y:S01]  /*7350*/  BSSY B1, `(.L_x_107) ;  /* 0x000000b000017945 */ /* 0x000fe20003800000 */
[----:B------:R-:W-:Y:S02]  /*7360*/  ISETP.LT.OR P3, PT, R0, 0x51, !P0 ;  /* 0x000000510000780c */ /* 0x000fe40004761670 */
[----:B------:R-:W-:Y:S01]  /*7370*/  @!P6 IADD3 R10, P2, R4, UR45, RZ ;  /* 0x0000002d040aec10 */ /* 0x000fe2000ff5e0ff */
[----:B---3--:R-:W-:-:S05]  /*7380*/  @!P4 IMAD R3, R3, R17, R2 ;  /* 0x000000110303c224 */ /* 0x008fca00078e0202 */
[----:B------:R1:W-:Y:S01]  /*7390*/  @!P4 STG.E.U8 desc[UR50][R4.64+0x49], R3 ;  /* 0x000049030400c986 */ /* 0x0003e2000c101132 */
[----:B------:R-:W-:-:S04]  /*73a0*/  @!P5 IADD3 R152, P4, R4, UR45, RZ ;  /* 0x0000002d0498dc10 */ /* 0x000fc8000ff9e0ff */
[----:B------:R-:W-:Y:S01]  /*73b0*/  @!P5 IADD3.X R153, R5, UR44, RZ, P4, !PT ;  /* 0x0000002c0599dc10 */ /* 0x000fe2000a7fe4ff */
[----:B------:R-:W-:Y:S08]  /*73c0*/  @P5 BRA `(.L_x_108) ;  /* 0x00000000000c5947 */ /* 0x000ff00003800000 */
[----:B------:R-:W3:Y:S02]  /*73d0*/  LDG.E.U8 R16, desc[UR50][R6.64+0x48] ;  /* 0x0000483206107981 */ /* 0x000ee4000c1e1100 */
[----:B---3--:R-:W-:-:S05]  /*73e0*/  PRMT R2, R16, 0x8880, RZ ;  /* 0x0000888010027816 */ /* 0x008fca00000000ff */
[----:B------:R-:W-:-:S07]  /*73f0*/  IMAD R2, R2, R18, RZ ;  /* 0x0000001202027224 */ /* 0x000fce00078e02ff */
.L_x_108:
[----:B------:R-:W-:Y:S05]  /*7400*/  BSYNC B1 ;  /* 0x0000000000017941 */ /* 0x000fea0003800000 */
.L_x_107:
[----:B-1----:R-:W3:Y:S01]  /*7410*/  LDL.LU R3, [R1+0x498] ;  /* 0x0004980001037983 */ /* 0x002ee20000300800 */
[----:B------:R-:W-:Y:S01]  /*7420*/  BSSY B1, `(.L_x_109) ;  /* 0x0000008000017945 */ /* 0x000fe20003800000 */
[----:B------:R-:W-:Y:S01]  /*7430*/  @!P6 IADD3.X R11, R5, UR44, RZ, P2, !PT ;  /* 0x0000002c050bec10 */ /* 0x000fe200097fe4ff */
[----:B---3--:R-:W-:-:S05]  /*7440*/  @!P5 IMAD R3, R3, R17, R2 ;  /* 0x000000110303d224 */ /* 0x008fca00078e0202 */
[----:B------:R1:W-:Y:S01]  /*7450*/  @!P5 STG.E.U8 desc[UR50][R152.64+0x48], R3 ;  /* 0x000048039800d986 */ /* 0x0003e2000c101132 */
[----:B------:R-:W-:Y:S05]  /*7460*/  @P6 BRA `(.L_x_110) ;  /* 0x00000000000c6947 */ /* 0x000fea0003800000 */
[----:B------:R-:W3:Y:S02]  /*7470*/  LDG.E.U8 R16, desc[UR50][R6.64+0x49] ;  /* 0x0000493206107981 */ /* 0x000ee4000c1e1100 */
[----:B---3--:R-:W-:-:S05]  /*7480*/  PRMT R2, R16, 0x8880, RZ ;  /* 0x0000888010027816 */ /* 0x008fca00000000ff */
[----:B------:R-:W-:-:S07]  /*7490*/  IMAD R2, R2, R18, RZ ;  /* 0x0000001202027224 */ /* 0x000fce00078e02ff */
.L_x_110:
[----:B------:R-:W-:Y:S05]  /*74a0*/  BSYNC B1 ;  /* 0x0000000000017941 */ /* 0x000fea0003800000 */
.L_x_109:
[----:B-1----:R-:W3:Y:S01]  /*74b0*/  LDL.LU R3, [R1+0x49c] ;  /* 0x00049c0001037983 */ /* 0x002ee20000300800 */
[C---:B------:R-:W-:Y:S01]  /*74c0*/  ISETP.LT.OR P4, PT, R0.reuse, 0x51, !P1 ;  /* 0x000000510000780c */ /* 0x040fe20004f81670 */
[----:B------:R-:W-:Y:S01]  /*74d0*/  BSSY B1, `(.L_x_111) ;  /* 0x000000a000017945 */ /* 0x000fe20003800000 */
[C---:B------:R-:W-:Y:S02]  /*74e0*/  ISETP.LT.OR P5, PT, R0.reuse, 0x52, !P1 ;  /* 0x000000520000780c */ /* 0x040fe40004fa1670 */
[----:B------:R-:W-:Y:S01]  /*74f0*/  ISETP.LT.OR P2, PT, R0, 0x52, !P0 ;  /* 0x000000520000780c */ /* 0x000fe20004741670 */
[----:B---3--:R-:W-:-:S05]  /*7500*/  @!P6 IMAD R3, R3, R17, R2 ;  /* 0x000000110303e224 */ /* 0x008fca00078e0202 */
[----:B------:R1:W-:Y:S01]  /*7510*/  @!P6 STG.E.U8 desc[UR50][R10.64+0x49], R3 ;  /* 0x000049030a00e986 */ /* 0x0003e2000c101132 */
[----:B------:R-:W-:Y:S02]  /*7520*/  @!P3 IADD3 R152, P6, R4, UR45, RZ ;  /* 0x0000002d0498bc10 */ /* 0x000fe4000ffde0ff */
[----:B------:R-:W-:Y:S11]  /*7530*/  @P4 BRA `(.L_x_112) ;  /* 0x00000000000c4947 */ /* 0x000ff60003800000 */
[----:B------:R-:W3:Y:S02]  /*7540*/  LDG.E.U8 R16, desc[UR50][R8.64+0x50] ;  /* 0x0000503208107981 */ /* 0x000ee4000c1e1100 */
[----:B---3--:R-:W-:-:S05]  /*7550*/  PRMT R2, R16, 0x8880, RZ ;  /* 0x0000888010027816 */ /* 0x008fca00000000ff */
[----:B------:R-:W-:-:S07]  /*7560*/  IMAD R2, R2, R18, RZ ;  /* 0x0000001202027224 */ /* 0x000fce00078e02ff */
.L_x_112:
[----:B------:R-:W-:Y:S05]  /*7570*/  BSYNC B1 ;  /* 0x0000000000017941 */ /* 0x000fea0003800000 */
.L_x_111:
        /* <DEDUP_REMOVED lines=8> */
.L_x_114:
[----:B------:R-:W-:Y:S05]  /*7600*/  BSYNC B1 ;  /* 0x0000000000017941 */ /* 0x000fea0003800000 */
.L_x_113:
        /* <DEDUP_REMOVED lines=9> */
.L_x_116:
[----:B------:R-:W-:Y:S05]  /*76a0*/  BSYNC B1 ;  /* 0x0000000000017941 */ /* 0x000fea0003800000 */
.L_x_115:
[----:B-1----:R-:W3:Y:S01]  /*76b0*/  LDL.LU R3, [R1+0x4a8] ;  /* 0x0004a80001037983 */ /* 0x002ee20000300800 */
[----:B------:R-:W-:Y:S01]  /*76c0*/  @!P2 IADD3 R10, P5, R4, UR45, RZ ;  /* 0x0000002d040aac10 */ /* 0x000fe2000ffbe0ff */
[----:B------:R-:W-:Y:S01]  /*76d0*/  BSSY B1, `(.L_x_117) ;  /* 0x000000c000017945 */ /* 0x000fe20003800000 */
[C---:B------:R-:W-:Y:S02]  /*76e0*/  ISETP.LT.OR P6, PT, R0.reuse, 0x59, !P1 ;  /* 0x000000590000780c */ /* 0x040fe40004fc1670 */
[----:B------:R-:W-:Y:S02]  /*76f0*/  @!P2 IADD3.X R11, R5, UR44, RZ, P5, !PT ;  /* 0x0000002c050bac10 */ /* 0x000fe4000affe4ff */
[C---:B------:R-:W-:Y:S02]  /*7700*/  ISETP.LT.OR P4, PT, R0.reuse, 0x59, !P0 ;  /* 0x000000590000780c */ /* 0x040fe40004781670 */
[----:B------:R-:W-:Y:S01]  /*7710*/  ISETP.LT.OR P5, PT, R0, 0x5a, !P0 ;  /* 0x0000005a0000780c */ /* 0x000fe200047a1670 */
[----:B---3--:R-:W-:-:S05]  /*7720*/  @!P3 IMAD R3, R3, R17, R2 ;  /* 0x000000110303b224 */ /* 0x008fca00078e0202 */
[----:B------:R1:W-:Y:S01]  /*7730*/  @!P3 STG.E.U8 desc[UR50][R152.64+0x50], R3 ;  /* 0x000050039800b986 */ /* 0x0003e2000c101132 */
[----:B------:R-:W-:Y:S01]  /*7740*/  ISETP.LT.OR P3, PT, R0, 0x5a, !P1 ;  /* 0x0000005a0000780c */ /* 0x000fe20004f61670 */
[----:B------:R-:W-:-:S12]  /*7750*/  @P2 BRA `(.L_x_118) ;  /* 0x00000000000c2947 */ /* 0x000fd80003800000 */
[----:B------:R-:W3:Y:S02]  /*7760*/  LDG.E.U8 R16, desc[UR50][R6.64+0x51] ;  /* 0x0000513206107981 */ /* 0x000ee4000c1e1100 */
[----:B---3--:R-:W-:-:S05]  /*7770*/  PRMT R2, R16, 0x8880, RZ ;  /* 0x0000888010027816 */ /* 0x008fca00000000ff */
[----:B------:R-:W-:-:S07]  /*7780*/  IMAD R2, R2, R18, RZ ;  /* 0x0000001202027224 */ /* 0x000fce00078e02ff */
.L_x_118:
[----:B------:R-:W-:Y:S05]  /*7790*/  BSYNC B1 ;  /* 0x0000000000017941 */ /* 0x000fea0003800000 */
.L_x_117:
        /* <DEDUP_REMOVED lines=8> */
.L_x_120:
[----:B------:R-:W-:Y:S05]  /*7820*/  BSYNC B1 ;  /* 0x0000000000017941 */ /* 0x000fea0003800000 */
.L_x_119:
        /* <DEDUP_REMOVED lines=8> */
.L_x_122:
[----:B------:R-:W-:Y:S05]  /*78b0*/  BSYNC B1 ;  /* 0x0000000000017941 */ /* 0x000fea0003800000 */
.L_x_121:
        /* <DEDUP_REMOVED lines=12> */
.L_x_124:
[----:B------:R-:W-:Y:S05]  /*7980*/  BSYNC B1 ;  /* 0x0000000000017941 */ /* 0x000fea0003800000 */
.L_x_123:
        /* <DEDUP_REMOVED lines=9> */
.L_x_126:
[----:B------:R-:W-:Y:S05]  /*7a20*/  BSYNC B1 ;  /* 0x0000000000017941 */ /* 0x000fea0003800000 */
.L_x_125:
[----:B-1----:R-:W3:Y:S01]  /*7a30*/  LDL.LU R3, [R1+0x4bc] ;  /* 0x0004bc0001037983 */ /* 0x002ee20000300800 */
[C---:B------:R-:W-:Y:S01]  /*7a40*/  ISETP.LT.OR P4, PT, R0.reuse, 0x61, !P1 ;  /* 0x000000610000780c */ /* 0x040fe20004f81670 */
[----:B------:R-:W-:Y:S01]  /*7a50*/  BSSY B1, `(.L_x_127) ;  /* 0x000000a000017945 */ /* 0x000fe20003800000 */
[----:B------:R-:W-:Y:S02]  /*7a60*/  ISETP.LT.OR P3, PT, R0, 0x62, !P0 ;  /* 0x000000620000780c */ /* 0x000fe40004761670 */
[----:B------:R-:W-:Y:S01]  /*7a70*/  @!P2 IADD3 R152, P6, R4, UR45, RZ ;  /* 0x0000002d0498ac10 */ /* 0x000fe2000ffde0ff */
[----:B---3--:R-:W-:-:S05]  /*7a80*/  @!P5 IMAD R3, R3, R17, R2 ;  /* 0x000000110303d224 */ /* 0x008fca00078e0202 */
[----:B------:R1:W-:Y:S01]  /*7a90*/  @!P5 STG.E.U8 desc[UR50][R10.64+0x59], R3 ;  /* 0x000059030a00d986 */ /* 0x0003e2000c101132 */
[----:B------:R-:W-:Y:S02]  /*7aa0*/  ISETP.LT.OR P5, PT, R0, 0x62, !P1 ;  /* 0x000000620000780c */ /* 0x000fe40004fa1670 */
[----:B------:R-:W-:Y:S11]  /*7ab0*/  @P4 BRA `(.L_x_128) ;  /* 0x00000000000c4947 */ /* 0x000ff60003800000 */
[----:B------:R-:W3:Y:S02]  /*7ac0*/  LDG.E.U8 R16, desc[UR50][R8.64+0x60] ;  /* 0x0000603208107981 */ /* 0x000ee4000c1e1100 */
[----:B---3--:R-:W-:-:S05]  /*7ad0*/  PRMT R2, R16, 0x8880, RZ ;  /* 0x0000888010027816 */ /* 0x008fca00000000ff */
[----:B------:R-:W-:-:S07]  /*7ae0*/  IMAD R2, R2, R18, RZ ;  /* 0x0000001202027224 */ /* 0x000fce00078e02ff */
.L_x_128:
[----:B------:R-:W-:Y:S05]  /*7af0*/  BSYNC B1 ;  /* 0x0000000000017941 */ /* 0x000fea0003800000 */
.L_x_127:
        /* <DEDUP_REMOVED lines=8> */
.L_x_130:
[----:B------:R-:W-:Y:S05]  /*7b80*/  BSYNC B1 ;  /* 0x0000000000017941 */ /* 0x000fea0003800000 */
.L_x_129:
        /* <DEDUP_REMOVED lines=9> */
.L_x_132:
[----:B------:R-:W-:Y:S05]  /*7c20*/  BSYNC B1 ;  /* 0x0000000000017941 */ /* 0x000fea0003800000 */
.L_x_131:
        /* <DEDUP_REMOVED lines=14> */
.L_x_134:
[----:B------:R-:W-:Y:S05]  /*7d10*/  BSYNC B1 ;  /* 0x0000000000017941 */ /* 0x000fea0003800000 */
.L_x_133:
        /* <DEDUP_REMOVED lines=8> */
.L_x_136:
[----:B------:R-:W-:Y:S05]  /*7da0*/  BSYNC B1 ;  /* 0x0000000000017941 */ /* 0x000fea0003800000 */
.L_x_135:
        /* <DEDUP_REMOVED lines=8> */
.L_x_138:
[----:B------:R-:W-:Y:S05]  /*7e30*/  BSYNC B1 ;  /* 0x0000000000017941 */ /* 0x000fea0003800000 */
.L_x_137:
        /* <DEDUP_REMOVED lines=12> */
.L_x_140:
[----:B------:R-:W-:Y:S05]  /*7f00*/  BSYNC B1 ;  /* 0x0000000000017941 */ /* 0x000fea0003800000 */
.L_x_139:
        /* <DEDUP_REMOVED lines=9> */
.L_x_142:
[----:B------:R-:W-:Y:S05]  /*7fa0*/  BSYNC B1 ;  /* 0x0000000000017941 */ /* 0x000fea0003800000 */
.L_x_141:
        /* <DEDUP_REMOVED lines=12> */
.L_x_144:
[----:B------:R-:W-:Y:S05]  /*8070*/  BSYNC B1 ;  /* 0x0000000000017941 */ /* 0x000fea0003800000 */
.L_x_143:
        /* <DEDUP_REMOVED lines=8> */
.L_x_146:
[----:B------:R-:W-:Y:S05]  /*8100*/  BSYNC B1 ;  /* 0x0000000000017941 */ /* 0x000fea0003800000 */
.L_x_145:
        /* <DEDUP_REMOVED lines=9> */
.L_x_148:
[----:B------:R-:W-:Y:S05]  /*81a0*/  BSYNC B1 ;  /* 0x0000000000017941 */ /* 0x000fea0003800000 */
.L_x_147:
        /* <DEDUP_REMOVED lines=14> */
.L_x_150:
[----:B------:R-:W-:Y:S05]  /*8290*/  BSYNC B1 ;  /* 0x0000000000017941 */ /* 0x000fea0003800000 */
.L_x_149:
        /* <DEDUP_REMOVED lines=8> */
.L_x_152:
[----:B------:R-:W-:Y:S05]  /*8320*/  BSYNC B1 ;  /* 0x0000000000017941 */ /* 0x000fea0003800000 */
.L_x_151:
        /* <DEDUP_REMOVED lines=8> */
.L_x_154:
[----:B------:R-:W-:Y:S05]  /*83b0*/  BSYNC B1 ;  /* 0x0000000000017941 */ /* 0x000fea0003800000 */
.L_x_153:
        /* <DEDUP_REMOVED lines=12> */
.L_x_156:
[----:B------:R-:W-:Y:S05]  /*8480*/  BSYNC B1 ;  /* 0x0000000000017941 */ /* 0x000fea0003800000 */
.L_x_155:
        /* <DEDUP_REMOVED lines=9> */
.L_x_158:
[----:B------:R-:W-:Y:S05]  /*8520*/  BSYNC B1 ;  /* 0x0000000000017941 */ /* 0x000fea0003800000 */
.L_x_157:
        /* <DEDUP_REMOVED lines=12> */
.L_x_160:
[----:B------:R-:W-:Y:S05]  /*85f0*/  BSYNC B1 ;  /* 0x0000000000017941 */ /* 0x000fea0003800000 */
.L_x_159:
        /* <DEDUP_REMOVED lines=8> */
.L_x_162:
[----:B------:R-:W-:Y:S05]  /*8680*/  BSYNC B1 ;  /* 0x0000000000017941 */ /* 0x000fea0003800000 */
.L_x_161:
        /* <DEDUP_REMOVED lines=9> */
.L_x_164:
[----:B------:R-:W-:Y:S05]  /*8720*/  BSYNC B1 ;  /* 0x0000000000017941 */ /* 0x000fea0003800000 */
.L_x_163:
        /* <DEDUP_REMOVED lines=14> */
.L_x_166:
[----:B------:R-:W-:Y:S05]  /*8810*/  BSYNC B1 ;  /* 0x0000000000017941 */ /* 0x000fea0003800000 */
.L_x_165:
        /* <DEDUP_REMOVED lines=8> */
.L_x_168:
[----:B------:R-:W-:Y:S05]  /*88a0*/  BSYNC B1 ;  /* 0x0000000000017941 */ /* 0x000fea0003800000 */
.L_x_167:
        /* <DEDUP_REMOVED lines=8> */
.L_x_170:
[----:B------:R-:W-:Y:S05]  /*8930*/  BSYNC B1 ;  /* 0x0000000000017941 */ /* 0x000fea0003800000 */
.L_x_169:
        /* <DEDUP_REMOVED lines=12> */
.L_x_172:
[----:B------:R-:W-:Y:S05]  /*8a00*/  BSYNC B1 ;  /* 0x0000000000017941 */ /* 0x000fea0003800000 */
.L_x_171:
        /* <DEDUP_REMOVED lines=9> */
.L_x_174:
[----:B------:R-:W-:Y:S05]  /*8aa0*/  BSYNC B1 ;  /* 0x0000000000017941 */ /* 0x000fea0003800000 */
.L_x_173:
        /* <DEDUP_REMOVED lines=12> */
.L_x_176:
[----:B------:R-:W-:Y:S05]  /*8b70*/  BSYNC B1 ;  /* 0x0000000000017941 */ /* 0x000fea0003800000 */
.L_x_175:
        /* <DEDUP_REMOVED lines=8> */
.L_x_178:
[----:B------:R-:W-:Y:S05]  /*8c00*/  BSYNC B1 ;  /* 0x0000000000017941 */ /* 0x000fea0003800000 */
.L_x_177:
        /* <DEDUP_REMOVED lines=9> */
.L_x_180:
[----:B------:R-:W-:Y:S05]  /*8ca0*/  BSYNC B1 ;  /* 0x0000000000017941 */ /* 0x000fea0003800000 */
.L_x_179:
        /* <DEDUP_REMOVED lines=14> */
.L_x_182:
[----:B------:R-:W-:Y:S05]  /*8d90*/  BSYNC B1 ;  /* 0x0000000000017941 */ /* 0x000fea0003800000 */
.L_x_181:
        /* <DEDUP_REMOVED lines=8> */
.L_x_184:
[----:B------:R-:W-:Y:S05]  /*8e20*/  BSYNC B1 ;  /* 0x0000000000017941 */ /* 0x000fea0003800000 */
.L_x_183:
        /* <DEDUP_REMOVED lines=8> */
.L_x_186:
[----:B------:R-:W-:Y:S05]  /*8eb0*/  BSYNC B1 ;  /* 0x0000000000017941 */ /* 0x000fea0003800000 */
.L_x_185:
        /* <DEDUP_REMOVED lines=12> */
.L_x_188:
[----:B------:R-:W-:Y:S05]  /*8f80*/  BSYNC B1 ;  /* 0x0000000000017941 */ /* 0x000fea0003800000 */
.L_x_187:
        /* <DEDUP_REMOVED lines=9> */
.L_x_190:
[----:B------:R-:W-:Y:S05]  /*9020*/  BSYNC B1 ;  /* 0x0000000000017941 */ /* 0x000fea0003800000 */
.L_x_189:
        /* <DEDUP_REMOVED lines=12> */
.L_x_192:
[----:B------:R-:W-:Y:S05]  /*90f0*/  BSYNC B1 ;  /* 0x0000000000017941 */ /* 0x000fea0003800000 */
.L_x_191:
        /* <DEDUP_REMOVED lines=8> */
.L_x_194:
[----:B------:R-:W-:Y:S05]  /*9180*/  BSYNC B1 ;  /* 0x0000000000017941 */ /* 0x000fea0003800000 */
.L_x_193:
        /* <DEDUP_REMOVED lines=9> */
.L_x_196:
[----:B------:R-:W-:Y:S05]  /*9220*/  BSYNC B1 ;  /* 0x0000000000017941 */ /* 0x000fea0003800000 */
.L_x_195:
        /* <DEDUP_REMOVED lines=14> */
.L_x_198:
[----:B------:R-:W-:Y:S05]  /*9310*/  BSYNC B1 ;  /* 0x0000000000017941 */ /* 0x000fea0003800000 */
.L_x_197:
        /* <DEDUP_REMOVED lines=8> */
.L_x_200:
[----:B------:R-:W-:Y:S05]  /*93a0*/  BSYNC B1 ;  /* 0x0000000000017941 */ /* 0x000fea0003800000 */
.L_x_199:
        /* <DEDUP_REMOVED lines=8> */
.L_x_202:
[----:B------:R-:W-:Y:S05]  /*9430*/  BSYNC B1 ;  /* 0x0000000000017941 */ /* 0x000fea0003800000 */
.L_x_201:
        /* <DEDUP_REMOVED lines=12> */
.L_x_204:
[----:B------:R-:W-:Y:S05]  /*9500*/  BSYNC B1 ;  /* 0x0000000000017941 */ /* 0x000fea0003800000 */
.L_x_203:
        /* <DEDUP_REMOVED lines=9> */
.L_x_206:
[----:B------:R-:W-:Y:S05]  /*95a0*/  BSYNC B1 ;  /* 0x0000000000017941 */ /* 0x000fea0003800000 */
.L_x_205:
        /* <DEDUP_REMOVED lines=12> */
.L_x_208:
[----:B------:R-:W-:Y:S05]  /*9670*/  BSYNC B1 ;  /* 0x0000000000017941 */ /* 0x000fea0003800000 */
.L_x_207:
        /* <DEDUP_REMOVED lines=8> */
.L_x_210:
[----:B------:R-:W-:Y:S05]  /*9700*/  BSYNC B1 ;  /* 0x0000000000017941 */ /* 0x000fea0003800000 */
.L_x_209:
        /* <DEDUP_REMOVED lines=9> */
.L_x_212:
[----:B------:R-:W-:Y:S05]  /*97a0*/  BSYNC B1 ;  /* 0x0000000000017941 */ /* 0x000fea0003800000 */
.L_x_211:
        /* <DEDUP_REMOVED lines=14> */
.L_x_214:
[----:B------:R-:W-:Y:S05]  /*9890*/  BSYNC B1 ;  /* 0x0000000000017941 */ /* 0x000fea0003800000 */
.L_x_213:
        /* <DEDUP_REMOVED lines=8> */
.L_x_216:
[----:B------:R-:W-:Y:S05]  /*9920*/  BSYNC B1 ;  /* 0x0000000000017941 */ /* 0x000fea0003800000 */
.L_x_215:
        /* <DEDUP_REMOVED lines=8> */
.L_x_218:
[----:B------:R-:W-:Y:S05]  /*99b0*/  BSYNC B1 ;  /* 0x0000000000017941 */ /* 0x000fea0003800000 */
.L_x_217:
        /* <DEDUP_REMOVED lines=12> */
.L_x_220:
[----:B------:R-:W-:Y:S05]  /*9a80*/  BSYNC B1 ;  /* 0x0000000000017941 */ /* 0x000fea0003800000 */
.L_x_219:
        /* <DEDUP_REMOVED lines=9> */
.L_x_222:
[----:B------:R-:W-:Y:S05]  /*9b20*/  BSYNC B1 ;  /* 0x0000000000017941 */ /* 0x000fea0003800000 */
.L_x_221:
        /* <DEDUP_REMOVED lines=12> */
.L_x_224:
[----:B------:R-:W-:Y:S05]  /*9bf0*/  BSYNC B1 ;  /* 0x0000000000017941 */ /* 0x000fea0003800000 */
.L_x_223:
        /* <DEDUP_REMOVED lines=8> */
.L_x_226:
[----:B------:R-:W-:Y:S05]  /*9c80*/  BSYNC B1 ;  /* 0x0000000000017941 */ /* 0x000fea0003800000 */
.L_x_225:
        /* <DEDUP_REMOVED lines=9> */
.L_x_228:
[----:B------:R-:W-:Y:S05]  /*9d20*/  BSYNC B1 ;  /* 0x0000000000017941 */ /* 0x000fea0003800000 */
.L_x_227:
        /* <DEDUP_REMOVED lines=14> */
.L_x_230:
[----:B------:R-:W-:Y:S05]  /*9e10*/  BSYNC B1 ;  /* 0x0000000000017941 */ /* 0x000fea0003800000 */
.L_x_229:
        /* <DEDUP_REMOVED lines=8> */
.L_x_232:
[----:B------:R-:W-:Y:S05]  /*9ea0*/  BSYNC B1 ;  /* 0x0000000000017941 */ /* 0x000fea0003800000 */
.L_x_231:
        /* <DEDUP_REMOVED lines=8> */
.L_x_234:
[----:B------:R-:W-:Y:S05]  /*9f30*/  BSYNC B1 ;  /* 0x0000000000017941 */ /* 0x000fea0003800000 */
.L_x_233:
        /* <DEDUP_REMOVED lines=12> */
.L_x_236:
[----:B------:R-:W-:Y:S05]  /*a000*/  BSYNC B1 ;  /* 0x0000000000017941 */ /* 0x000fea0003800000 */
.L_x_235:
        /* <DEDUP_REMOVED lines=9> */
.L_x_238:
[----:B------:R-:W-:Y:S05]  /*a0a0*/  BSYNC B1 ;  /* 0x0000000000017941 */ /* 0x000fea0003800000 */
.L_x_237:
        /* <DEDUP_REMOVED lines=12> */
.L_x_240:
[----:B------:R-:W-:Y:S05]  /*a170*/  BSYNC B1 ;  /* 0x0000000000017941 */ /* 0x000fea0003800000 */
.L_x_239:
        /* <DEDUP_REMOVED lines=8> */
.L_x_242:
[----:B------:R-:W-:Y:S05]  /*a200*/  BSYNC B1 ;  /* 0x0000000000017941 */ /* 0x000fea0003800000 */
.L_x_241:
        /* <DEDUP_REMOVED lines=9> */
.L_x_244:
[----:B------:R-:W-:Y:S05]  /*a2a0*/  BSYNC B1 ;  /* 0x0000000000017941 */ /* 0x000fea0003800000 */
.L_x_243:
        /* <DEDUP_REMOVED lines=14> */
.L_x_246:
[----:B------:R-:W-:Y:S05]  /*a390*/  BSYNC B1 ;  /* 0x0000000000017941 */ /* 0x000fea0003800000 */
.L_x_245:
        /* <DEDUP_REMOVED lines=8> */
.L_x_248:
[----:B------:R-:W-:Y:S05]  /*a420*/  BSYNC B1 ;  /* 0x0000000000017941 */ /* 0x000fea0003800000 */
.L_x_247:
        /* <DEDUP_REMOVED lines=8> */
.L_x_250:
[----:B------:R-:W-:Y:S05]  /*a4b0*/  BSYNC B1 ;  /* 0x0000000000017941 */ /* 0x000fea0003800000 */
.L_x_249:
        /* <DEDUP_REMOVED lines=12> */
.L_x_252:
[----:B------:R-:W-:Y:S05]  /*a580*/  BSYNC B1 ;  /* 0x0000000000017941 */ /* 0x000fea0003800000 */
.L_x_251:
        /* <DEDUP_REMOVED lines=9> */
.L_x_254:
[----:B------:R-:W-:Y:S05]  /*a620*/  BSYNC B1 ;  /* 0x0000000000017941 */ /* 0x000fea0003800000 */
.L_x_253:
        /* <DEDUP_REMOVED lines=12> */
.L_x_256:
[----:B------:R-:W-:Y:S05]  /*a6f0*/  BSYNC B1 ;  /* 0x0000000000017941 */ /* 0x000fea0003800000 */
.L_x_255:
        /* <DEDUP_REMOVED lines=8> */
.L_x_258:
[----:B------:R-:W-:Y:S05]  /*a780*/  BSYNC B1 ;  /* 0x0000000000017941 */ /* 0x000fea0003800000 */
.L_x_257:
        /* <DEDUP_REMOVED lines=9> */
.L_x_260:
[----:B------:R-:W-:Y:S05]  /*a820*/  BSYNC B1 ;  /* 0x0000000000017941 */ /* 0x000fea0003800000 */
.L_x_259:
        /* <DEDUP_REMOVED lines=14> */
.L_x_262:
[----:B------:R-:W-:Y:S05]  /*a910*/  BSYNC B1 ;  /* 0x0000000000017941 */ /* 0x000fea0003800000 */
.L_x_261:
        /* <DEDUP_REMOVED lines=8> */
.L_x_264:
[----:B------:R-:W-:Y:S05]  /*a9a0*/  BSYNC B1 ;  /* 0x0000000000017941 */ /* 0x000fea0003800000 */
.L_x_263:
        /* <DEDUP_REMOVED lines=8> */
.L_x_266:
[----:B------:R-:W-:Y:S05]  /*aa30*/  BSYNC B1 ;  /* 0x0000000000017941 */ /* 0x000fea0003800000 */
.L_x_265:
[----:B-1----:R-:W3:Y:S01]  /*aa40*/  LDL.LU R3, [R1+0x5d4] ;  /* 0x0005d40001037983 */ /* 0x002ee20000300800 */
[----:B------:R-:W-:Y:S01]  /*aa50*/  @!P3 IADD3 R152, P6, R4, UR45, RZ ;  /* 0x0000002d0498bc10 */ /* 0x000fe2000ffde0ff */
[----:B------:R-:W-:Y:S01]  /*aa60*/  BSSY B1, `(.L_x_267) ;  /* 0x000000b000017945 */ /* 0x000fe20003800000 */
[----:B------:R-:W-:Y:S02]  /*aa70*/  ISETP.LT.OR P5, PT, R0, 0xf1, !P0 ;  /* 0x000000f10000780c */ /* 0x000fe400047a1670 */
[----:B------:R-:W-:Y:S02]  /*aa80*/  @!P3 IADD3.X R153, R5, UR44, RZ, P6, !PT ;  /* 0x0000002c0599bc10 */ /* 0x000fe4000b7fe4ff */
[----:B------:R-:W-:Y:S01]  /*aa90*/  @!P4 IADD3 R10, P6, R4, UR45, RZ ;  /* 0x0000002d040acc10 */ /* 0x000fe2000ffde0ff */
[----:B---3--:R-:W-:-:S05]  /*aaa0*/  @!P2 IMAD R3, R3, R17, R2 ;  /* 0x000000110303a224 */ /* 0x008fca00078e0202 */
[----:B------:R1:W-:Y:S01]  /*aab0*/  @!P2 STG.E.U8 desc[UR50][R4.64+0xe9], R3 ;  /* 0x0000e9030400a986 */ /* 0x0003e2000c101132 */
[----:B------:R-:W-:Y:S01]  /*aac0*/  ISETP.LT.OR P2, PT, R0, 0xf1, !P1 ;  /* 0x000000f10000780c */ /* 0x000fe20004f41670 */
[----:B------:R-:W-:-:S12]  /*aad0*/  @P3 BRA `(.L_x_268) ;  /* 0x00000000000c3947 */ /* 0x000fd80003800000 */
[----:B------:R-:W3:Y:S02]  /*aae0*/  LDG.E.U8 R16, desc[UR50][R6.64+0xe8] ;  /* 0x0000e83206107981 */ /* 0x000ee4000c1e1100 */
[----:B---3--:R-:W-:-:S05]  /*aaf0*/  PRMT R2, R16, 0x8880, RZ ;  /* 0x0000888010027816 */ /* 0x008fca00000000ff */
[----:B------:R-:W-:-:S07]  /*ab00*/  IMAD R2, R2, R18, RZ ;  /* 0x0000001202027224 */ /* 0x000fce00078e02ff */
.L_x_268:
[----:B------:R-:W-:Y:S05]  /*ab10*/  BSYNC B1 ;  /* 0x0000000000017941 */ /* 0x000fea0003800000 */
.L_x_267:
        /* <DEDUP_REMOVED lines=9> */
.L_x_270:
[----:B------:R-:W-:Y:S05]  /*abb0*/  BSYNC B1 ;  /* 0x0000000000017941 */ /* 0x000fea0003800000 */
.L_x_269:
        /* <DEDUP_REMOVED lines=8> */
.L_x_272:
[----:B------:R-:W-:Y:S05]  /*ac40*/  BSYNC B1 ;  /* 0x0000000000017941 */ /* 0x000fea0003800000 */
.L_x_271:
[----:B-1----:R-:W3:Y:S01]  /*ac50*/  LDL.LU R3, [R1+0x5e0] ;  /* 0x0005e00001037983 */ /* 0x002ee20000300800 */
[----:B------:R-:W-:Y:S01]  /*ac60*/  BSSY B1, `(.L_x_273) ;  /* 0x000000b000017945 */ /* 0x000fe20003800000 */
[----:B------:R-:W-:Y:S01]  /*ac70*/  ISETP.LT.OR P3, PT, R0, 0xf2, !P0 ;  /* 0x000000f20000780c */ /* 0x000fe20004761670 */
[----:B---3--:R-:W-:Y:S01]  /*ac80*/  @!P2 IMAD R10, R3, R17, R2 ;  /* 0x00000011030aa224 */ /* 0x008fe200078e0202 */
[----:B------:R-:W-:-:S04]  /*ac90*/  IADD3 R3, P4, R15, 0x80, RZ ;  /* 0x000000800f037810 */ /* 0x000fc80007f9e0ff */
[----:B------:R1:W-:Y:S01]  /*aca0*/  @!P2 STG.E.U8 desc[UR50][R4.64+0xf0], R10 ;  /* 0x0000f00a0400a986 */ /* 0x0003e2000c101132 */
[----:B------:R-:W-:Y:S02]  /*acb0*/  ISETP.LT.OR P2, PT, R0, 0xf2, !P1 ;  /* 0x000000f20000780c */ /* 0x000fe40004f41670 */
[----:B-1----:R-:W-:-:S11]  /*acc0*/  @!P5 IADD3 R10, P6, R4, UR45, RZ ;  /* 0x0000002d040adc10 */ /* 0x002fd6000ffde0ff */
[----:B------:R-:W-:Y:S05]  /*acd0*/  @P2 BRA `(.L_x_274) ;  /* 0x00000000000c2947 */ /* 0x000fea0003800000 */
[----:B------:R-:W3:Y:S02]  /*ace0*/  LDG.E.U8 R16, desc[UR50][R8.64+0xf1] ;  /* 0x0000f13208107981 */ /* 0x000ee4000c1e1100 */
[----:B---3--:R-:W-:-:S05]  /*acf0*/  PRMT R2, R16, 0x8880, RZ ;  /* 0x0000888010027816 */ /* 0x008fca00000000ff */
[----:B------:R-:W-:-:S07]  /*ad00*/  IMAD R2, R2, R18, RZ ;  /* 0x0000001202027224 */ /* 0x000fce00078e02ff */
.L_x_274:
[----:B------:R-:W-:Y:S05]  /*ad10*/  BSYNC B1 ;  /* 0x0000000000017941 */ /* 0x000fea0003800000 */
.L_x_273:
[----:B--2---:R-:W2:Y:S01]  /*ad20*/  LDL.LU R19, [R1+0x5e4] ;  /* 0x0005e40001137983 */ /* 0x004ea20000300800 */
[----:B------:R-:W-:Y:S01]  /*ad30*/  BSSY B1, `(.L_x_275) ;  /* 0x0000008000017945 */ /* 0x000fe20003800000 */
[----:B------:R-:W-:Y:S01]  /*ad40*/  @!P5 IADD3.X R11, R5, UR44, RZ, P6, !PT ;  /* 0x0000002c050bdc10 */ /* 0x000fe2000b7fe4ff */
[----:B--2---:R-:W-:-:S05]  /*ad50*/  @!P2 IMAD R19, R19, R17, R2 ;  /* 0x000000111313a224 */ /* 0x004fca00078e0202 */
[----:B------:R1:W-:Y:S01]  /*ad60*/  @!P2 STG.E.U8 desc[UR50][R4.64+0xf1], R19 ;  /* 0x0000f1130400a986 */ /* 0x0003e2000c101132 */
[----:B------:R-:W-:Y:S05]  /*ad70*/  @P5 BRA `(.L_x_276) ;  /* 0x00000000000c5947 */ /* 0x000fea0003800000 */
[----:B------:R-:W2:Y:S02]  /*ad80*/  LDG.E.U8 R16, desc[UR50][R6.64+0xf0] ;  /* 0x0000f03206107981 */ /* 0x000ea4000c1e1100 */
[----:B--2---:R-:W-:-:S05]  /*ad90*/  PRMT R2, R16, 0x8880, RZ ;  /* 0x0000888010027816 */ /* 0x004fca00000000ff */
[----:B------:R-:W-:-:S07]  /*ada0*/  IMAD R2, R2, R18, RZ ;  /* 0x0000001202027224 */ /* 0x000fce00078e02ff */
.L_x_276:
[----:B------:R-:W-:Y:S05]  /*adb0*/  BSYNC B1 ;  /* 0x0000000000017941 */ /* 0x000fea0003800000 */
.L_x_275:
[----:B-1----:R-:W2:Y:S01]  /*adc0*/  LDL.LU R19, [R1+0x5e8] ;  /* 0x0005e80001137983 */ /* 0x002ea20000300800 */
[----:B------:R-:W-:Y:S01]  /*add0*/  BSSY B1, `(.L_x_277) ;  /* 0x000000c000017945 */ /* 0x000fe20003800000 */
[C---:B------:R-:W-:Y:S02]  /*ade0*/  ISETP.LT.OR P2, PT, R0.reuse, 0xf9, !P1 ;  /* 0x000000f90000780c */ /* 0x040fe40004f41670 */
[C---:B------:R-:W-:Y:S02]  /*adf0*/  ISETP.LT.OR P1, PT, R0.reuse, 0xfa, !P1 ;  /* 0x000000fa0000780c */ /* 0x040fe40004f21670 */
[----:B------:R-:W-:Y:S01]  /*ae00*/  ISETP.LT.OR P6, PT, R0, 0xf9, !P0 ;  /* 0x000000f90000780c */ /* 0x000fe200047c1670 */
[----:B--2---:R-:W-:-:S05]  /*ae10*/  @!P5 IMAD R19, R19, R17, R2 ;  /* 0x000000111313d224 */ /* 0x004fca00078e0202 */
[----:B------:R1:W-:Y:S02]  /*ae20*/  @!P5 STG.E.U8 desc[UR50][R10.64+0xf0], R19 ;  /* 0x0000f0130a00d986 */ /* 0x0003e4000c101132 */
[----:B-1----:R-:W-:-:S04]  /*ae30*/  @!P3 IADD3 R10, P5, R4, UR45, RZ ;  /* 0x0000002d040abc10 */ /* 0x002fc8000ffbe0ff */
[----:B------:R-:W-:Y:S01]  /*ae40*/  @!P3 IADD3.X R11, R5, UR44, RZ, P5, !PT ;  /* 0x0000002c050bbc10 */ /* 0x000fe2000affe4ff */
[----:B------:R-:W-:Y:S08]  /*ae50*/  @P3 BRA `(.L_x_278) ;  /* 0x00000000000c3947 */ /* 0x000ff00003800000 */
[----:B------:R-:W2:Y:S02]  /*ae60*/  LDG.E.U8 R16, desc[UR50][R6.64+0xf1] ;  /* 0x0000f13206107981 */ /* 0x000ea4000c1e1100 */
[----:B--2---:R-:W-:-:S05]  /*ae70*/  PRMT R2, R16, 0x8880, RZ ;  /* 0x0000888010027816 */ /* 0x004fca00000000ff */
[----:B------:R-:W-:-:S07]  /*ae80*/  IMAD R2, R2, R18, RZ ;  /* 0x0000001202027224 */ /* 0x000fce00078e02ff */
.L_x_278:
[----:B------:R-:W-:Y:S05]  /*ae90*/  BSYNC B1 ;  /* 0x0000000000017941 */ /* 0x000fea0003800000 */
.L_x_277:
[----:B------:R-:W2:Y:S01]  /*aea0*/  LDL.LU R19, [R1+0x5ec] ;  /* 0x0005ec0001137983 */ /* 0x000ea20000300800 */
[----:B------:R-:W-:Y:S01]  /*aeb0*/  BSSY B1, `(.L_x_279) ;  /* 0x0000007000017945 */ /* 0x000fe20003800000 */
[----:B--2---:R-:W-:-:S05]  /*aec0*/  @!P3 IMAD R19, R19, R17, R2 ;  /* 0x000000111313b224 */ /* 0x004fca00078e0202 */
[----:B------:R1:W-:Y:S01]  /*aed0*/  @!P3 STG.E.U8 desc[UR50][R10.64+0xf1], R19 ;  /* 0x0000f1130a00b986 */ /* 0x0003e2000c101132 */
[----:B------:R-:W-:Y:S05]  /*aee0*/  @P2 BRA `(.L_x_280) ;  /* 0x00000000000c2947 */ /* 0x000fea0003800000 */
[----:B------:R-:W2:Y:S02]  /*aef0*/  LDG.E.U8 R16, desc[UR50][R8.64+0xf8] ;  /* 0x0000f83208107981 */ /* 0x000ea4000c1e1100 */
[----:B--2---:R-:W-:-:S05]  /*af00*/  PRMT R2, R16, 0x8880, RZ ;  /* 0x0000888010027816 */ /* 0x004fca00000000ff */
[----:B------:R-:W-:-:S07]  /*af10*/  IMAD R2, R2, R18, RZ ;  /* 0x0000001202027224 */ /* 0x000fce00078e02ff */
.L_x_280:
[----:B------:R-:W-:Y:S05]  /*af20*/  BSYNC B1 ;  /* 0x0000000000017941 */ /* 0x000fea0003800000 */
.L_x_279:
[----:B-1----:R-:W2:Y:S01]  /*af30*/  LDL.LU R10, [R1+0x5f0] ;  /* 0x0005f000010a7983 */ /* 0x002ea20000300800 */
[----:B------:R-:W-:Y:S01]  /*af40*/  BSSY B1, `(.L_x_281) ;  /* 0x0000007000017945 */ /* 0x000fe20003800000 */
[----:B--2---:R-:W-:-:S05]  /*af50*/  @!P2 IMAD R10, R10, R17, R2 ;  /* 0x000000110a0aa224 */ /* 0x004fca00078e0202 */
[----:B------:R1:W-:Y:S01]  /*af60*/  @!P2 STG.E.U8 desc[UR50][R4.64+0xf8], R10 ;  /* 0x0000f80a0400a986 */ /* 0x0003e2000c101132 */
[----:B------:R-:W-:Y:S05]  /*af70*/  @P1 BRA `(.L_x_282) ;  /* 0x00000000000c1947 */ /* 0x000fea0003800000 */
[----:B------:R-:W2:Y:S02]  /*af80*/  LDG.E.U8 R16, desc[UR50][R8.64+0xf9] ;  /* 0x0000f93208107981 */ /* 0x000ea4000c1e1100 */
[----:B--2---:R-:W-:-:S05]  /*af90*/  PRMT R2, R16, 0x8880, RZ ;  /* 0x0000888010027816 */ /* 0x004fca00000000ff */
[----:B------:R-:W-:-:S07]  /*afa0*/  IMAD R2, R2, R18, RZ ;  /* 0x0000001202027224 */ /* 0x000fce00078e02ff */
.L_x_282:
[----:B------:R-:W-:Y:S05]  /*afb0*/  BSYNC B1 ;  /* 0x0000000000017941 */ /* 0x000fea0003800000 */
.L_x_281:
[----:B-1----:R-:W2:Y:S01]  /*afc0*/  LDL.LU R10, [R1+0x5f4] ;  /* 0x0005f400010a7983 */ /* 0x002ea20000300800 */
[----:B0-----:R-:W-:Y:S01]  /*afd0*/  @!P6 IADD3 R8, P2, R4, UR45, RZ ;  /* 0x0000002d0408ec10 */ /* 0x001fe2000ff5e0ff */
[----:B------:R-:W-:Y:S01]  /*afe0*/  BSSY B1, `(.L_x_283) ;  /* 0x000000a000017945 */ /* 0x000fe20003800000 */
[----:B------:R-:W-:Y:S01]  /*aff0*/  ISETP.LT.OR P0, PT, R0, 0xfa, !P0 ;  /* 0x000000fa0000780c */ /* 0x000fe20004701670 */
[----:B------:R-:W-:Y:S01]  /*b000*/  IMAD.X R11, RZ, RZ, UR9, P4 ;  /* 0x00000009ff0b7e24 */ /* 0x000fe2000a0e06ff */
[----:B------:R-:W-:Y:S01]  /*b010*/  @!P6 IADD3.X R9, R5, UR44, RZ, P2, !PT ;  /* 0x0000002c0509ec10 */ /* 0x000fe200097fe4ff */
[----:B--2---:R-:W-:-:S05]  /*b020*/  @!P1 IMAD R10, R10, R17, R2 ;  /* 0x000000110a0a9224 */ /* 0x004fca00078e0202 */
[----:B------:R0:W-:Y:S01]  /*b030*/  @!P1 STG.E.U8 desc[UR50][R4.64+0xf9], R10 ;  /* 0x0000f90a04009986 */ /* 0x0001e2000c101132 */
[----:B------:R-:W-:Y:S05]  /*b040*/  @P6 BRA `(.L_x_284) ;  /* 0x00000000000c6947 */ /* 0x000fea0003800000 */
[----:B------:R-:W2:Y:S02]  /*b050*/  LDG.E.U8 R16, desc[UR50][R6.64+0xf8] ;  /* 0x0000f83206107981 */ /* 0x000ea4000c1e1100 */
[----:B--2---:R-:W-:-:S05]  /*b060*/  PRMT R2, R16, 0x8880, RZ ;  /* 0x0000888010027816 */ /* 0x004fca00000000ff */
[----:B------:R-:W-:-:S07]  /*b070*/  IMAD R2, R2, R18, RZ ;  /* 0x0000001202027224 */ /* 0x000fce00078e02ff */
.L_x_284:
[----:B------:R-:W-:Y:S05]  /*b080*/  BSYNC B1 ;  /* 0x0000000000017941 */ /* 0x000fea0003800000 */
.L_x_283:
[----:B0-----:R-:W2:Y:S01]  /*b090*/  LDL.LU R10, [R1+0x5f8] ;  /* 0x0005f800010a7983 */ /* 0x001ea20000300800 */
[----:B------:R-:W-:Y:S01]  /*b0a0*/  BSSY B1, `(.L_x_285) ;  /* 0x0000009000017945 */ /* 0x000fe20003800000 */
[-C--:B------:R-:W-:Y:S02]  /*b0b0*/  IMAD R152, R11, R12.reuse, RZ ;  /* 0x0000000c0b987224 */ /* 0x080fe400078e02ff */
[----:B--2---:R-:W-:Y:S02]  /*b0c0*/  @!P6 IMAD R19, R10, R17, R2 ;  /* 0x000000110a13e224 */ /* 0x004fe400078e0202 */
[----:B------:R-:W-:-:S03]  /*b0d0*/  IMAD.WIDE.U32 R10, R3, R12, R22 ;  /* 0x0000000c030a7225 */ /* 0x000fc600078e0016 */
[----:B------:R0:W-:Y:S01]  /*b0e0*/  @!P6 STG.E.U8 desc[UR50][R8.64+0xf8], R19 ;  /* 0x0000f8130800e986 */ /* 0x0001e2000c101132 */
[----:B------:R-:W-:Y:S05]  /*b0f0*/  @P0 BRA `(.L_x_286) ;  /* 0x00000000000c0947 */ /* 0x000fea0003800000 */
[----:B------:R-:W2:Y:S02]  /*b100*/  LDG.E.U8 R16, desc[UR50][R6.64+0xf9] ;  /* 0x0000f93206107981 */ /* 0x000ea4000c1e1100 */
[----:B--2---:R-:W-:-:S05]  /*b110*/  PRMT R2, R16, 0x8880, RZ ;  /* 0x0000888010027816 */ /* 0x004fca00000000ff */
[----:B------:R-:W-:-:S07]  /*b120*/  IMAD R2, R2, R18, RZ ;  /* 0x0000001202027224 */ /* 0x000fce00078e02ff */
.L_x_286:
[----:B------:R-:W-:Y:S05]  /*b130*/  BSYNC B1 ;  /* 0x0000000000017941 */ /* 0x000fea0003800000 */
.L_x_285:
[----:B------:R-:W2:Y:S01]  /*b140*/  LDL.LU R153, [R1+0x5fc] ;  /* 0x0005fc0001997983 */ /* 0x000ea20000300800 */
[----:B------:R-:W-:Y:S01]  /*b150*/  @!P0 IADD3 R6, P4, R4, UR45, RZ ;  /* 0x0000002d04068c10 */ /* 0x000fe2000ff9e0ff */
[----:B0-----:R-:W-:Y:S01]  /*b160*/  IMAD R19, R3, R13, R152 ;  /* 0x0000000d03137224 */ /* 0x001fe200078e0298 */
[----:B------:R-:W-:Y:S01]  /*b170*/  ISETP.GE.AND P1, PT, R14, 0x81, PT ;  /* 0x000000810e00780c */ /* 0x000fe20003f26270 */
[----:B------:R-:W-:Y:S01]  /*b180*/  BSSY B1, `(.L_x_287) ;  /* 0x000000d000017945 */ /* 0x000fe20003800000 */
[----:B------:R-:W-:Y:S02]  /*b190*/  @!P0 IADD3.X R7, R5, UR44, RZ, P4, !PT ;  /* 0x0000002c05078c10 */ /* 0x000fe4000a7fe4ff */
[----:B------:R-:W-:Y:S02]  /*b1a0*/  ISETP.LT.OR P3, PT, R0, 0x1, !P1 ;  /* 0x000000010000780c */ /* 0x000fe40004f61670 */
[----:B------:R-:W-:-:S04]  /*b1b0*/  IADD3 R8, P2, R10, R20, RZ ;  /* 0x000000140a087210 */ /* 0x000fc80007f5e0ff */
[----:B------:R-:W-:Y:S02]  /*b1c0*/  IADD3.X R9, R21, R11, R19, P2, !PT ;  /* 0x0000000b15097210 */ /* 0x000fe400017fe413 */
[----:B------:R-:W-:-:S04]  /*b1d0*/  IADD3 R10, P2, R4, UR43, RZ ;  /* 0x0000002b040a7c10 */ /* 0x000fc8000ff5e0ff */
[----:B------:R-:W-:Y:S01]  /*b1e0*/  IADD3.X R11, R5, UR42, RZ, P2, !PT ;  /* 0x0000002a050b7c10 */ /* 0x000fe200097fe4ff */
[----:B--2---:R-:W-:-:S05]  /*b1f0*/  @!P0 IMAD R152, R153, R17, R2 ;  /* 0x0000001199988224 */ /* 0x004fca00078e0202 */
[----:B------:R0:W-:Y:S01]  /*b200*/  @!P0 STG.E.U8 desc[UR50][R6.64+0xf9], R152 ;  /* 0x0000f99806008986 */ /* 0x0001e2000c101132 */
[----:B------:R-:W-:Y:S05]  /*b210*/  @P3 BRA `(.L_x_288) ;  /* 0x00000000000c3947 */ /* 0x000fea0003800000 */
[----:B------:R-:W2:Y:S02]  /*b220*/  LDG.E.U8 R16, desc[UR50][R8.64] ;  /* 0x0000003208107981 */ /* 0x000ea4000c1e1100 */
[----:B--2---:R-:W-:-:S05]  /*b230*/  PRMT R2, R16, 0x8880, RZ ;  /* 0x0000888010027816 */ /* 0x004fca00000000ff */
[----:B------:R-:W-:-:S07]  /*b240*/  IMAD R2, R2, R18, RZ ;  /* 0x0000001202027224 */ /* 0x000fce00078e02ff */
.L_x_288:
[----:B------:R-:W-:Y:S05]  /*b250*/  BSYNC B1 ;  /* 0x0000000000017941 */ /* 0x000fea0003800000 */
.L_x_287:
[----:B0-----:R-:W2:Y:S01]  /*b260*/  LDL.LU R6, [R1+0x200] ;  /* 0x0002000001067983 */ /* 0x001ea20000300800 */
[----:B------:R-:W-:Y:S01]  /*b270*/  ISETP.LT.OR P5, PT, R0, 0x2, !P1 ;  /* 0x000000020000780c */ /* 0x000fe20004fa1670 */
[----:B------:R-:W-:Y:S01]  /*b280*/  BSSY B1, `(.L_x_289) ;  /* 0x000000d000017945 */ /* 0x000fe20003800000 */
[----:B------:R-:W-:-:S04]  /*b290*/  ISETP.GE.AND P0, PT, R14, 0x89, PT ;  /* 0x000000890e00780c */ /* 0x000fc80003f06270 */
[----:B------:R-:W-:Y:S01]  /*b2a0*/  ISETP.LT.OR P2, PT, R0, 0x2, !P0 ;  /* 0x000000020000780c */ /* 0x000fe20004741670 */
[----:B--2---:R-:W-:Y:S02]  /*b2b0*/  @!P3 IMAD R152, R6, R17, R2 ;  /* 0x000000110698b224 */ /* 0x004fe400078e0202 */
[----:B------:R-:W-:-:S03]  /*b2c0*/  IMAD.WIDE.U32 R6, R3, R12, R158 ;  /* 0x0000000c03067225 */ /* 0x000fc600078e009e */
[----:B------:R0:W-:Y:S01]  /*b2d0*/  @!P3 STG.E.U8 desc[UR50][R10.64], R152 ;  /* 0x000000980a00b986 */ /* 0x0001e2000c101132 */
[----:B------:R-:W-:Y:S01]  /*b2e0*/  ISETP.LT.OR P3, PT, R0, 0x1, !P0 ;  /* 0x000000010000780c */ /* 0x000fe20004761670 */
[----:B------:R-:W-:Y:S01]  /*b2f0*/  IMAD.IADD R19, R19, 0x1, R7 ;  /* 0x0000000113137824 */ /* 0x000fe200078e0207 */
[----:B------:R-:W-:Y:S01]  /*b300*/  IADD3 R6, P4, P6, R156, R20, R6 ;  /* 0x000000149c067210 */ /* 0x000fe20007e9e006 */
[----:B------:R-:W-:-:S12]  /*b310*/  @P5 BRA `(.L_x_290) ;  /* 0x00000000000c5947 */ /* 0x000fd80003800000 */
[----:B------:R-:W2:Y:S02]  /*b320*/  LDG.E.U8 R16, desc[UR50][R8.64+0x1] ;  /* 0x0000013208107981 */ /* 0x000ea4000c1e1100 */
[----:B--2---:R-:W-:-:S05]  /*b330*/  PRMT R2, R16, 0x8880, RZ ;  /* 0x0000888010027816 */ /* 0x004fca00000000ff */
[----:B------:R-:W-:-:S07]  /*b340*/  IMAD R2, R2, R18, RZ ;  /* 0x0000001202027224 */ /* 0x000fce00078e02ff */
.L_x_290:
[----:B------:R-:W-:Y:S05]  /*b350*/  BSYNC B1 ;  /* 0x0000000000017941 */ /* 0x000fea0003800000 */
.L_x_289:
[----:B------:R-:W2:Y:S01]  /*b360*/  LDL.LU R3, [R1+0x204] ;  /* 0x0002040001037983 */ /* 0x000ea20000300800 */
[----:B------:R-:W-:Y:S01]  /*b370*/  BSSY B1, `(.L_x_291) ;  /* 0x000000c000017945 */ /* 0x000fe20003800000 */
[----:B------:R-:W-:Y:S02]  /*b380*/  IADD3.X R7, R23, R21, R19, P4, P6 ;  /* 0x0000001517077210 */ /* 0x000fe400027ec413 */
[----:B------:R-:W-:Y:S02]  /*b390*/  ISETP.LT.OR P4, PT, R0, 0x9, !P0 ;  /* 0x000000090000780c */ /* 0x000fe40004781670 */
[----:B0-----:R-:W-:Y:S01]  /*b3a0*/  @!P2 IADD3 R152, P6, R10, UR45, RZ ;  /* 0x0000002d0a98ac10 */ /* 0x001fe2000ffde0ff */
[----:B--2---:R-:W-:-:S05]  /*b3b0*/  @!P5 IMAD R3, R3, R17, R2 ;  /* 0x000000110303d224 */ /* 0x004fca00078e0202 */
[----:B------:R0:W-:Y:S01]  /*b3c0*/  @!P5 STG.E.U8 desc[UR50][R10.64+0x1], R3 ;  /* 0x000001030a00d986 */ /* 0x0001e2000c101132 */
[----:B------:R-:W-:-:S04]  /*b3d0*/  @!P3 IADD3 R154, P5, R10, UR45, RZ ;  /* 0x0000002d0a9abc10 */ /* 0x000fc8000ffbe0ff */
[----:B------:R-:W-:Y:S01]  /*b3e0*/  @!P3 IADD3.X R155, R11, UR44, RZ, P5, !PT ;  /* 0x0000002c0b9bbc10 */ /* 0x000fe2000affe4ff */
[----:B------:R-:W-:Y:S08]  /*b3f0*/  @P3 BRA `(.L_x_292) ;  /* 0x00000000000c3947 */ /* 0x000ff00003800000 */
[----:B------:R-:W2:Y:S02]  /*b400*/  LDG.E.U8 R16, desc[UR50][R6.64] ;  /* 0x0000003206107981 */ /* 0x000ea4000c1e1100 */
[----:B--2---:R-:W-:-:S05]  /*b410*/  PRMT R2, R16, 0x8880, RZ ;  /* 0x0000888010027816 */ /* 0x004fca00000000ff */
[----:B------:R-:W-:-:S07]  /*b420*/  IMAD R2, R2, R18, RZ ;  /* 0x0000001202027224 */ /* 0x000fce00078e02ff */
.L_x_292:
[----:B------:R-:W-:Y:S05]  /*b430*/  BSYNC B1 ;  /* 0x0000000000017941 */ /* 0x000fea0003800000 */
.L_x_291:
[----:B0-----:R-:W2:Y:S01]  /*b440*/  LDL.LU R3, [R1+0x208] ;  /* 0x0002080001037983 */ /* 0x001ea20000300800 */
        /* <DEDUP_REMOVED lines=8> */
.L_x_294:
[----:B------:R-:W-:Y:S05]  /*b4d0*/  BSYNC B1 ;  /* 0x0000000000017941 */ /* 0x000fea0003800000 */
.L_x_293:
[----:B0-----:R-:W2:Y:S01]  /*b4e0*/  LDL.LU R3, [R1+0x20c] ;  /* 0x00020c0001037983 */ /* 0x001ea20000300800 */
[C---:B------:R-:W-:Y:S01]  /*b4f0*/  ISETP.LT.OR P3, PT, R0.reuse, 0x9, !P1 ;  /* 0x000000090000780c */ /* 0x040fe20004f61670 */
[----:B------:R-:W-:Y:S01]  /*b500*/  BSSY B1, `(.L_x_295) ;  /* 0x000000a000017945 */ /* 0x000fe20003800000 */
[C---:B------:R-:W-:Y:S02]  /*b510*/  ISETP.LT.OR P6, PT, R0.reuse, 0xa, !P1 ;  /* 0x0000000a0000780c */ /* 0x040fe40004fc1670 */
[----:B------:R-:W-:Y:S01]  /*b520*/  ISETP.LT.OR P5, PT, R0, 0xa, !P0 ;  /* 0x0000000a0000780c */ /* 0x000fe200047a1670 */
[----:B--2---:R-:W-:-:S05]  /*b530*/  @!P2 IMAD R3, R3, R17, R2 ;  /* 0x000000110303a224 */ /* 0x004fca00078e0202 */
[----:B------:R0:W-:Y:S01]  /*b540*/  @!P2 STG.E.U8 desc[UR50][R152.64+0x1], R3 ;  /* 0x000001039800a986 */ /* 0x0001e2000c101132 */
[----:B------:R-:W-:Y:S02]  /*b550*/  @!P4 IADD3 R154, P2, R10, UR45, RZ ;  /* 0x0000002d0a9acc10 */ /* 0x000fe4000ff5e0ff */
[----:B------:R-:W-:Y:S11]  /*b560*/  @P3 BRA `(.L_x_296) ;  /* 0x00000000000c3947 */ /* 0x000ff60003800000 */
[----:B------:R-:W2:Y:S02]  /*b570*/  LDG.E.U8 R16, desc[UR50][R8.64+0x8] ;  /* 0x0000083208107981 */ /* 0x000ea4000c1e1100 */
[----:B--2---:R-:W-:-:S05]  /*b580*/  PRMT R2, R16, 0x8880, RZ ;  /* 0x0000888010027816 */ /* 0x004fca00000000ff */
[----:B------:R-:W-:-:S07]  /*b590*/  IMAD R2, R2, R18, RZ ;  /* 0x0000001202027224 */ /* 0x000fce00078e02ff */
.L_x_296:
[----:B------:R-:W-:Y:S05]  /*b5a0*/  BSYNC B1 ;  /* 0x0000000000017941 */ /* 0x000fea0003800000 */
.L_x_295:
[----:B0-----:R-:W2:Y:S01]  /*b5b0*/  LDL.LU R3, [R1+0x210] ;  /* 0x0002100001037983 */ /* 0x001ea20000300800 */
[----:B------:R-:W-:Y:S01]  /*b5c0*/  BSSY B1, `(.L_x_297) ;  /* 0x0000007000017945 */ /* 0x000fe20003800000 */
[----:B--2---:R-:W-:-:S05]  /*b5d0*/  @!P3 IMAD R3, R3, R17, R2 ;  /* 0x000000110303b224 */ /* 0x004fca00078e0202 */
[----:B------:R0:W-:Y:S01]  /*b5e0*/  @!P3 STG.E.U8 desc[UR50][R10.64+0x8], R3 ;  /* 0x000008030a00b986 */ /* 0x0001e2000c101132 */
[----:B------:R-:W-:Y:S05]  /*b5f0*/  @P6 BRA `(.L_x_298) ;  /* 0x00000000000c6947 */ /* 0x000fea0003800000 */
[----:B------:R-:W2:Y:S02]  /*b600*/  LDG.E.U8 R16, desc[UR50][R8.64+0x9] ;  /* 0x0000093208107981 */ /* 0x000ea4000c1e1100 */
[----:B--2---:R-:W-:-:S05]  /*b610*/  PRMT R2, R16, 0x8880, RZ ;  /* 0x0000888010027816 */ /* 0x004fca00000000ff */
[----:B------:R-:W-:-:S07]  /*b620*/  IMAD R2, R2, R18, RZ ;  /* 0x0000001202027224 */ /* 0x000fce00078e02ff */
.L_x_298:
[----:B------:R-:W-:Y:S05]  /*b630*/  BSYNC B1 ;  /* 0x0000000000017941 */ /* 0x000fea0003800000 */
.L_x_297:
[----:B0-----:R-:W2:Y:S01]  /*b640*/  LDL.LU R3, [R1+0x214] ;  /* 0x0002140001037983 */ /* 0x001ea20000300800 */
[----:B------:R-:W-:Y:S01]  /*b650*/  BSSY B1, `(.L_x_299) ;  /* 0x0000009000017945 */ /* 0x000fe20003800000 */
[----:B------:R-:W-:Y:S01]  /*b660*/  IMAD.U32 R152, RZ, RZ, UR45 ;  /* 0x0000002dff987e24 */ /* 0x000fe2000f8e00ff */
[----:B------:R-:W-:Y:S01]  /*b670*/  @!P4 IADD3.X R155, R11, UR44, RZ, P2, !PT ;  /* 0x0000002c0b9bcc10 */ /* 0x000fe200097fe4ff */
[----:B--2---:R-:W-:-:S05]  /*b680*/  @!P6 IMAD R3, R3, R17, R2 ;  /* 0x000000110303e224 */ /* 0x004fca00078e0202 */
[----:B------:R0:W-:Y:S01]  /*b690*/  @!P6 STG.E.U8 desc[UR50][R10.64+0x9], R3 ;  /* 0x000009030a00e986 */ /* 0x0001e2000c101132 */
[----:B------:R-:W-:Y:S05]  /*b6a0*/  @P4 BRA `(.L_x_300) ;  /* 0x00000000000c4947 */ /* 0x000fea0003800000 */
[----:B------:R-:W2:Y:S02]  /*b6b0*/  LDG.E.U8 R16, desc[UR50][R6.64+0x8] ;  /* 0x0000083206107981 */ /* 0x000ea4000c1e1100 */
[----:B--2---:R-:W-:-:S05]  /*b6c0*/  PRMT R2, R16, 0x8880, RZ ;  /* 0x0000888010027816 */ /* 0x004fca00000000ff */
[----:B------:R-:W-:-:S07]  /*b6d0*/  IMAD R2, R2, R18, RZ ;  /* 0x0000001202027224 */ /* 0x000fce00078e02ff */
.L_x_300:
[----:B------:R-:W-:Y:S05]  /*b6e0*/  BSYNC B1 ;  /* 0x0000000000017941 */ /* 0x000fea0003800000 */
.L_x_299:
[----:B0-----:R-:W2:Y:S01]  /*b6f0*/  LDL.LU R3, [R1+0x218] ;  /* 0x0002180001037983 */ /* 0x001ea20000300800 */
[----:B------:R-:W-:Y:S01]  /*b700*/  IMAD.U32 R19, RZ, RZ, UR44 ;  /* 0x0000002cff137e24 */ /* 0x000fe2000f8e00ff */
[----:B------:R-:W-:Y:S01]  /*b710*/  @!P5 IADD3 R152, P2, P3, R152, UR43, R4 ;  /* 0x0000002b9898dc10 */ /* 0x000fe2000fb5e004 */
[----:B------:R-:W-:Y:S01]  /*b720*/  BSSY B1, `(.L_x_301) ;  /* 0x000000c000017945 */ /* 0x000fe20003800000 */
[C---:B------:R-:W-:Y:S02]  /*b730*/  ISETP.LT.OR P6, PT, R0.reuse, 0x12, !P1 ;  /* 0x000000120000780c */ /* 0x040fe40004fc1670 */
[----:B------:R-:W-:Y:S02]  /*b740*/  @!P5 IADD3.X R153, R19, UR42, R5, P2, P3 ;  /* 0x0000002a1399dc10 */ /* 0x000fe400097e6405 */
[C---:B------:R-:W-:Y:S02]  /*b750*/  ISETP.LT.OR P3, PT, R0.reuse, 0x11, !P0 ;  /* 0x000000110000780c */ /* 0x040fe40004761670 */
[----:B------:R-:W-:Y:S01]  /*b760*/  ISETP.LT.OR P2, PT, R0, 0x12, !P0 ;  /* 0x000000120000780c */ /* 0x000fe20004741670 */
[----:B--2---:R-:W-:-:S05]  /*b770*/  @!P4 IMAD R3, R3, R17, R2 ;  /* 0x000000110303c224 */ /* 0x004fca00078e0202 */
[----:B------:R0:W-:Y:S01]  /*b780*/  @!P4 STG.E.U8 desc[UR50][R154.64+0x8], R3 ;  /* 0x000008039a00c986 */ /* 0x0001e2000c101132 */
[----:B------:R-:W-:Y:S01]  /*b790*/  ISETP.LT.OR P4, PT, R0, 0x11, !P1 ;  /* 0x000000110000780c */ /* 0x000fe20004f81670 */
[----:B------:R-:W-:-:S12]  /*b7a0*/  @P5 BRA `(.L_x_302) ;  /* 0x00000000000c5947 */ /* 0x000fd80003800000 */
[----:B------:R-:W2:Y:S02]  /*b7b0*/  LDG.E.U8 R16, desc[UR50][R6.64+0x9] ;  /* 0x0000093206107981 */ /* 0x000ea4000c1e1100 */
[----:B--2---:R-:W-:-:S05]  /*b7c0*/  PRMT R2, R16, 0x8880, RZ ;  /* 0x0000888010027816 */ /* 0x004fca00000000ff */
[----:B------:R-:W-:-:S07]  /*b7d0*/  IMAD R2, R2, R18, RZ ;  /* 0x0000001202027224 */ /* 0x000fce00078e02ff */
.L_x_302:
[----:B------:R-:W-:Y:S05]  /*b7e0*/  BSYNC B1 ;  /* 0x0000000000017941 */ /* 0x000fea0003800000 */
.L_x_301:
        /* <DEDUP_REMOVED lines=8> */
.L_x_304:
[----:B------:R-:W-:Y:S05]  /*b870*/  BSYNC B1 ;  /* 0x0000000000017941 */ /* 0x000fea0003800000 */
.L_x_303:
[----:B0-----:R-:W2:Y:S01]  /*b880*/  LDL.LU R3, [R1+0x220] ;  /* 0x0002200001037983 */ /* 0x001ea20000300800 */
[----:B------:R-:W-:Y:S01]  /*b890*/  BSSY B1, `(.L_x_305) ;  /* 0x0000008000017945 */ /* 0x000fe20003800000 */
[----:B------:R-:W-:Y:S02]  /*b8a0*/  IMAD.U32 R154, RZ, RZ, UR45 ;  /* 0x0000002dff9a7e24 */ /* 0x000fe4000f8e00ff */
[----:B--2---:R-:W-:-:S05]  /*b8b0*/  @!P4 IMAD R3, R3, R17, R2 ;  /* 0x000000110303c224 */ /* 0x004fca00078e0202 */
[----:B------:R0:W-:Y:S01]  /*b8c0*/  @!P4 STG.E.U8 desc[UR50][R10.64+0x10], R3 ;  /* 0x000010030a00c986 */ /* 0x0001e2000c101132 */
[----:B------:R-:W-:Y:S05]  /*b8d0*/  @P6 BRA `(.L_x_306) ;  /* 0x00000000000c6947 */ /* 0x000fea0003800000 */
[----:B------:R-:W2:Y:S02]  /*b8e0*/  LDG.E.U8 R16, desc[UR50][R8.64+0x11] ;  /* 0x0000113208107981 */ /* 0x000ea4000c1e1100 */
[----:B--2---:R-:W-:-:S05]  /*b8f0*/  PRMT R2, R16, 0x8880, RZ ;  /* 0x0000888010027816 */ /* 0x004fca00000000ff */
[----:B------:R-:W-:-:S07]  /*b900*/  IMAD R2, R2, R18, RZ ;  /* 0x0000001202027224 */ /* 0x000fce00078e02ff */
.L_x_306:
[----:B------:R-:W-:Y:S05]  /*b910*/  BSYNC B1 ;  /* 0x0000000000017941 */ /* 0x000fea0003800000 */
.L_x_305:
[----:B0-----:R-:W2:Y:S01]  /*b920*/  LDL.LU R3, [R1+0x224] ;  /* 0x0002240001037983 */ /* 0x001ea20000300800 */
[----:B------:R-:W-:Y:S01]  /*b930*/  IMAD.U32 R19, RZ, RZ, UR44 ;  /* 0x0000002cff137e24 */ /* 0x000fe2000f8e00ff */
[--C-:B------:R-:W-:Y:S01]  /*b940*/  @!P3 IADD3 R154, P4, P5, R154, UR43, R4.reuse ;  /* 0x0000002b9a9abc10 */ /* 0x100fe2000fd9e004 */
[----:B------:R-:W-:Y:S01]  /*b950*/  IMAD.U32 R152, RZ, RZ, UR45 ;  /* 0x0000002dff987e24 */ /* 0x000fe2000f8e00ff */
[----:B------:R-:W-:Y:S02]  /*b960*/  BSSY B1, `(.L_x_307) ;  /* 0x000000a000017945 */ /* 0x000fe40003800000 */
[----:B------:R-:W-:Y:S02]  /*b970*/  @!P3 IADD3.X R155, R19, UR42, R5, P4, P5 ;  /* 0x0000002a139bbc10 */ /* 0x000fe4000a7ea405 */
[----:B------:R-:W-:Y:S01]  /*b980*/  @!P2 IADD3 R152, P4, P5, R152, UR43, R4 ;  /* 0x0000002b9898ac10 */ /* 0x000fe2000fd9e004 */
[----:B--2---:R-:W-:-:S05]  /*b990*/  @!P6 IMAD R3, R3, R17, R2 ;  /* 0x000000110303e224 */ /* 0x004fca00078e0202 */
[----:B------:R0:W-:Y:S01]  /*b9a0*/  @!P6 STG.E.U8 desc[UR50][R10.64+0x11], R3 ;  /* 0x000011030a00e986 */ /* 0x0001e2000c101132 */
[----:B------:R-:W-:Y:S01]  /*b9b0*/  ISETP.LT.OR P6, PT, R0, 0x19, !P0 ;  /* 0x000000190000780c */ /* 0x000fe200047c1670 */
[----:B------:R-:W-:-:S12]  /*b9c0*/  @P3 BRA `(.L_x_308) ;  /* 0x00000000000c3947 */ /* 0x000fd80003800000 */
[----:B------:R-:W2:Y:S02]  /*b9d0*/  LDG.E.U8 R16, desc[UR50][R6.64+0x10] ;  /* 0x0000103206107981 */ /* 0x000ea4000c1e1100 */
[----:B--2---:R-:W-:-:S05]  /*b9e0*/  PRMT R2, R16, 0x8880, RZ ;  /* 0x0000888010027816 */ /* 0x004fca00000000ff */
[----:B------:R-:W-:-:S07]  /*b9f0*/  IMAD R2, R2, R18, RZ ;  /* 0x0000001202027224 */ /* 0x000fce00078e02ff */
.L_x_308:
[----:B------:R-:W-:Y:S05]  /*ba00*/  BSYNC B1 ;  /* 0x0000000000017941 */ /* 0x000fea0003800000 */
.L_x_307:
[----:B0-----:R-:W2:Y:S01]  /*ba10*/  LDL.LU R3, [R1+0x228] ;  /* 0x0002280001037983 */ /* 0x001ea20000300800 */
[----:B------:R-:W-:Y:S01]  /*ba20*/  BSSY B1, `(.L_x_309) ;  /* 0x0000008000017945 */ /* 0x000fe20003800000 */
[----:B------:R-:W-:Y:S01]  /*ba30*/  @!P2 IADD3.X R153, R19, UR42, R5, P4, P5 ;  /* 0x0000002a1399ac10 */ /* 0x000fe2000a7ea405 */
[----:B--2---:R-:W-:-:S05]  /*ba40*/  @!P3 IMAD R3, R3, R17, R2 ;  /* 0x000000110303b224 */ /* 0x004fca00078e0202 */
[----:B------:R0:W-:Y:S01]  /*ba50*/  @!P3 STG.E.U8 desc[UR50][R154.64+0x10], R3 ;  /* 0x000010039a00b986 */ /* 0x0001e2000c101132 */
[----:B------:R-:W-:Y:S05]  /*ba60*/  @P2 BRA `(.L_x_310) ;  /* 0x00000000000c2947 */ /* 0x000fea0003800000 */
[----:B------:R-:W2:Y:S02]  /*ba70*/  LDG.E.U8 R16, desc[UR50][R6.64+0x11] ;  /* 0x0000113206107981 */ /* 0x000ea4000c1e1100 */
[----:B--2---:R-:W-:-:S05]  /*ba80*/  PRMT R2, R16, 0x8880, RZ ;  /* 0x0000888010027816 */ /* 0x004fca00000000ff */
[----:B------:R-:W-:-:S07]  /*ba90*/  IMAD R2, R2, R18, RZ ;  /* 0x0000001202027224 */ /* 0x000fce00078e02ff */
.L_x_310:
[----:B------:R-:W-:Y:S05]  /*baa0*/  BSYNC B1 ;  /* 0x0000000000017941 */ /* 0x000fea0003800000 */
.L_x_309:
[----:B0-----:R-:W2:Y:S01]  /*bab0*/  LDL.LU R3, [R1+0x22c] ;  /* 0x00022c0001037983 */ /* 0x001ea20000300800 */
[----:B------:R-:W-:Y:S01]  /*bac0*/  IMAD.U32 R154, RZ, RZ, UR45 ;  /* 0x0000002dff9a7e24 */ /* 0x000fe2000f8e00ff */
[----:B------:R-:W-:Y:S01]  /*bad0*/  BSSY B1, `(.L_x_311) ;  /* 0x000000c000017945 */ /* 0x000fe20003800000 */
[----:B------:R-:W-:-:S03]  /*bae0*/  ISETP.LT.OR P3, PT, R0, 0x1a, !P0 ;  /* 0x0000001a0000780c */ /* 0x000fc60004761670 */
[----:B------:R-:W-:Y:S01]  /*baf0*/  @!P6 IADD3 R154, P4, P5, R154, UR43, R4 ;  /* 0x0000002b9a9aec10 */ /* 0x000fe2000fd9e004 */
[----:B--2---:R-:W-:-:S05]  /*bb00*/  @!P2 IMAD R3, R3, R17, R2 ;  /* 0x000000110303a224 */ /* 0x004fca00078e0202 */
[----:B------:R0:W-:Y:S01]  /*bb10*/  @!P2 STG.E.U8 desc[UR50][R152.64+0x11], R3 ;  /* 0x000011039800a986 */ /* 0x0001e2000c101132 */
[----:B------:R-:W-:Y:S01]  /*bb20*/  ISETP.LT.OR P2, PT, R0, 0x19, !P1 ;  /* 0x000000190000780c */ /* 0x000fe20004f41670 */
[----:B0-----:R-:W-:Y:S02]  /*bb30*/  IMAD.U32 R153, RZ, RZ, UR44 ;  /* 0x0000002cff997e24 */ /* 0x001fe4000f8e00ff */
[----:B------:R-:W-:-:S10]  /*bb40*/  IMAD.U32 R152, RZ, RZ, UR45 ;  /* 0x0000002dff987e24 */ /* 0x000fd4000f8e00ff */
[----:B------:R-:W-:Y:S05]  /*bb50*/  @P2 BRA `(.L_x_312) ;  /* 0x00000000000c2947 */ /* 0x000fea0003800000 */
[----:B------:R-:W2:Y:S02]  /*bb60*/  LDG.E.U8 R16, desc[UR50][R8.64+0x18] ;  /* 0x0000183208107981 */ /* 0x000ea4000c1e1100 */
[----:B--2---:R-:W-:-:S05]  /*bb70*/  PRMT R2, R16, 0x8880, RZ ;  /* 0x0000888010027816 */ /* 0x004fca00000000ff */
[----:B------:R-:W-:-:S07]  /*bb80*/  IMAD R2, R2, R18, RZ ;  /* 0x0000001202027224 */ /* 0x000fce00078e02ff */
.L_x_312:
[----:B------:R-:W-:Y:S05]  /*bb90*/  BSYNC B1 ;  /* 0x0000000000017941 */ /* 0x000fea0003800000 */
.L_x_311:
[----:B------:R-:W2:Y:S01]  /*bba0*/  LDL.LU R3, [R1+0x230] ;  /* 0x0002300001037983 */ /* 0x000ea20000300800 */
[----:B------:R-:W-:Y:S01]  /*bbb0*/  IMAD.U32 R19, RZ, RZ, UR44 ;  /* 0x0000002cff137e24 */ /* 0x000fe2000f8e00ff */
[----:B------:R-:W-:Y:S01]  /*bbc0*/  @!P6 IADD3.X R155, R153, UR42, R5, P4, P5 ;  /* 0x0000002a999bec10 */ /* 0x000fe2000a7ea405 */
[----:B------:R-:W-:Y:S01]  /*bbd0*/  BSSY B1, `(.L_x_313) ;  /* 0x000000c000017945 */ /* 0x000fe20003800000 */
[----:B------:R-:W-:-:S04]  /*bbe0*/  @!P3 IADD3 R152, P4, P5, R152, UR43, R4 ;  /* 0x0000002b9898bc10 */ /* 0x000fc8000fd9e004 */
[----:B------:R-:W-:Y:S02]  /*bbf0*/  @!P3 IADD3.X R153, R19, UR42, R5, P4, P5 ;  /* 0x0000002a1399bc10 */ /* 0x000fe4000a7ea405 */
[C---:B------:R-:W-:Y:S02]  /*bc00*/  ISETP.LT.OR P5, PT, R0.reuse, 0x21, !P1 ;  /* 0x000000210000780c */ /* 0x040fe40004fa1670 */
[----:B------:R-:W-:Y:S01]  /*bc10*/  ISETP.LT.OR P4, PT, R0, 0x21, !P0 ;  /* 0x000000210000780c */ /* 0x000fe20004781670 */
[----:B--2---:R-:W-:-:S05]  /*bc20*/  @!P2 IMAD R3, R3, R17, R2 ;  /* 0x000000110303a224 */ /* 0x004fca00078e0202 */
[----:B------:R0:W-:Y:S01]  /*bc30*/  @!P2 STG.E.U8 desc[UR50][R10.64+0x18], R3 ;  /* 0x000018030a00a986 */ /* 0x0001e2000c101132 */
[----:B------:R-:W-:-:S13]  /*bc40*/  ISETP.LT.OR P2, PT, R0, 0x1a, !P1 ;  /* 0x0000001a0000780c */ /* 0x000fda0004f41670 */
[----:B0-----:R-:W-:Y:S05]  /*bc50*/  @P2 BRA `(.L_x_314) ;  /* 0x00000000000c2947 */ /* 0x001fea0003800000 */
[----:B------:R-:W2:Y:S02]  /*bc60*/  LDG.E.U8 R16, desc[UR50][R8.64+0x19] ;  /* 0x0000193208107981 */ /* 0x000ea4000c1e1100 */
[----:B--2---:R-:W-:-:S05]  /*bc70*/  PRMT R2, R16, 0x8880, RZ ;  /* 0x0000888010027816 */ /* 0x004fca00000000ff */
[----:B------:R-:W-:-:S07]  /*bc80*/  IMAD R2, R2, R18, RZ ;  /* 0x0000001202027224 */ /* 0x000fce00078e02ff */
.L_x_314:
[----:B------:R-:W-:Y:S05]  /*bc90*/  BSYNC B1 ;  /* 0x0000000000017941 */ /* 0x000fea0003800000 */
.L_x_313:
        /* <DEDUP_REMOVED lines=8> */
.L_x_316:
[----:B------:R-:W-:Y:S05]  /*bd20*/  BSYNC B1 ;  /* 0x0000000000017941 */ /* 0x000fea0003800000 */
.L_x_315:
        /* <DEDUP_REMOVED lines=8> */
.L_x_318:
[----:B------:R-:W-:Y:S05]  /*bdb0*/  BSYNC B1 ;  /* 0x0000000000017941 */ /* 0x000fea0003800000 */
.L_x_317:
        /* <DEDUP_REMOVED lines=8> */
.L_x_320:
[----:B------:R-:W-:Y:S05]  /*be40*/  BSYNC B1 ;  /* 0x0000000000017941 */ /* 0x000fea0003800000 */
.L_x_319:
[----:B0-----:R-:W2:Y:S01]  /*be50*/  LDL.LU R3, [R1+0x240] ;  /* 0x0002400001037983 */ /* 0x001ea20000300800 */
[C---:B------:R-:W-:Y:S01]  /*be60*/  ISETP.LT.OR P2, PT, R0.reuse, 0x22, !P1 ;  /* 0x000000220000780c */ /* 0x040fe20004f41670 */
[----:B------:R-:W-:Y:S01]  /*be70*/  IMAD.U32 R154, RZ, RZ, UR45 ;  /* 0x0000002dff9a7e24 */ /* 0x000fe2000f8e00ff */
[----:B------:R-:W-:Y:S01]  /*be80*/  BSSY B1, `(.L_x_321) ;  /* 0x000000a000017945 */ /* 0x000fe20003800000 */
[----:B------:R-:W-:Y:S01]  /*be90*/  ISETP.LT.OR P6, PT, R0, 0x22, !P0 ;  /* 0x000000220000780c */ /* 0x000fe200047c1670 */
[----:B------:R-:W-:Y:S02]  /*bea0*/  IMAD.U32 R19, RZ, RZ, UR44 ;  /* 0x0000002cff137e24 */ /* 0x000fe4000f8e00ff */
[----:B--2---:R-:W-:-:S05]  /*beb0*/  @!P5 IMAD R3, R3, R17, R2 ;  /* 0x000000110303d224 */ /* 0x004fca00078e0202 */
[----:B------:R0:W-:Y:S01]  /*bec0*/  @!P5 STG.E.U8 desc[UR50][R10.64+0x20], R3 ;  /* 0x000020030a00d986 */ /* 0x0001e2000c101132 */
[----:B------:R-:W-:Y:S01]  /*bed0*/  @!P4 IADD3 R154, P3, P5, R154, UR43, R4 ;  /* 0x0000002b9a9acc10 */ /* 0x000fe2000fd7e004 */
[----:B------:R-:W-:-:S12]  /*bee0*/  @P2 BRA `(.L_x_322) ;  /* 0x00000000000c2947 */ /* 0x000fd80003800000 */
[----:B------:R-:W2:Y:S02]  /*bef0*/  LDG.E.U8 R16, desc[UR50][R8.64+0x21] ;  /* 0x0000213208107981 */ /* 0x000ea4000c1e1100 */
[----:B--2---:R-:W-:-:S05]  /*bf00*/  PRMT R2, R16, 0x8880, RZ ;  /* 0x0000888010027816 */ /* 0x004fca00000000ff */
[----:B------:R-:W-:-:S07]  /*bf10*/  IMAD R2, R2, R18, RZ ;  /* 0x0000001202027224 */ /* 0x000fce00078e02ff */
.L_x_322:
[----:B------:R-:W-:Y:S05]  /*bf20*/  BSYNC B1 ;  /* 0x0000000000017941 */ /* 0x000fea0003800000 */
.L_x_321:
[----:B0-----:R-:W2:Y:S01]  /*bf30*/  LDL.LU R3, [R1+0x244] ;  /* 0x0002440001037983 */ /* 0x001ea20000300800 */
[----:B------:R-:W-:Y:S01]  /*bf40*/  BSSY B1, `(.L_x_323) ;  /* 0x0000009000017945 */ /* 0x000fe20003800000 */
[----:B------:R-:W-:Y:S01]  /*bf50*/  IMAD.U32 R152, RZ, RZ, UR45 ;  /* 0x0000002dff987e24 */ /* 0x000fe2000f8e00ff */
[----:B------:R-:W-:Y:S01]  /*bf60*/  @!P4 IADD3.X R155, R19, UR42, R5, P3, P5 ;  /* 0x0000002a139bcc10 */ /* 0x000fe20009fea405 */
[----:B--2---:R-:W-:-:S05]  /*bf70*/  @!P2 IMAD R3, R3, R17, R2 ;  /* 0x000000110303a224 */ /* 0x004fca00078e0202 */
[----:B------:R0:W-:Y:S01]  /*bf80*/  @!P2 STG.E.U8 desc[UR50][R10.64+0x21], R3 ;  /* 0x000021030a00a986 */ /* 0x0001e2000c101132 */
[----:B------:R-:W-:Y:S05]  /*bf90*/  @P4 BRA `(.L_x_324) ;  /* 0x00000000000c4947 */ /* 0x000fea0003800000 */
[----:B------:R-:W2:Y:S02]  /*bfa0*/  LDG.E.U8 R16, desc[UR50][R6.64+0x20] ;  /* 0x0000203206107981 */ /* 0x000ea4000c1e1100 */
[----:B--2---:R-:W-:-:S05]  /*bfb0*/  PRMT R2, R16, 0x8880, RZ ;  /* 0x0000888010027816 */ /* 0x004fca00000000ff */
[----:B------:R-:W-:-:S07]  /*bfc0*/  IMAD R2, R2, R18, RZ ;  /* 0x0000001202027224 */ /* 0x000fce00078e02ff */
.L_x_324:
[----:B------:R-:W-:Y:S05]  /*bfd0*/  BSYNC B1 ;  /* 0x0000000000017941 */ /* 0x000fea0003800000 */
.L_x_323:
        /* <DEDUP_REMOVED lines=15> */
.L_x_326:
[----:B------:R-:W-:Y:S05]  /*c0d0*/  BSYNC B1 ;  /* 0x0000000000017941 */ /* 0x000fea0003800000 */
.L_x_325:
        /* <DEDUP_REMOVED lines=8> */
.L_x_328:
[----:B------:R-:W-:Y:S05]  /*c160*/  BSYNC B1 ;  /* 0x0000000000017941 */ /* 0x000fea0003800000 */
.L_x_327:
        /* <DEDUP_REMOVED lines=9> */
.L_x_330:
[----:B------:R-:W-:Y:S05]  /*c200*/  BSYNC B1 ;  /* 0x0000000000017941 */ /* 0x000fea0003800000 */
.L_x_329:
        /* <DEDUP_REMOVED lines=14> */
.L_x_332:
[----:B------:R-:W-:Y:S05]  /*c2f0*/  BSYNC B1 ;  /* 0x0000000000017941 */ /* 0x000fea0003800000 */
.L_x_331:
        /* <DEDUP_REMOVED lines=9> */
.L_x_334:
[----:B------:R-:W-:Y:S05]  /*c390*/  BSYNC B1 ;  /* 0x0000000000017941 */ /* 0x000fea0003800000 */
.L_x_333:
[----:B0-----:R-:W2:Y:S01]  /*c3a0*/  LDL.LU R3, [R1+0x25c] ;  /* 0x00025c0001037983 */ /* 0x001ea20000300800 */
[----:B------:R-:W-:Y:S01]  /*c3b0*/  ISETP.LT.OR P2, PT, R0, 0x31, !P1 ;  /* 0x000000310000780c */ /* 0x000fe20004f41670 */
[----:B------:R-:W-:Y:S01]  /*c3c0*/  IMAD.U32 R154, RZ, RZ, UR45 ;  /* 0x0000002dff9a7e24 */ /* 0x000fe2000f8e00ff */
[----:B------:R-:W-:Y:S04]  /*c3d0*/  BSSY B1, `(.L_x_335) ;  /* 0x000000b000017945 */ /* 0x000fe80003800000 */
[----:B------:R-:W-:Y:S01]  /*c3e0*/  @!P4 IADD3 R154, P5, P6, R154, UR43, R4 ;  /* 0x0000002b9a9acc10 */ /* 0x000fe2000febe004 */
[----:B--2---:R-:W-:-:S05]  /*c3f0*/  @!P3 IMAD R3, R3, R17, R2 ;  /* 0x000000110303b224 */ /* 0x004fca00078e0202 */
[----:B------:R0:W-:Y:S01]  /*c400*/  @!P3 STG.E.U8 desc[UR50][R152.64+0x29], R3 ;  /* 0x000029039800b986 */ /* 0x0001e2000c101132 */
[----:B------:R-:W-:Y:S01]  /*c410*/  ISETP.LT.OR P3, PT, R0, 0x32, !P0 ;  /* 0x000000320000780c */ /* 0x000fe20004761670 */
[----:B0-----:R-:W-:Y:S02]  /*c420*/  IMAD.U32 R153, RZ, RZ, UR44 ;  /* 0x0000002cff997e24 */ /* 0x001fe4000f8e00ff */
[----:B------:R-:W-:Y:S01]  /*c430*/  IMAD.U32 R152, RZ, RZ, UR45 ;  /* 0x0000002dff987e24 */ /* 0x000fe2000f8e00ff */
[----:B------:R-:W-:Y:S09]  /*c440*/  @P2 BRA `(.L_x_336) ;  /* 0x00000000000c2947 */ /* 0x000ff20003800000 */
[----:B------:R-:W2:Y:S02]  /*c450*/  LDG.E.U8 R16, desc[UR50][R8.64+0x30] ;  /* 0x0000303208107981 */ /* 0x000ea4000c1e1100 */
[----:B--2---:R-:W-:-:S05]  /*c460*/  PRMT R2, R16, 0x8880, RZ ;  /* 0x0000888010027816 */ /* 0x004fca00000000ff */
[----:B------:R-:W-:-:S07]  /*c470*/  IMAD R2, R2, R18, RZ ;  /* 0x0000001202027224 */ /* 0x000fce00078e02ff */
.L_x_336:
[----:B------:R-:W-:Y:S05]  /*c480*/  BSYNC B1 ;  /* 0x0000000000017941 */ /* 0x000fea0003800000 */
.L_x_335:
        /* <DEDUP_REMOVED lines=15> */
.L_x_338:
[----:B------:R-:W-:Y:S05]  /*c580*/  BSYNC B1 ;  /* 0x0000000000017941 */ /* 0x000fea0003800000 */
.L_x_337:
        /* <DEDUP_REMOVED lines=8> */
.L_x_340:
[----:B------:R-:W-:Y:S05]  /*c610*/  BSYNC B1 ;  /* 0x0000000000017941 */ /* 0x000fea0003800000 */
.L_x_339:
        /* <DEDUP_REMOVED lines=8> */
.L_x_342:
[----:B------:R-:W-:Y:S05]  /*c6a0*/  BSYNC B1 ;  /* 0x0000000000017941 */ /* 0x000fea0003800000 */
.L_x_341:
        /* <DEDUP_REMOVED lines=8> */
.L_x_344:
[----:B------:R-:W-:Y:S05]  /*c730*/  BSYNC B1 ;  /* 0x0000000000017941 */ /* 0x000fea0003800000 */
.L_x_343:
[----:B0-----:R-:W2:Y:S01]  /*c740*/  LDL.LU R3, [R1+0x270] ;  /* 0x0002700001037983 */ /* 0x001ea20000300800 */
[----:B------:R-:W-:Y:S01]  /*c750*/  ISETP.LT.OR P2, PT, R0, 0x3a, !P1 ;  /* 0x0000003a0000780c */ /* 0x000fe20004f41670 */
[----:B------:R-:W-:Y:S01]  /*c760*/  IMAD.U32 R154, RZ, RZ, UR45 ;  /* 0x0000002dff9a7e24 */ /* 0x000fe2000f8e00ff */
[----:B------:R-:W-:Y:S01]  /*c770*/  BSSY B1, `(.L_x_345) ;  /* 0x000000a000017945 */ /* 0x000fe20003800000 */
[----:B------:R-:W-:-:S03]  /*c780*/  IMAD.U32 R19, RZ, RZ, UR44 ;  /* 0x0000002cff137e24 */ /* 0x000fc6000f8e00ff */
        /* <DEDUP_REMOVED lines=8> */
.L_x_346:
[----:B------:R-:W-:Y:S05]  /*c810*/  BSYNC B1 ;  /* 0x0000000000017941 */ /* 0x000fea0003800000 */
.L_x_345:
        /* <DEDUP_REMOVED lines=10> */
.L_x_348:
[----:B------:R-:W-:Y:S05]  /*c8c0*/  BSYNC B1 ;  /* 0x0000000000017941 */ /* 0x000fea0003800000 */
.L_x_347:
        /* <DEDUP_REMOVED lines=15> */
.L_x_350:
[----:B------:R-:W-:Y:S05]  /*c9c0*/  BSYNC B1 ;  /* 0x0000000000017941 */ /* 0x000fea0003800000 */
.L_x_349:
        /* <DEDUP_REMOVED lines=8> */
.L_x_352:
[----:B------:R-:W-:Y:S05]  /*ca50*/  BSYNC B1 ;  /* 0x0000000000017941 */ /* 0x000fea0003800000 */
.L_x_351:
        /* <DEDUP_REMOVED lines=9> */
.L_x_354:
[----:B------:R-:W-:Y:S05]  /*caf0*/  BSYNC B1 ;  /* 0x0000000000017941 */ /* 0x000fea0003800000 */
.L_x_353:
        /* <DEDUP_REMOVED lines=14> */
.L_x_356:
[----:B------:R-:W-:Y:S05]  /*cbe0*/  BSYNC B1 ;  /* 0x0000000000017941 */ /* 0x000fea0003800000 */
.L_x_355:
        /* <DEDUP_REMOVED lines=9> */
.L_x_358:
[----:B------:R-:W-:Y:S05]  /*cc80*/  BSYNC B1 ;  /* 0x0000000000017941 */ /* 0x000fea0003800000 */
.L_x_357:
        /* <DEDUP_REMOVED lines=14> */
.L_x_360:
[----:B------:R-:W-:Y:S05]  /*cd70*/  BSYNC B1 ;  /* 0x0000000000017941 */ /* 0x000fea0003800000 */
.L_x_359:
        /* <DEDUP_REMOVED lines=15> */
.L_x_362:
[----:B------:R-:W-:Y:S05]  /*ce70*/  BSYNC B1 ;  /* 0x0000000000017941 */ /* 0x000fea0003800000 */
.L_x_361:
        /* <DEDUP_REMOVED lines=8> */
.L_x_364:
[----:B------:R-:W-:Y:S05]  /*cf00*/  BSYNC B1 ;  /* 0x0000000000017941 */ /* 0x000fea0003800000 */
.L_x_363:
        /* <DEDUP_REMOVED lines=8> */
.L_x_366:
[----:B------:R-:W-:Y:S05]  /*cf90*/  BSYNC B1 ;  /* 0x0000000000017941 */ /* 0x000fea0003800000 */
.L_x_365:
        /* <DEDUP_REMOVED lines=8> */
.L_x_368:
[----:B------:R-:W-:Y:S05]  /*d020*/  BSYNC B1 ;  /* 0x0000000000017941 */ /* 0x000fea0003800000 */
.L_x_367:
        /* <DEDUP_REMOVED lines=13> */
.L_x_370:
[----:B------:R-:W-:Y:S05]  /*d100*/  BSYNC B1 ;  /* 0x0000000000017941 */ /* 0x000fea0003800000 */
.L_x_369:
        /* <DEDUP_REMOVED lines=10> */
.L_x_372:
[----:B------:R-:W-:Y:S05]  /*d1b0*/  BSYNC B1 ;  /* 0x0000000000017941 */ /* 0x000fea0003800000 */
.L_x_371:
        /* <DEDUP_REMOVED lines=15> */
.L_x_374:
[----:B------:R-:W-:Y:S05]  /*d2b0*/  BSYNC B1 ;  /* 0x0000000000017941 */ /* 0x000fea0003800000 */
.L_x_373:
        /* <DEDUP_REMOVED lines=8> */
.L_x_376:
[----:B------:R-:W-:Y:S05]  /*d340*/  BSYNC B1 ;  /* 0x0000000000017941 */ /* 0x000fea0003800000 */
.L_x_375:
        /* <DEDUP_REMOVED lines=9> */
.L_x_378:
[----:B------:R-:W-:Y:S05]  /*d3e0*/  BSYNC B1 ;  /* 0x0000000000017941 */ /* 0x000fea0003800000 */
.L_x_377:
        /* <DEDUP_REMOVED lines=14> */
.L_x_380:
[----:B------:R-:W-:Y:S05]  /*d4d0*/  BSYNC B1 ;  /* 0x0000000000017941 */ /* 0x000fea0003800000 */
.L_x_379:
        /* <DEDUP_REMOVED lines=9> */
.L_x_382:
[----:B------:R-:W-:Y:S05]  /*d570*/  BSYNC B1 ;  /* 0x0000000000017941 */ /* 0x000fea0003800000 */
.L_x_381:
        /* <DEDUP_REMOVED lines=14> */
.L_x_384:
[----:B------:R-:W-:Y:S05]  /*d660*/  BSYNC B1 ;  /* 0x0000000000017941 */ /* 0x000fea0003800000 */
.L_x_383:
        /* <DEDUP_REMOVED lines=15> */
.L_x_386:
[----:B------:R-:W-:Y:S05]  /*d760*/  BSYNC B1 ;  /* 0x0000000000017941 */ /* 0x000fea0003800000 */
.L_x_385:
        /* <DEDUP_REMOVED lines=8> */
.L_x_388:
[----:B------:R-:W-:Y:S05]  /*d7f0*/  BSYNC B1 ;  /* 0x0000000000017941 */ /* 0x000fea0003800000 */
.L_x_387:
        /* <DEDUP_REMOVED lines=8> */
.L_x_390:
[----:B------:R-:W-:Y:S05]  /*d880*/  BSYNC B1 ;  /* 0x0000000000017941 */ /* 0x000fea0003800000 */
.L_x_389:
        /* <DEDUP_REMOVED lines=8> */
.L_x_392:
[----:B------:R-:W-:Y:S05]  /*d910*/  BSYNC B1 ;  /* 0x0000000000017941 */ /* 0x000fea0003800000 */
.L_x_391:
        /* <DEDUP_REMOVED lines=13> */
.L_x_394:
[----:B------:R-:W-:Y:S05]  /*d9f0*/  BSYNC B1 ;  /* 0x0000000000017941 */ /* 0x000fea0003800000 */
.L_x_393:
        /* <DEDUP_REMOVED lines=10> */
.L_x_396:
[----:B------:R-:W-:Y:S05]  /*daa0*/  BSYNC B1 ;  /* 0x0000000000017941 */ /* 0x000fea0003800000 */
.L_x_395:
        /* <DEDUP_REMOVED lines=15> */
.L_x_398:
[----:B------:R-:W-:Y:S05]  /*dba0*/  BSYNC B1 ;  /* 0x0000000000017941 */ /* 0x000fea0003800000 */
.L_x_397:
        /* <DEDUP_REMOVED lines=8> */
.L_x_400:
[----:B------:R-:W-:Y:S05]  /*dc30*/  BSYNC B1 ;  /* 0x0000000000017941 */ /* 0x000fea0003800000 */
.L_x_399:
        /* <DEDUP_REMOVED lines=9> */
.L_x_402:
[----:B------:R-:W-:Y:S05]  /*dcd0*/  BSYNC B1 ;  /* 0x0000000000017941 */ /* 0x000fea0003800000 */
.L_x_401:
        /* <DEDUP_REMOVED lines=14> */
.L_x_404:
[----:B------:R-:W-:Y:S05]  /*ddc0*/  BSYNC B1 ;  /* 0x0000000000017941 */ /* 0x000fea0003800000 */
.L_x_403:
        /* <DEDUP_REMOVED lines=9> */
.L_x_406:
[----:B------:R-:W-:Y:S05]  /*de60*/  BSYNC B1 ;  /* 0x0000000000017941 */ /* 0x000fea0003800000 */
.L_x_405:
        /* <DEDUP_REMOVED lines=14> */
.L_x_408:
[----:B------:R-:W-:Y:S05]  /*df50*/  BSYNC B1 ;  /* 0x0000000000017941 */ /* 0x000fea0003800000 */
.L_x_407:
        /* <DEDUP_REMOVED lines=15> */
.L_x_410:
[----:B------:R-:W-:Y:S05]  /*e050*/  BSYNC B1 ;  /* 0x0000000000017941 */ /* 0x000fea0003800000 */
.L_x_409:
        /* <DEDUP_REMOVED lines=8> */
.L_x_412:
[----:B------:R-:W-:Y:S05]  /*e0e0*/  BSYNC B1 ;  /* 0x0000000000017941 */ /* 0x000fea0003800000 */
.L_x_411:
        /* <DEDUP_REMOVED lines=8> */
.L_x_414:
[----:B------:R-:W-:Y:S05]  /*e170*/  BSYNC B1 ;  /* 0x0000000000017941 */ /* 0x000fea0003800000 */
.L_x_413:
        /* <DEDUP_REMOVED lines=8> */
.L_x_416:
[----:B------:R-:W-:Y:S05]  /*e200*/  BSYNC B1 ;  /* 0x0000000000017941 */ /* 0x000fea0003800000 */
.L_x_415:
        /* <DEDUP_REMOVED lines=13> */
.L_x_418:
[----:B------:R-:W-:Y:S05]  /*e2e0*/  BSYNC B1 ;  /* 0x0000000000017941 */ /* 0x000fea0003800000 */
.L_x_417:
        /* <DEDUP_REMOVED lines=10> */
.L_x_420:
[----:B------:R-:W-:Y:S05]  /*e390*/  BSYNC B1 ;  /* 0x0000000000017941 */ /* 0x000fea0003800000 */
.L_x_419:
        /* <DEDUP_REMOVED lines=15> */
.L_x_422:
[----:B------:R-:W-:Y:S05]  /*e490*/  BSYNC B1 ;  /* 0x0000000000017941 */ /* 0x000fea0003800000 */
.L_x_421:
        /* <DEDUP_REMOVED lines=8> */
.L_x_424:
[----:B------:R-:W-:Y:S05]  /*e520*/  BSYNC B1 ;  /* 0x0000000000017941 */ /* 0x000fea0003800000 */
.L_x_423:
        /* <DEDUP_REMOVED lines=9> */
.L_x_426:
[----:B------:R-:W-:Y:S05]  /*e5c0*/  BSYNC B1 ;  /* 0x0000000000017941 */ /* 0x000fea0003800000 */
.L_x_425:
        /* <DEDUP_REMOVED lines=14> */
.L_x_428:
[----:B------:R-:W-:Y:S05]  /*e6b0*/  BSYNC B1 ;  /* 0x0000000000017941 */ /* 0x000fea0003800000 */
.L_x_427:
        /* <DEDUP_REMOVED lines=9> */
.L_x_430:
[----:B------:R-:W-:Y:S05]  /*e750*/  BSYNC B1 ;  /* 0x0000000000017941 */ /* 0x000fea0003800000 */
.L_x_429:
        /* <DEDUP_REMOVED lines=14> */
.L_x_432:
[----:B------:R-:W-:Y:S05]  /*e840*/  BSYNC B1 ;  /* 0x0000000000017941 */ /* 0x000fea0003800000 */
.L_x_431:
        /* <DEDUP_REMOVED lines=15> */
.L_x_434:
[----:B------:R-:W-:Y:S05]  /*e940*/  BSYNC B1 ;  /* 0x0000000000017941 */ /* 0x000fea0003800000 */
.L_x_433:
        /* <DEDUP_REMOVED lines=8> */
.L_x_436:
[----:B------:R-:W-:Y:S05]  /*e9d0*/  BSYNC B1 ;  /* 0x0000000000017941 */ /* 0x000fea0003800000 */
.L_x_435:
        /* <DEDUP_REMOVED lines=8> */
.L_x_438:
[----:B------:R-:W-:Y:S05]  /*ea60*/  BSYNC B1 ;  /* 0x0000000000017941 */ /* 0x000fea0003800000 */
.L_x_437:
        /* <DEDUP_REMOVED lines=8> */
.L_x_440:
[----:B------:R-:W-:Y:S05]  /*eaf0*/  BSYNC B1 ;  /* 0x0000000000017941 */ /* 0x000fea0003800000 */
.L_x_439:
        /* <DEDUP_REMOVED lines=13> */
.L_x_442:
[----:B------:R-:W-:Y:S05]  /*ebd0*/  BSYNC B1 ;  /* 0x0000000000017941 */ /* 0x000fea0003800000 */
.L_x_441:
        /* <DEDUP_REMOVED lines=10> */
.L_x_444:
[----:B------:R-:W-:Y:S05]  /*ec80*/  BSYNC B1 ;  /* 0x0000000000017941 */ /* 0x000fea0003800000 */
.L_x_443:
        /* <DEDUP_REMOVED lines=15> */
.L_x_446:
[----:B------:R-:W-:Y:S05]  /*ed80*/  BSYNC B1 ;  /* 0x0000000000017941 */ /* 0x000fea0003800000 */
.L_x_445:
        /* <DEDUP_REMOVED lines=8> */
.L_x_448:
[----:B------:R-:W-:Y:S05]  /*ee10*/  BSYNC B1 ;  /* 0x0000000000017941 */ /* 0x000fea0003800000 */
.L_x_447:
        /* <DEDUP_REMOVED lines=9> */
.L_x_450:
[----:B------:R-:W-:Y:S05]  /*eeb0*/  BSYNC B1 ;  /* 0x0000000000017941 */ /* 0x000fea0003800000 */
.L_x_449:
        /* <DEDUP_REMOVED lines=14> */
.L_x_452:
[----:B------:R-:W-:Y:S05]  /*efa0*/  BSYNC B1 ;  /* 0x0000000000017941 */ /* 0x000fea0003800000 */
.L_x_451:
        /* <DEDUP_REMOVED lines=9> */
.L_x_454:
[----:B------:R-:W-:Y:S05]  /*f040*/  BSYNC B1 ;  /* 0x0000000000017941 */ /* 0x000fea0003800000 */
.L_x_453:
        /* <DEDUP_REMOVED lines=14> */
.L_x_456:
[----:B------:R-:W-:Y:S05]  /*f130*/  BSYNC B1 ;  /* 0x0000000000017941 */ /* 0x000fea0003800000 */
.L_x_455:
        /* <DEDUP_REMOVED lines=15> */
.L_x_458:
[----:B------:R-:W-:Y:S05]  /*f230*/  BSYNC B1 ;  /* 0x0000000000017941 */ /* 0x000fea0003800000 */
.L_x_457:
        /* <DEDUP_REMOVED lines=8> */
.L_x_460:
[----:B------:R-:W-:Y:S05]  /*f2c0*/  BSYNC B1 ;  /* 0x0000000000017941 */ /* 0x000fea0003800000 */
.L_x_459:
        /* <DEDUP_REMOVED lines=8> */
.L_x_462:
[----:B------:R-:W-:Y:S05]  /*f350*/  BSYNC B1 ;  /* 0x0000000000017941 */ /* 0x000fea0003800000 */
.L_x_461:
        /* <DEDUP_REMOVED lines=8> */
.L_x_464:
[----:B------:R-:W-:Y:S05]  /*f3e0*/  BSYNC B1 ;  /* 0x0000000000017941 */ /* 0x000fea0003800000 */
.L_x_463:
        /* <DEDUP_REMOVED lines=13> */
.L_x_466:
[----:B------:R-:W-:Y:S05]  /*f4c0*/  BSYNC B1 ;  /* 0x0000000000017941 */ /* 0x000fea0003800000 */
.L_x_465:
        /* <DEDUP_REMOVED lines=10> */
.L_x_468:
[----:B------:R-:W-:Y:S05]  /*f570*/  BSYNC B1 ;  /* 0x0000000000017941 */ /* 0x000fea0003800000 */
.L_x_467:
        /* <DEDUP_REMOVED lines=15> */
.L_x_470:
[----:B------:R-:W-:Y:S05]  /*f670*/  BSYNC B1 ;  /* 0x0000000000017941 */ /* 0x000fea0003800000 */
.L_x_469:
        /* <DEDUP_REMOVED lines=8> */
.L_x_472:
[----:B------:R-:W-:Y:S05]  /*f700*/  BSYNC B1 ;  /* 0x0000000000017941 */ /* 0x000fea0003800000 */
.L_x_471:
        /* <DEDUP_REMOVED lines=9> */
.L_x_474:
[----:B------:R-:W-:Y:S05]  /*f7a0*/  BSYNC B1 ;  /* 0x0000000000017941 */ /* 0x000fea0003800000 */
.L_x_473:
        /* <DEDUP_REMOVED lines=14> */
.L_x_476:
[----:B------:R-:W-:Y:S05]  /*f890*/  BSYNC B1 ;  /* 0x0000000000017941 */ /* 0x000fea0003800000 */
.L_x_475:
        /* <DEDUP_REMOVED lines=9> */
.L_x_478:
[----:B------:R-:W-:Y:S05]  /*f930*/  BSYNC B1 ;  /* 0x0000000000017941 */ /* 0x000fea0003800000 */
.L_x_477:
        /* <DEDUP_REMOVED lines=14> */
.L_x_480:
[----:B------:R-:W-:Y:S05]  /*fa20*/  BSYNC B1 ;  /* 0x0000000000017941 */ /* 0x000fea0003800000 */
.L_x_479:
        /* <DEDUP_REMOVED lines=15> */
.L_x_482:
[----:B------:R-:W-:Y:S05]  /*fb20*/  BSYNC B1 ;  /* 0x0000000000017941 */ /* 0x000fea0003800000 */
.L_x_481:
        /* <DEDUP_REMOVED lines=8> */
.L_x_484:
[----:B------:R-:W-:Y:S05]  /*fbb0*/  BSYNC B1 ;  /* 0x0000000000017941 */ /* 0x000fea0003800000 */
.L_x_483:
        /* <DEDUP_REMOVED lines=8> */
.L_x_486:
[----:B------:R-:W-:Y:S05]  /*fc40*/  BSYNC B1 ;  /* 0x0000000000017941 */ /* 0x000fea0003800000 */
.L_x_485:
        /* <DEDUP_REMOVED lines=8> */
.L_x_488:
[----:B------:R-:W-:Y:S05]  /*fcd0*/  BSYNC B1 ;  /* 0x0000000000017941 */ /* 0x000fea0003800000 */
.L_x_487:
        /* <DEDUP_REMOVED lines=13> */
.L_x_490:
[----:B------:R-:W-:Y:S05]  /*fdb0*/  BSYNC B1 ;  /* 0x0000000000017941 */ /* 0x000fea0003800000 */
.L_x_489:
        /* <DEDUP_REMOVED lines=10> */
.L_x_492:
[----:B------:R-:W-:Y:S05]  /*fe60*/  BSYNC B1 ;  /* 0x0000000000017941 */ /* 0x000fea0003800000 */
.L_x_491:
        /* <DEDUP_REMOVED lines=15> */
.L_x_494:
[----:B------:R-:W-:Y:S05]  /*ff60*/  BSYNC B1 ;  /* 0x0000000000017941 */ /* 0x000fea0003800000 */
.L_x_493:
        /* <DEDUP_REMOVED lines=8> */
.L_x_496:
[----:B------:R-:W-:Y:S05]  /*fff0*/  BSYNC B1 ;  /* 0x0000000000017941 */ /* 0x000fea0003800000 */
.L_x_495:
        /* <DEDUP_REMOVED lines=9> */
.L_x_498:
[----:B------:R-:W-:Y:S05]  /*10090*/  BSYNC B1 ;  /* 0x0000000000017941 */ /* 0x000fea0003800000 */
.L_x_497:
        /* <DEDUP_REMOVED lines=14> */
.L_x_500:
[----:B------:R-:W-:Y:S05]  /*10180*/  BSYNC B1 ;  /* 0x0000000000017941 */ /* 0x000fea0003800000 */
.L_x_499:
        /* <DEDUP_REMOVED lines=9> */
.L_x_502:
[----:B------:R-:W-:Y:S05]  /*10220*/  BSYNC B1 ;  /* 0x0000000000017941 */ /* 0x000fea0003800000 */
.L_x_501:
        /* <DEDUP_REMOVED lines=14> */
.L_x_504:
[----:B------:R-:W-:Y:S05]  /*10310*/  BSYNC B1 ;  /* 0x0000000000017941 */ /* 0x000fea0003800000 */
.L_x_503:
        /* <DEDUP_REMOVED lines=15> */
.L_x_506:
[----:B------:R-:W-:Y:S05]  /*10410*/  BSYNC B1 ;  /* 0x0000000000017941 */ /* 0x000fea0003800000 */
.L_x_505:
        /* <DEDUP_REMOVED lines=8> */
.L_x_508:
[----:B------:R-:W-:Y:S05]  /*104a0*/  BSYNC B1 ;  /* 0x0000000000017941 */ /* 0x000fea0003800000 */
.L_x_507:
        /* <DEDUP_REMOVED lines=8> */
.L_x_510:
[----:B------:R-:W-:Y:S05]  /*10530*/  BSYNC B1 ;  /* 0x0000000000017941 */ /* 0x000fea0003800000 */
.L_x_509:
        /* <DEDUP_REMOVED lines=8> */
.L_x_512:
[----:B------:R-:W-:Y:S05]  /*105c0*/  BSYNC B1 ;  /* 0x0000000000017941 */ /* 0x000fea0003800000 */
.L_x_511:
        /* <DEDUP_REMOVED lines=13> */
.L_x_514:
[----:B------:R-:W-:Y:S05]  /*106a0*/  BSYNC B1 ;  /* 0x0000000000017941 */ /* 0x000fea0003800000 */
.L_x_513:
        /* <DEDUP_REMOVED lines=10> */
.L_x_516:
[----:B------:R-:W-:Y:S05]  /*10750*/  BSYNC B1 ;  /* 0x0000000000017941 */ /* 0x000fea0003800000 */
.L_x_515:
        /* <DEDUP_REMOVED lines=15> */
.L_x_518:
[----:B------:R-:W-:Y:S05]  /*10850*/  BSYNC B1 ;  /* 0x0000000000017941 */ /* 0x000fea0003800000 */
.L_x_517:
        /* <DEDUP_REMOVED lines=8> */
.L_x_520:
[----:B------:R-:W-:Y:S05]  /*108e0*/  BSYNC B1 ;  /* 0x0000000000017941 */ /* 0x000fea0003800000 */
.L_x_519:
        /* <DEDUP_REMOVED lines=9> */
.L_x_522:
[----:B------:R-:W-:Y:S05]  /*10980*/  BSYNC B1 ;  /* 0x0000000000017941 */ /* 0x000fea0003800000 */
.L_x_521:
        /* <DEDUP_REMOVED lines=14> */
.L_x_524:
[----:B------:R-:W-:Y:S05]  /*10a70*/  BSYNC B1 ;  /* 0x0000000000017941 */ /* 0x000fea0003800000 */
.L_x_523:
        /* <DEDUP_REMOVED lines=9> */
.L_x_526:
[----:B------:R-:W-:Y:S05]  /*10b10*/  BSYNC B1 ;  /* 0x0000000000017941 */ /* 0x000fea0003800000 */
.L_x_525:
        /* <DEDUP_REMOVED lines=14> */
.L_x_528:
[----:B------:R-:W-:Y:S05]  /*10c00*/  BSYNC B1 ;  /* 0x0000000000017941 */ /* 0x000fea0003800000 */
.L_x_527:
        /* <DEDUP_REMOVED lines=10> */
[C---:B------:R-:W-:Y:S02]  /*10cb0*/  ISETP.LT.OR P3, PT, R0.reuse, 0xf2, !P1 ;  /* 0x000000f20000780c */ /* 0x040fe40004f61670 */
[----:B------:R-:W-:-:S11]  /*10cc0*/  ISETP.LT.OR P1, PT, R0, 0xfa, !P1 ;  /* 0x000000fa0000780c */ /* 0x000fd60004f21670 */
[----:B0-----:R-:W-:Y:S05]  /*10cd0*/  @P3 BRA `(.L_x_530) ;  /* 0x00000000000c3947 */ /* 0x001fea0003800000 */
[----:B------:R-:W2:Y:S02]  /*10ce0*/  LDG.E.U8 R16, desc[UR50][R8.64+0xf1] ;  /* 0x0000f13208107981 */ /* 0x000ea4000c1e1100 */
[----:B--2---:R-:W-:-:S05]  /*10cf0*/  PRMT R2, R16, 0x8880, RZ ;  /* 0x0000888010027816 */ /* 0x004fca00000000ff */
[----:B------:R-:W-:-:S07]  /*10d00*/  IMAD R2, R2, R18, RZ ;  /* 0x0000001202027224 */ /* 0x000fce00078e02ff */
.L_x_530:
[----:B------:R-:W-:Y:S05]  /*10d10*/  BSYNC B1 ;  /* 0x0000000000017941 */ /* 0x000fea0003800000 */
.L_x_529:
        /* <DEDUP_REMOVED lines=8> */
.L_x_532:
[----:B------:R-:W-:Y:S05]  /*10da0*/  BSYNC B1 ;  /* 0x0000000000017941 */ /* 0x000fea0003800000 */
.L_x_531:
        /* <DEDUP_REMOVED lines=8> */
.L_x_534:
[----:B------:R-:W-:Y:S05]  /*10e30*/  BSYNC B1 ;  /* 0x0000000000017941 */ /* 0x000fea0003800000 */
.L_x_533:
        /* <DEDUP_REMOVED lines=8> */
.L_x_536:
[----:B------:R-:W-:Y:S05]  /*10ec0*/  BSYNC B1 ;  /* 0x0000000000017941 */ /* 0x000fea0003800000 */
.L_x_535:
        /* <DEDUP_REMOVED lines=9> */
.L_x_538:
[----:B------:R-:W-:Y:S05]  /*10f60*/  BSYNC B1 ;  /* 0x0000000000017941 */ /* 0x000fea0003800000 */
.L_x_537:
[----:B------:R-:W2:Y:S01]  /*10f70*/  LDL.LU R152, [R1+0x3f4] ;  /* 0x0003f40001987983 */ /* 0x000ea20000300800 */
[----:B------:R-:W-:Y:S01]  /*10f80*/  @!P6 IADD3 R8, P3, P4, R19, UR43, R4 ;  /* 0x0000002b1308ec10 */ /* 0x000fe2000fc7e004 */
[----:B------:R-:W-:Y:S01]  /*10f90*/  IMAD.U32 R9, RZ, RZ, UR44 ;  /* 0x0000002cff097e24 */ /* 0x000fe2000f8e00ff */
[----:B0-----:R-:W-:Y:S01]  /*10fa0*/  IADD3 R3, P2, R15, 0x100, RZ ;  /* 0x000001000f037810 */ /* 0x001fe20007f5e0ff */
[----:B------:R-:W-:Y:S01]  /*10fb0*/  BSSY B1, `(.L_x_539) ;  /* 0x000000a000017945 */ /* 0x000fe20003800000 */
[----:B------:R-:W-:Y:S02]  /*10fc0*/  ISETP.LT.OR P0, PT, R0, 0xfa, !P0 ;  /* 0x000000fa0000780c */ /* 0x000fe40004701670 */
[----:B------:R-:W-:Y:S01]  /*10fd0*/  @!P6 IADD3.X R9, R9, UR42, R5, P3, P4 ;  /* 0x0000002a0909ec10 */ /* 0x000fe20009fe8405 */
[----:B--2---:R-:W-:Y:S02]  /*10fe0*/  @!P1 IMAD R19, R152, R17, R2 ;  /* 0x0000001198139224 */ /* 0x004fe400078e0202 */
[----:B------:R-:W-:-:S03]  /*10ff0*/  IMAD.X R152, RZ, RZ, UR9, P2 ;  /* 0x00000009ff987e24 */ /* 0x000fc600090e06ff */
[----:B------:R0:W-:Y:S01]  /*11000*/  @!P1 STG.E.U8 desc[UR50][R10.64+0xf9], R19 ;  /* 0x0000f9130a009986 */ /* 0x0001e2000c101132 */
[----:B------:R-:W-:Y:S05]  /*11010*/  @P6 BRA `(.L_x_540) ;  /* 0x00000000000c6947 */ /* 0x000fea0003800000 */
[----:B------:R-:W2:Y:S02]  /*11020*/  LDG.E.U8 R16, desc[UR50][R6.64+0xf8] ;  /* 0x0000f83206107981 */ /* 0x000ea4000c1e1100 */
[----:B--2---:R-:W-:-:S05]  /*11030*/  PRMT R2, R16, 0x8880, RZ ;  /* 0x0000888010027816 */ /* 0x004fca00000000ff */
[----:B------:R-:W-:-:S07]  /*11040*/  IMAD R2, R2, R18, RZ ;  /* 0x0000001202027224 */ /* 0x000fce00078e02ff */
.L_x_540:
[----:B------:R-:W-:Y:S05]  /*11050*/  BSYNC B1 ;  /* 0x0000000000017941 */ /* 0x000fea0003800000 */
.L_x_539:
[----:B0-----:R-:W2:Y:S01]  /*11060*/  LDL.LU R10, [R1+0x3f8] ;  /* 0x0003f800010a7983 */ /* 0x001ea20000300800 */
[----:B------:R-:W-:Y:S01]  /*11070*/  BSSY B1, `(.L_x_541) ;  /* 0x0000009000017945 */ /* 0x000fe20003800000 */
[----:B------:R-:W-:Y:S02]  /*11080*/  IMAD.U32 R153, RZ, RZ, UR45 ;  /* 0x0000002dff997e24 */ /* 0x000fe4000f8e00ff */
[----:B------:R-:W-:Y:S02]  /*11090*/  IMAD R19, R152, R12, RZ ;  /* 0x0000000c98137224 */ /* 0x000fe400078e02ff */
[----:B--2---:R-:W-:-:S05]  /*110a0*/  @!P6 IMAD R10, R10, R17, R2 ;  /* 0x000000110a0ae224 */ /* 0x004fca00078e0202 */
[----:B------:R0:W-:Y:S01]  /*110b0*/  @!P6 STG.E.U8 desc[UR50][R8.64+0xf8], R10 ;  /* 0x0000f80a0800e986 */ /* 0x0001e2000c101132 */
[----:B------:R-:W-:Y:S05]  /*110c0*/  @P0 BRA `(.L_x_542) ;  /* 0x00000000000c0947 */ /* 0x000fea0003800000 */
[----:B------:R-:W2:Y:S02]  /*110d0*/  LDG.E.U8 R16, desc[UR50][R6.64+0xf9] ;  /* 0x0000f93206107981 */ /* 0x000ea4000c1e1100 */
[----:B--2---:R-:W-:-:S05]  /*110e0*/  PRMT R2, R16, 0x8880, RZ ;  /* 0x0000888010027816 */ /* 0x004fca00000000ff */
[----:B------:R-:W-:-:S07]  /*110f0*/  IMAD R2, R2, R18, RZ ;  /* 0x0000001202027224 */ /* 0x000fce00078e02ff */
.L_x_542:
[----:B------:R-:W-:Y:S05]  /*11100*/  BSYNC B1 ;  /* 0x0000000000017941 */ /* 0x000fea0003800000 */
.L_x_541:
[----:B0-----:R-:W2:Y:S01]  /*11110*/  LDL.LU R10, [R1+0x3fc] ;  /* 0x0003fc00010a7983 */ /* 0x001ea20000300800 */
[----:B------:R-:W-:Y:S01]  /*11120*/  IMAD.WIDE.U32 R6, R3, R12, R22 ;  /* 0x0000000c03067225 */ /* 0x000fe200078e0016 */
[----:B------:R-:W-:Y:S01]  /*11130*/  @!P0 IADD3 R152, P4, P5, R153, UR43, R4 ;  /* 0x0000002b99988c10 */ /* 0x000fe2000fd9e004 */
[----:B------:R-:W-:Y:S01]  /*11140*/  BSSY B1, `(.L_x_543) ;  /* 0x0000010000017945 */ /* 0x000fe20003800000 */
[----:B------:R-:W-:Y:S01]  /*11150*/  ISETP.GE.AND P1, PT, R14, 0x101, PT ;  /* 0x000001010e00780c */ /* 0x000fe20003f26270 */
[----:B------:R-:W-:Y:S01]  /*11160*/  IMAD.U32 R9, RZ, RZ, UR44 ;  /* 0x0000002cff097e24 */ /* 0x000fe2000f8e00ff */
[----:B------:R-:W-:Y:S01]  /*11170*/  IADD3 R8, P3, R6, R20, RZ ;  /* 0x0000001406087210 */ /* 0x000fe20007f7e0ff */
[----:B------:R-:W-:Y:S01]  /*11180*/  IMAD R19, R3, R13, R19 ;  /* 0x0000000d03137224 */ /* 0x000fe200078e0213 */
[----:B------:R-:W-:Y:S02]  /*11190*/  ISETP.LT.OR P2, PT, R0, 0x1, !P1 ;  /* 0x000000010000780c */ /* 0x000fe40004f41670 */
[----:B------:R-:W-:-:S02]  /*111a0*/  @!P0 IADD3.X R153, R9, UR42, R5, P4, P5 ;  /* 0x0000002a09998c10 */ /* 0x000fc4000a7ea405 */
[----:B------:R-:W-:Y:S01]  /*111b0*/  IADD3.X R9, R21, R7, R19, P3, !PT ;  /* 0x0000000715097210 */ /* 0x000fe20001ffe413 */
[----:B--2---:R-:W-:Y:S01]  /*111c0*/  @!P0 IMAD R6, R10, R17, R2 ;  /* 0x000000110a068224 */ /* 0x004fe200078e0202 */
[----:B------:R-:W-:-:S04]  /*111d0*/  IADD3 R10, P3, R4, UR47, RZ ;  /* 0x0000002f040a7c10 */ /* 0x000fc8000ff7e0ff */
[----:B------:R0:W-:Y:S01]  /*111e0*/  @!P0 STG.E.U8 desc[UR50][R152.64+0xf9], R6 ;  /* 0x0000f90698008986 */ /* 0x0001e2000c101132 */
[----:B------:R-:W-:Y:S02]  /*111f0*/  IADD3.X R11, R5, UR46, RZ, P3, !PT ;  /* 0x0000002e050b7c10 */ /* 0x000fe40009ffe4ff */
[----:B------:R-:W-:Y:S06]  /*11200*/  @P2 BRA `(.L_x_544) ;  /* 0x00000000000c2947 */ /* 0x000fec0003800000 */
[----:B------:R-:W2:Y:S02]  /*11210*/  LDG.E.U8 R16, desc[UR50][R8.64] ;  /* 0x0000003208107981 */ /* 0x000ea4000c1e1100 */
[----:B--2---:R-:W-:-:S05]  /*11220*/  PRMT R2, R16, 0x8880, RZ ;  /* 0x0000888010027816 */ /* 0x004fca00000000ff */
[----:B------:R-:W-:-:S07]  /*11230*/  IMAD R2, R2, R18, RZ ;  /* 0x0000001202027224 */ /* 0x000fce00078e02ff */
.L_x_544:
[----:B------:R-:W-:Y:S05]  /*11240*/  BSYNC B1 ;  /* 0x0000000000017941 */ /* 0x000fea0003800000 */
.L_x_543:
[----:B0-----:R-:W2:Y:S01]  /*11250*/  LDL.LU R6, [R1] ;  /* 0x0000000001067983 */ /* 0x001ea20000300800 */
        /* <DEDUP_REMOVED lines=14> */
.L_x_546:
[----:B------:R-:W-:Y:S05]  /*11340*/  BSYNC B1 ;  /* 0x0000000000017941 */ /* 0x000fea0003800000 */
.L_x_545:
        /* <DEDUP_REMOVED lines=13> */
.L_x_548:
[----:B------:R-:W-:Y:S05]  /*11420*/  BSYNC B1 ;  /* 0x0000000000017941 */ /* 0x000fea0003800000 */
.L_x_547:
        /* <DEDUP_REMOVED lines=9> */
.L_x_550:
[----:B------:R-:W-:Y:S05]  /*114c0*/  BSYNC B1 ;  /* 0x0000000000017941 */ /* 0x000fea0003800000 */
.L_x_549:
        /* <DEDUP_REMOVED lines=12> */
.L_x_552:
[----:B------:R-:W-:Y:S05]  /*11590*/  BSYNC B1 ;  /* 0x0000000000017941 */ /* 0x000fea0003800000 */
.L_x_551:
        /* <DEDUP_REMOVED lines=8> */
.L_x_554:
[----:B------:R-:W-:Y:S05]  /*11620*/  BSYNC B1 ;  /* 0x0000000000017941 */ /* 0x000fea0003800000 */
.L_x_553:
        /* <DEDUP_REMOVED lines=10> */
.L_x_556:
[----:B------:R-:W-:Y:S05]  /*116d0*/  BSYNC B1 ;  /* 0x0000000000017941 */ /* 0x000fea0003800000 */
.L_x_555:
        /* <DEDUP_REMOVED lines=15> */
.L_x_558:
[----:B------:R-:W-:Y:S05]  /*117d0*/  BSYNC B1 ;  /* 0x0000000000017941 */ /* 0x000fea0003800000 */
.L_x_557:
        /* <DEDUP_REMOVED lines=8> */
.L_x_560:
[----:B------:R-:W-:Y:S05]  /*11860*/  BSYNC B1 ;  /* 0x0000000000017941 */ /* 0x000fea0003800000 */
.L_x_559:
        /* <DEDUP_REMOVED lines=9> */
.L_x_562:
[----:B------:R-:W-:Y:S05]  /*11900*/  BSYNC B1 ;  /* 0x0000000000017941 */ /* 0x000fea0003800000 */
.L_x_561:
        /* <DEDUP_REMOVED lines=14> */
.L_x_564:
[----:B------:R-:W-:Y:S05]  /*119f0*/  BSYNC B1 ;  /* 0x0000000000017941 */ /* 0x000fea0003800000 */
.L_x_563:
        /* <DEDUP_REMOVED lines=9> */
.L_x_566:
[----:B------:R-:W-:Y:S05]  /*11a90*/  BSYNC B1 ;  /* 0x0000000000017941 */ /* 0x000fea0003800000 */
.L_x_565:
        /* <DEDUP_REMOVED lines=14> */
.L_x_568:
[----:B------:R-:W-:Y:S05]  /*11b80*/  BSYNC B1 ;  /* 0x0000000000017941 */ /* 0x000fea0003800000 */
.L_x_567:
        /* <DEDUP_REMOVED lines=15> */
.L_x_570:
[----:B------:R-:W-:Y:S05]  /*11c80*/  BSYNC B1 ;  /* 0x0000000000017941 */ /* 0x000fea0003800000 */
.L_x_569:
        /* <DEDUP_REMOVED lines=8> */
.L_x_572:
[----:B------:R-:W-:Y:S05]  /*11d10*/  BSYNC B1 ;  /* 0x0000000000017941 */ /* 0x000fea0003800000 */
.L_x_571:
        /* <DEDUP_REMOVED lines=8> */
.L_x_574:
[----:B------:R-:W-:Y:S05]  /*11da0*/  BSYNC B1 ;  /* 0x0000000000017941 */ /* 0x000fea0003800000 */
.L_x_573:
        /* <DEDUP_REMOVED lines=8> */
.L_x_576:
[----:B------:R-:W-:Y:S05]  /*11e30*/  BSYNC B1 ;  /* 0x0000000000017941 */ /* 0x000fea0003800000 */
.L_x_575:
        /* <DEDUP_REMOVED lines=13> */
.L_x_578:
[----:B------:R-:W-:Y:S05]  /*11f10*/  BSYNC B1 ;  /* 0x0000000000017941 */ /* 0x000fea0003800000 */
.L_x_577:
        /* <DEDUP_REMOVED lines=10> */
.L_x_580:
[----:B------:R-:W-:Y:S05]  /*11fc0*/  BSYNC B1 ;  /* 0x0000000000017941 */ /* 0x000fea0003800000 */
.L_x_579:
        /* <DEDUP_REMOVED lines=15> */
.L_x_582:
[----:B------:R-:W-:Y:S05]  /*120c0*/  BSYNC B1 ;  /* 0x0000000000017941 */ /* 0x000fea0003800000 */
.L_x_581:
        /* <DEDUP_REMOVED lines=8> */
.L_x_584:
[----:B------:R-:W-:Y:S05]  /*12150*/  BSYNC B1 ;  /* 0x0000000000017941 */ /* 0x000fea0003800000 */
.L_x_583:
        /* <DEDUP_REMOVED lines=9> */
.L_x_586:
[----:B------:R-:W-:Y:S05]  /*121f0*/  BSYNC B1 ;  /* 0x0000000000017941 */ /* 0x000fea0003800000 */
.L_x_585:
        /* <DEDUP_REMOVED lines=14> */
.L_x_588:
[----:B------:R-:W-:Y:S05]  /*122e0*/  BSYNC B1 ;  /* 0x0000000000017941 */ /* 0x000fea0003800000 */
.L_x_587:
        /* <DEDUP_REMOVED lines=9> */
.L_x_590:
[----:B------:R-:W-:Y:S05]  /*12380*/  BSYNC B1 ;  /* 0x0000000000017941 */ /* 0x000fea0003800000 */
.L_x_589:
        /* <DEDUP_REMOVED lines=14> */
.L_x_592:
[----:B------:R-:W-:Y:S05]  /*12470*/  BSYNC B1 ;  /* 0x0000000000017941 */ /* 0x000fea0003800000 */
.L_x_591:
        /* <DEDUP_REMOVED lines=15> */
.L_x_594:
[----:B------:R-:W-:Y:S05]  /*12570*/  BSYNC B1 ;  /* 0x0000000000017941 */ /* 0x000fea0003800000 */
.L_x_593:
        /* <DEDUP_REMOVED lines=8> */
.L_x_596:
[----:B------:R-:W-:Y:S05]  /*12600*/  BSYNC B1 ;  /* 0x0000000000017941 */ /* 0x000fea0003800000 */
.L_x_595:
        /* <DEDUP_REMOVED lines=8> */
.L_x_598:
[----:B------:R-:W-:Y:S05]  /*12690*/  BSYNC B1 ;  /* 0x0000000000017941 */ /* 0x000fea0003800000 */
.L_x_597:
        /* <DEDUP_REMOVED lines=8> */
.L_x_600:
[----:B------:R-:W-:Y:S05]  /*12720*/  BSYNC B1 ;  /* 0x0000000000017941 */ /* 0x000fea0003800000 */
.L_x_599:
        /* <DEDUP_REMOVED lines=13> */
.L_x_602:
[----:B------:R-:W-:Y:S05]  /*12800*/  BSYNC B1 ;  /* 0x0000000000017941 */ /* 0x000fea0003800000 */
.L_x_601:
        /* <DEDUP_REMOVED lines=10> */
.L_x_604:
[----:B------:R-:W-:Y:S05]  /*128b0*/  BSYNC B1 ;  /* 0x0000000000017941 */ /* 0x000fea0003800000 */
.L_x_603:
        /* <DEDUP_REMOVED lines=15> */
.L_x_606:
[----:B------:R-:W-:Y:S05]  /*129b0*/  BSYNC B1 ;  /* 0x0000000000017941 */ /* 0x000fea0003800000 */
.L_x_605:
        /* <DEDUP_REMOVED lines=8> */
.L_x_608:
[----:B------:R-:W-:Y:S05]  /*12a40*/  BSYNC B1 ;  /* 0x0000000000017941 */ /* 0x000fea0003800000 */
.L_x_607:
        /* <DEDUP_REMOVED lines=9> */
.L_x_610:
[----:B------:R-:W-:Y:S05]  /*12ae0*/  BSYNC B1 ;  /* 0x0000000000017941 */ /* 0x000fea0003800000 */
.L_x_609:
        /* <DEDUP_REMOVED lines=14> */
.L_x_612:
[----:B------:R-:W-:Y:S05]  /*12bd0*/  BSYNC B1 ;  /* 0x0000000000017941 */ /* 0x000fea0003800000 */
.L_x_611:
        /* <DEDUP_REMOVED lines=9> */
.L_x_614:
[----:B------:R-:W-:Y:S05]  /*12c70*/  BSYNC B1 ;  /* 0x0000000000017941 */ /* 0x000fea0003800000 */
.L_x_613:
        /* <DEDUP_REMOVED lines=14> */
.L_x_616:
[----:B------:R-:W-:Y:S05]  /*12d60*/  BSYNC B1 ;  /* 0x0000000000017941 */ /* 0x000fea0003800000 */
.L_x_615:
        /* <DEDUP_REMOVED lines=15> */
.L_x_618:
[----:B------:R-:W-:Y:S05]  /*12e60*/  BSYNC B1 ;  /* 0x0000000000017941 */ /* 0x000fea0003800000 */
.L_x_617:
        /* <DEDUP_REMOVED lines=8> */
.L_x_620:
[----:B------:R-:W-:Y:S05]  /*12ef0*/  BSYNC B1 ;  /* 0x0000000000017941 */ /* 0x000fea0003800000 */
.L_x_619:
        /* <DEDUP_REMOVED lines=8> */
.L_x_622:
[----:B------:R-:W-:Y:S05]  /*12f80*/  BSYNC B1 ;  /* 0x0000000000017941 */ /* 0x000fea0003800000 */
.L_x_621:
        /* <DEDUP_REMOVED lines=8> */
.L_x_624:
[----:B------:R-:W-:Y:S05]  /*13010*/  BSYNC B1 ;  /* 0x0000000000017941 */ /* 0x000fea0003800000 */
.L_x_623:
        /* <DEDUP_REMOVED lines=13> */
.L_x_626:
[----:B------:R-:W-:Y:S05]  /*130f0*/  BSYNC B1 ;  /* 0x0000000000017941 */ /* 0x000fea0003800000 */
.L_x_625:
        /* <DEDUP_REMOVED lines=10> */
.L_x_628:
[----:B------:R-:W-:Y:S05]  /*131a0*/  BSYNC B1 ;  /* 0x0000000000017941 */ /* 0x000fea0003800000 */
.L_x_627:
        /* <DEDUP_REMOVED lines=15> */
.L_x_630:
[----:B------:R-:W-:Y:S05]  /*132a0*/  BSYNC B1 ;  /* 0x0000000000017941 */ /* 0x000fea0003800000 */
.L_x_629:
        /* <DEDUP_REMOVED lines=8> */
.L_x_632:
[----:B------:R-:W-:Y:S05]  /*13330*/  BSYNC B1 ;  /* 0x0000000000017941 */ /* 0x000fea0003800000 */
.L_x_631:
        /* <DEDUP_REMOVED lines=9> */
.L_x_634:
[----:B------:R-:W-:Y:S05]  /*133d0*/  BSYNC B1 ;  /* 0x0000000000017941 */ /* 0x000fea0003800000 */
.L_x_633:
        /* <DEDUP_REMOVED lines=14> */
.L_x_636:
[----:B------:R-:W-:Y:S05]  /*134c0*/  BSYNC B1 ;  /* 0x0000000000017941 */ /* 0x000fea0003800000 */
.L_x_635:
        /* <DEDUP_REMOVED lines=9> */
.L_x_638:
[----:B------:R-:W-:Y:S05]  /*13560*/  BSYNC B1 ;  /* 0x0000000000017941 */ /* 0x000fea0003800000 */
.L_x_637:
        /* <DEDUP_REMOVED lines=14> */
.L_x_640:
[----:B------:R-:W-:Y:S05]  /*13650*/  BSYNC B1 ;  /* 0x0000000000017941 */ /* 0x000fea0003800000 */
.L_x_639:
        /* <DEDUP_REMOVED lines=15> */
.L_x_642:
[----:B------:R-:W-:Y:S05]  /*13750*/  BSYNC B1 ;  /* 0x0000000000017941 */ /* 0x000fea0003800000 */
.L_x_641:
        /* <DEDUP_REMOVED lines=8> */
.L_x_644:
[----:B------:R-:W-:Y:S05]  /*137e0*/  BSYNC B1 ;  /* 0x0000000000017941 */ /* 0x000fea0003800000 */
.L_x_643:
[----:B0-----:R-:W2:Y:S01]  /*137f0*/  LDL.LU R3, [R1+0xc8] ;  /* 0x0000c80001037983 */ /* 0x001ea20000300800 */
[----:B------:R-:W-:Y:S01]  /*13800*/  BSSY B1, `(.L_x_645) ;  /* 0x0000007000017945 */ /* 0x000fe20003800000 */
[----:B--2---:R-:W-:-:S05]  /*13810*/  @!P4 IMAD R3, R3, R17, R2 ;  /* 0x000000110303c224 */ /* 0x004fca00078e0202 */
[----:B------:R0:W-:Y:S01]  /*13820*/  @!P4 STG.E.U8 desc[UR50][R154.64+0x60], R3 ;  /* 0x000060039a00c986 */ /* 0x0001e2000c101132 */
[----:B------:R-:W-:Y:S05]  /*13830*/  @P3 BRA `(.L_x_646) ;  /* 0x00000000000c3947 */ /* 0x000fea0003800000 */
[----:B------:R-:W0:Y:S02]  /*13840*/  LDG.E.U8 R16, desc[UR50][R6.64+0x61] ;  /* 0x0000613206107981 */ /* 0x000e24000c1e1100 */
[----:B0-----:R-:W-:-:S05]  /*13850*/  PRMT R3, R16, 0x8880, RZ ;  /* 0x0000888010037816 */ /* 0x001fca00000000ff */
[----:B------:R-:W-:-:S07]  /*13860*/  IMAD R2, R3, R18, RZ ;  /* 0x0000001203027224 */ /* 0x000fce00078e02ff */
.L_x_646:
[----:B------:R-:W-:Y:S05]  /*13870*/  BSYNC B1 ;  /* 0x0000000000017941 */ /* 0x000fea0003800000 */
.L_x_645:
        /* <DEDUP_REMOVED lines=8> */
.L_x_648:
[----:B------:R-:W-:Y:S05]  /*13900*/  BSYNC B1 ;  /* 0x0000000000017941 */ /* 0x000fea0003800000 */
.L_x_647:
[----:B0-----:R-:W2:Y:S01]  /*13910*/  LDL.LU R3, [R1+0xd0] ;  /* 0x0000d00001037983 */ /* 0x001ea20000300800 */
[----:B------:R-:W-:Y:S01]  /*13920*/  ISETP.LT.OR P2, PT, R0, 0x6a, !P1 ;  /* 0x0000006a0000780c */ /* 0x000fe20004f41670 */
[----:B------:R-:W-:Y:S01]  /*13930*/  IMAD.U32 R153, RZ, RZ, UR45 ;  /* 0x0000002dff997e24 */ /* 0x000fe2000f8e00ff */
[----:B------:R-:W-:Y:S04]  /*13940*/  BSSY B1, `(.L_x_649) ;  /* 0x000000a000017945 */ /* 0x000fe80003800000 */
[----:B------:R-:W-:Y:S01]  /*13950*/  @!P5 IADD3 R152, P3, P4, R153, UR47, R4 ;  /* 0x0000002f9998dc10 */ /* 0x000fe2000fc7e004 */
[----:B--2---:R-:W-:Y:S02]  /*13960*/  @!P6 IMAD R19, R3, R17, R2 ;  /* 0x000000110313e224 */ /* 0x004fe400078e0202 */
[----:B------:R-:W-:-:S03]  /*13970*/  IMAD.U32 R3, RZ, RZ, UR44 ;  /* 0x0000002cff037e24 */ /* 0x000fc6000f8e00ff */
[----:B------:R0:W-:Y:S01]  /*13980*/  @!P6 STG.E.U8 desc[UR50][R10.64+0x68], R19 ;  /* 0x000068130a00e986 */ /* 0x0001e2000c101132 */
[----:B------:R-:W-:Y:S01]  /*13990*/  ISETP.LT.OR P6, PT, R0, 0x6a, !P0 ;  /* 0x0000006a0000780c */ /* 0x000fe200047c1670 */
[----:B------:R-:W-:-:S12]  /*139a0*/  @P2 BRA `(.L_x_650) ;  /* 0x00000000000c2947 */ /* 0x000fd80003800000 */
[----:B------:R-:W0:Y:S02]  /*139b0*/  LDG.E.U8 R16, desc[UR50][R8.64+0x69] ;  /* 0x0000693208107981 */ /* 0x000e24000c1e1100 */
[----:B0-----:R-:W-:-:S05]  /*139c0*/  PRMT R19, R16, 0x8880, RZ ;  /* 0x0000888010137816 */ /* 0x001fca00000000ff */
[----:B------:R-:W-:-:S07]  /*139d0*/  IMAD R2, R19, R18, RZ ;  /* 0x0000001213027224 */ /* 0x000fce00078e02ff */
.L_x_650:
[----:B------:R-:W-:Y:S05]  /*139e0*/  BSYNC B1 ;  /* 0x0000000000017941 */ /* 0x000fea0003800000 */
.L_x_649:
        /* <DEDUP_REMOVED lines=10> */
.L_x_652:
[----:B------:R-:W-:Y:S05]  /*13a90*/  BSYNC B1 ;  /* 0x0000000000017941 */ /* 0x000fea0003800000 */
.L_x_651:
[----:B------:R-:W2:Y:S01]  /*13aa0*/  LDL.LU R3, [R1+0xd8] ;  /* 0x0000d80001037983 */ /* 0x000ea20000300800 */
[----:B0-----:R-:W-:Y:S01]  /*13ab0*/  IMAD.U32 R19, RZ, RZ, UR44 ;  /* 0x0000002cff137e24 */ /* 0x001fe2000f8e00ff */
        /* <DEDUP_REMOVED lines=10> */
[----:B------:R-:W0:Y:S02]  /*13b60*/  LDG.E.U8 R16, desc[UR50][R6.64+0x69] ;  /* 0x0000693206107981 */ /* 0x000e24000c1e1100 */
[----:B0-----:R-:W-:-:S05]  /*13b70*/  PRMT R3, R16, 0x8880, RZ ;  /* 0x0000888010037816 */ /* 0x001fca00000000ff */
[----:B------:R-:W-:-:S07]  /*13b80*/  IMAD R2, R3, R18, RZ ;  /* 0x0000001203027224 */ /* 0x000fce00078e02ff */
.L_x_654:
[----:B------:R-:W-:Y:S05]  /*13b90*/  BSYNC B1 ;  /* 0x0000000000017941 */ /* 0x000fea0003800000 */
.L_x_653:
        /* <DEDUP_REMOVED lines=8> */
.L_x_656:
[----:B------:R-:W-:Y:S05]  /*13c20*/  BSYNC B1 ;  /* 0x0000000000017941 */ /* 0x000fea0003800000 */
.L_x_655:
[----:B0-----:R-:W2:Y:S01]  /*13c30*/  LDL.LU R3, [R1+0xe0] ;  /* 0x0000e00001037983 */ /* 0x001ea20000300800 */
[----:B------:R-:W-:Y:S01]  /*13c40*/  BSSY B1, `(.L_x_657) ;  /* 0x0000008000017945 */ /* 0x000fe20003800000 */
[----:B------:R-:W-:Y:S02]  /*13c50*/  IMAD.U32 R153, RZ, RZ, UR45 ;  /* 0x0000002dff997e24 */ /* 0x000fe4000f8e00ff */
[----:B--2---:R-:W-:-:S05]  /*13c60*/  @!P5 IMAD R3, R3, R17, R2 ;  /* 0x000000110303d224 */ /* 0x004fca00078e0202 */
[----:B------:R0:W-:Y:S01]  /*13c70*/  @!P5 STG.E.U8 desc[UR50][R10.64+0x70], R3 ;  /* 0x000070030a00d986 */ /* 0x0001e2000c101132 */
[----:B------:R-:W-:Y:S05]  /*13c80*/  @P4 BRA `(.L_x_658) ;  /* 0x00000000000c4947 */ /* 0x000fea0003800000 */
[----:B------:R-:W0:Y:S02]  /*13c90*/  LDG.E.U8 R16, desc[UR50][R8.64+0x71] ;  /* 0x0000713208107981 */ /* 0x000e24000c1e1100 */
[----:B0-----:R-:W-:-:S05]  /*13ca0*/  PRMT R3, R16, 0x8880, RZ ;  /* 0x0000888010037816 */ /* 0x001fca00000000ff */
[----:B------:R-:W-:-:S07]  /*13cb0*/  IMAD R2, R3, R18, RZ ;  /* 0x0000001203027224 */ /* 0x000fce00078e02ff */
.L_x_658:
[----:B------:R-:W-:Y:S05]  /*13cc0*/  BSYNC B1 ;  /* 0x0000000000017941 */ /* 0x000fea0003800000 */
.L_x_657:
        /* <DEDUP_REMOVED lines=11> */
[----:B------:R-:W0:Y:S02]  /*13d80*/  LDG.E.U8 R16, desc[UR50][R6.64+0x70] ;  /* 0x0000703206107981 */ /* 0x000e24000c1e1100 */
[----:B0-----:R-:W-:-:S05]  /*13d90*/  PRMT R3, R16, 0x8880, RZ ;  /* 0x0000888010037816 */ /* 0x001fca00000000ff */
[----:B------:R-:W-:-:S07]  /*13da0*/  IMAD R2, R3, R18, RZ ;  /* 0x0000001203027224 */ /* 0x000fce00078e02ff */
.L_x_660:
[----:B------:R-:W-:Y:S05]  /*13db0*/  BSYNC B1 ;  /* 0x0000000000017941 */ /* 0x000fea0003800000 */
.L_x_659:
[----:B0-----:R-:W2:Y:S01]  /*13dc0*/  LDL.LU R3, [R1+0xe8] ;  /* 0x0000e80001037983 */ /* 0x001ea20000300800 */
[----:B------:R-:W-:Y:S01]  /*13dd0*/  BSSY B1, `(.L_x_661) ;  /* 0x0000008000017945 */ /* 0x000fe20003800000 */
[----:B------:R-:W-:Y:S01]  /*13de0*/  @!P3 IADD3.X R155, R19, UR46, R5, P5, P6 ;  /* 0x0000002e139bbc10 */ /* 0x000fe2000afec405 */
[----:B--2---:R-:W-:-:S05]  /*13df0*/  @!P2 IMAD R3, R3, R17, R2 ;  /* 0x000000110303a224 */ /* 0x004fca00078e0202 */
[----:B------:R0:W-:Y:S01]  /*13e00*/  @!P2 STG.E.U8 desc[UR50][R152.64+0x70], R3 ;  /* 0x000070039800a986 */ /* 0x0001e2000c101132 */
[----:B------:R-:W-:Y:S05]  /*13e10*/  @P3 BRA `(.L_x_662) ;  /* 0x00000000000c3947 */ /* 0x000fea0003800000 */
[----:B------:R-:W0:Y:S02]  /*13e20*/  LDG.E.U8 R16, desc[UR50][R6.64+0x71] ;  /* 0x0000713206107981 */ /* 0x000e24000c1e1100 */
[----:B0-----:R-:W-:-:S05]  /*13e30*/  PRMT R3, R16, 0x8880, RZ ;  /* 0x0000888010037816 */ /* 0x001fca00000000ff */
[----:B------:R-:W-:-:S07]  /*13e40*/  IMAD R2, R3, R18, RZ ;  /* 0x0000001203027224 */ /* 0x000fce00078e02ff */
.L_x_662:
[----:B------:R-:W-:Y:S05]  /*13e50*/  BSYNC B1 ;  /* 0x0000000000017941 */ /* 0x000fea0003800000 */
.L_x_661:
[----:B0-----:R-:W2:Y:S01]  /*13e60*/  LDL.LU R3, [R1+0xec] ;  /* 0x0000ec0001037983 */ /* 0x001ea20000300800 */
[----:B------:R-:W-:Y:S01]  /*13e70*/  ISETP.LT.OR P2, PT, R0, 0x79, !P1 ;  /* 0x000000790000780c */ /* 0x000fe20004f41670 */
[----:B------:R-:W-:Y:S01]  /*13e80*/  IMAD.U32 R153, RZ, RZ, UR45 ;  /* 0x0000002dff997e24 */ /* 0x000fe2000f8e00ff */
[----:B------:R-:W-:Y:S01]  /*13e90*/  BSSY B1, `(.L_x_663) ;  /* 0x000000b000017945 */ /* 0x000fe20003800000 */
[----:B------:R-:W-:Y:S02]  /*13ea0*/  IMAD.U32 R19, RZ, RZ, UR44 ;  /* 0x0000002cff137e24 */ /* 0x000fe4000f8e00ff */
[----:B------:R-:W-:Y:S01]  /*13eb0*/  IMAD.U32 R161, RZ, RZ, UR45 ;  /* 0x0000002dffa17e24 */ /* 0x000fe2000f8e00ff */
        /* <DEDUP_REMOVED lines=8> */
.L_x_664:
[----:B------:R-:W-:Y:S05]  /*13f40*/  BSYNC B1 ;  /* 0x0000000000017941 */ /* 0x000fea0003800000 */
.L_x_663:
[----:B0-----:R-:W2:Y:S01]  /*13f50*/  LDL.LU R3, [R1+0xf0] ;  /* 0x0000f00001037983 */ /* 0x001ea20000300800 */
        /* <DEDUP_REMOVED lines=14> */
.L_x_666:
[----:B------:R-:W-:Y:S05]  /*14040*/  BSYNC B1 ;  /* 0x0000000000017941 */ /* 0x000fea0003800000 */
.L_x_665:
[----:B------:R-:W2:Y:S01]  /*14050*/  LDL.LU R3, [R1+0xf4] ;  /* 0x0000f40001037983 */ /* 0x000ea20000300800 */
[----:B------:R-:W-:Y:S01]  /*14060*/  BSSY B1, `(.L_x_667) ;  /* 0x0000007000017945 */ /* 0x000fe20003800000 */
[----:B--2---:R-:W-:-:S05]  /*14070*/  @!P2 IMAD R3, R3, R17, R2 ;  /* 0x000000110303a224 */ /* 0x004fca00078e0202 */
[----:B------:R0:W-:Y:S01]  /*14080*/  @!P2 STG.E.U8 desc[UR50][R10.64+0x79], R3 ;  /* 0x000079030a00a986 */ /* 0x0001e2000c101132 */
[----:B------:R-:W-:Y:S05]  /*14090*/  @P4 BRA `(.L_x_668) ;  /* 0x00000000000c4947 */ /* 0x000fea0003800000 */
[----:B------:R-:W0:Y:S02]  /*140a0*/  LDG.E.U8 R16, desc[UR50][R6.64+0x78] ;  /* 0x0000783206107981 */ /* 0x000e24000c1e1100 */
[----:B0-----:R-:W-:-:S05]  /*140b0*/  PRMT R3, R16, 0x8880, RZ ;  /* 0x0000888010037816 */ /* 0x001fca00000000ff */
[----:B------:R-:W-:-:S07]  /*140c0*/  IMAD R2, R3, R18, RZ ;  /* 0x0000001203027224 */ /* 0x000fce00078e02ff */
.L_x_668:
[----:B------:R-:W-:Y:S05]  /*140d0*/  BSYNC B1 ;  /* 0x0000000000017941 */ /* 0x000fea0003800000 */
.L_x_667:
        /* <DEDUP_REMOVED lines=8> */
.L_x_670:
[----:B------:R-:W-:Y:S05]  /*14160*/  BSYNC B1 ;  /* 0x0000000000017941 */ /* 0x000fea0003800000 */
.L_x_669:
        /* <DEDUP_REMOVED lines=8> */
.L_x_672:
[----:B------:R-:W-:Y:S05]  /*141f0*/  BSYNC B1 ;  /* 0x0000000000017941 */ /* 0x000fea0003800000 */
.L_x_671:
        /* <DEDUP_REMOVED lines=13> */
.L_x_674:
[----:B------:R-:W-:Y:S05]  /*142d0*/  BSYNC B1 ;  /* 0x0000000000017941 */ /* 0x000fea0003800000 */
.L_x_673:
[----:B0-----:R-:W2:Y:S01]  /*142e0*/  LDL.LU R3, [R1+0x104] ;  /* 0x0001040001037983 */ /* 0x001ea20000300800 */
[----:B------:R-:W-:Y:S01]  /*142f0*/  BSSY B1, `(.L_x_675) ;  /* 0x0000009000017945 */ /* 0x000fe20003800000 */
[----:B------:R-:W-:Y:S01]  /*14300*/  IMAD.U32 R155, RZ, RZ, UR45 ;  /* 0x0000002dff9b7e24 */ /* 0x000fe2000f8e00ff */
[----:B------:R-:W-:Y:S01]  /*14310*/  @!P5 IADD3.X R153, R19, UR46, R5, P3, P4 ;  /* 0x0000002e1399dc10 */ /* 0x000fe20009fe8405 */
[----:B--2---:R-:W-:-:S05]  /*14320*/  @!P2 IMAD R3, R3, R17, R2 ;  /* 0x000000110303a224 */ /* 0x004fca00078e0202 */
[----:B------:R0:W-:Y:S01]  /*14330*/  @!P2 STG.E.U8 desc[UR50][R10.64+0x81], R3 ;  /* 0x000081030a00a986 */ /* 0x0001e2000c101132 */
[----:B------:R-:W-:Y:S05]  /*14340*/  @P5 BRA `(.L_x_676) ;  /* 0x00000000000c5947 */ /* 0x000fea0003800000 */
[----:B------:R-:W0:Y:S02]  /*14350*/  LDG.E.U8 R16, desc[UR50][R6.64+0x80] ;  /* 0x0000803206107981 */ /* 0x000e24000c1e1100 */
[----:B0-----:R-:W-:-:S05]  /*14360*/  PRMT R3, R16, 0x8880, RZ ;  /* 0x0000888010037816 */ /* 0x001fca00000000ff */
[----:B------:R-:W-:-:S07]  /*14370*/  IMAD R2, R3, R18, RZ ;  /* 0x0000001203027224 */ /* 0x000fce00078e02ff */
.L_x_676:
[----:B------:R-:W-:Y:S05]  /*14380*/  BSYNC B1 ;  /* 0x0000000000017941 */ /* 0x000fea0003800000 */
.L_x_675:
        /* <DEDUP_REMOVED lines=15> */
.L_x_678:
[----:B------:R-:W-:Y:S05]  /*14480*/  BSYNC B1 ;  /* 0x0000000000017941 */ /* 0x000fea0003800000 */
.L_x_677:
        /* <DEDUP_REMOVED lines=8> */
.L_x_680:
[----:B------:R-:W-:Y:S05]  /*14510*/  BSYNC B1 ;  /* 0x0000000000017941 */ /* 0x000fea0003800000 */
.L_x_679:
        /* <DEDUP_REMOVED lines=9> */
.L_x_682:
[----:B------:R-:W-:Y:S05]  /*145b0*/  BSYNC B1 ;  /* 0x0000000000017941 */ /* 0x000fea0003800000 */
.L_x_681:
        /* <DEDUP_REMOVED lines=14> */
.L_x_684:
[----:B------:R-:W-:Y:S05]  /*146a0*/  BSYNC B1 ;  /* 0x0000000000017941 */ /* 0x000fea0003800000 */
.L_x_683:
        /* <DEDUP_REMOVED lines=9> */
.L_x_686:
[----:B------:R-:W-:Y:S05]  /*14740*/  BSYNC B1 ;  /* 0x0000000000017941 */ /* 0x000fea0003800000 */
.L_x_685:
        /* <DEDUP_REMOVED lines=14> */
.L_x_688:
[----:B------:R-:W-:Y:S05]  /*14830*/  BSYNC B1 ;  /* 0x0000000000017941 */ /* 0x000fea0003800000 */
.L_x_687:
        /* <DEDUP_REMOVED lines=15> */
.L_x_690:
[----:B------:R-:W-:Y:S05]  /*14930*/  BSYNC B1 ;  /* 0x0000000000017941 */ /* 0x000fea0003800000 */
.L_x_689:
        /* <DEDUP_REMOVED lines=8> */
.L_x_692:
[----:B------:R-:W-:Y:S05]  /*149c0*/  BSYNC B1 ;  /* 0x0000000000017941 */ /* 0x000fea0003800000 */
.L_x_691:
        /* <DEDUP_REMOVED lines=8> */
.L_x_694:
[----:B------:R-:W-:Y:S05]  /*14a50*/  BSYNC B1 ;  /* 0x0000000000017941 */ /* 0x000fea0003800000 */
.L_x_693:
        /* <DEDUP_REMOVED lines=8> */
.L_x_696:
[----:B------:R-:W-:Y:S05]  /*14ae0*/  BSYNC B1 ;  /* 0x0000000000017941 */ /* 0x000fea0003800000 */
.L_x_695:
        /* <DEDUP_REMOVED lines=13> */
.L_x_698:
[----:B------:R-:W-:Y:S05]  /*14bc0*/  BSYNC B1 ;  /* 0x0000000000017941 */ /* 0x000fea0003800000 */
.L_x_697:
        /* <DEDUP_REMOVED lines=10> */
.L_x_700:
[----:B------:R-:W-:Y:S05]  /*14c70*/  BSYNC B1 ;  /* 0x0000000000017941 */ /* 0x000fea0003800000 */
.L_x_699:
        /* <DEDUP_REMOVED lines=15> */
.L_x_702:
[----:B------:R-:W-:Y:S05]  /*14d70*/  BSYNC B1 ;  /* 0x0000000000017941 */ /* 0x000fea0003800000 */
.L_x_701:
        /* <DEDUP_REMOVED lines=8> */
.L_x_704:
[----:B------:R-:W-:Y:S05]  /*14e00*/  BSYNC B1 ;  /* 0x0000000000017941 */ /* 0x000fea0003800000 */
.L_x_703:
        /* <DEDUP_REMOVED lines=9> */
.L_x_706:
[----:B------:R-:W-:Y:S05]  /*14ea0*/  BSYNC B1 ;  /* 0x0000000000017941 */ /* 0x000fea0003800000 */
.L_x_705:
        /* <DEDUP_REMOVED lines=14> */
.L_x_708:
[----:B------:R-:W-:Y:S05]  /*14f90*/  BSYNC B1 ;  /* 0x0000000000017941 */ /* 0x000fea0003800000 */
.L_x_707:
        /* <DEDUP_REMOVED lines=9> */
.L_x_710:
[----:B------:R-:W-:Y:S05]  /*15030*/  BSYNC B1 ;  /* 0x0000000000017941 */ /* 0x000fea0003800000 */
.L_x_709:
        /* <DEDUP_REMOVED lines=14> */
.L_x_712:
[----:B------:R-:W-:Y:S05]  /*15120*/  BSYNC B1 ;  /* 0x0000000000017941 */ /* 0x000fea0003800000 */
.L_x_711:
        /* <DEDUP_REMOVED lines=15> */
.L_x_714:
[----:B------:R-:W-:Y:S05]  /*15220*/  BSYNC B1 ;  /* 0x0000000000017941 */ /* 0x000fea0003800000 */
.L_x_713:
        /* <DEDUP_REMOVED lines=8> */
.L_x_716:
[----:B------:R-:W-:Y:S05]  /*152b0*/  BSYNC B1 ;  /* 0x0000000000017941 */ /* 0x000fea0003800000 */
.L_x_715:
        /* <DEDUP_REMOVED lines=8> */
.L_x_718:
[----:B------:R-:W-:Y:S05]  /*15340*/  BSYNC B1 ;  /* 0x0000000000017941 */ /* 0x000fea0003800000 */
.L_x_717:
        /* <DEDUP_REMOVED lines=8> */
.L_x_720:
[----:B------:R-:W-:Y:S05]  /*153d0*/  BSYNC B1 ;  /* 0x0000000000017941 */ /* 0x000fea0003800000 */
.L_x_719:
        /* <DEDUP_REMOVED lines=13> */
.L_x_722:
[----:B------:R-:W-:Y:S05]  /*154b0*/  BSYNC B1 ;  /* 0x0000000000017941 */ /* 0x000fea0003800000 */
.L_x_721:
        /* <DEDUP_REMOVED lines=10> */
.L_x_724:
[----:B------:R-:W-:Y:S05]  /*15560*/  BSYNC B1 ;  /* 0x0000000000017941 */ /* 0x000fea0003800000 */
.L_x_723:
        /* <DEDUP_REMOVED lines=15> */
.L_x_726:
[----:B------:R-:W-:Y:S05]  /*15660*/  BSYNC B1 ;  /* 0x0000000000017941 */ /* 0x000fea0003800000 */
.L_x_725:
        /* <DEDUP_REMOVED lines=8> */
.L_x_728:
[----:B------:R-:W-:Y:S05]  /*156f0*/  BSYNC B1 ;  /* 0x0000000000017941 */ /* 0x000fea0003800000 */
.L_x_727:
        /* <DEDUP_REMOVED lines=9> */
.L_x_730:
[----:B------:R-:W-:Y:S05]  /*15790*/  BSYNC B1 ;  /* 0x0000000000017941 */ /* 0x000fea0003800000 */
.L_x_729:
        /* <DEDUP_REMOVED lines=14> */
.L_x_732:
[----:B------:R-:W-:Y:S05]  /*15880*/  BSYNC B1 ;  /* 0x0000000000017941 */ /* 0x000fea0003800000 */
.L_x_731:
        /* <DEDUP_REMOVED lines=9> */
.L_x_734:
[----:B------:R-:W-:Y:S05]  /*15920*/  BSYNC B1 ;  /* 0x0000000000017941 */ /* 0x000fea0003800000 */
.L_x_733:
        /* <DEDUP_REMOVED lines=14> */
.L_x_736:
[----:B------:R-:W-:Y:S05]  /*15a10*/  BSYNC B1 ;  /* 0x0000000000017941 */ /* 0x000fea0003800000 */
.L_x_735:
        /* <DEDUP_REMOVED lines=15> */
.L_x_738:
[----:B------:R-:W-:Y:S05]  /*15b10*/  BSYNC B1 ;  /* 0x0000000000017941 */ /* 0x000fea0003800000 */
.L_x_737:
        /* <DEDUP_REMOVED lines=8> */
.L_x_740:
[----:B------:R-:W-:Y:S05]  /*15ba0*/  BSYNC B1 ;  /* 0x0000000000017941 */ /* 0x000fea0003800000 */
.L_x_739:
        /* <DEDUP_REMOVED lines=8> */
.L_x_742:
[----:B------:R-:W-:Y:S05]  /*15c30*/  BSYNC B1 ;  /* 0x0000000000017941 */ /* 0x000fea0003800000 */
.L_x_741:
        /* <DEDUP_REMOVED lines=8> */
.L_x_744:
[----:B------:R-:W-:Y:S05]  /*15cc0*/  BSYNC B1 ;  /* 0x0000000000017941 */ /* 0x000fea0003800000 */
.L_x_743:
        /* <DEDUP_REMOVED lines=13> */
.L_x_746:
[----:B------:R-:W-:Y:S05]  /*15da0*/  BSYNC B1 ;  /* 0x0000000000017941 */ /* 0x000fea0003800000 */
.L_x_745:
        /* <DEDUP_REMOVED lines=10> */
.L_x_748:
[----:B------:R-:W-:Y:S05]  /*15e50*/  BSYNC B1 ;  /* 0x0000000000017941 */ /* 0x000fea0003800000 */
.L_x_747:
        /* <DEDUP_REMOVED lines=15> */
.L_x_750:
[----:B------:R-:W-:Y:S05]  /*15f50*/  BSYNC B1 ;  /* 0x0000000000017941 */ /* 0x000fea0003800000 */
.L_x_749:
        /* <DEDUP_REMOVED lines=8> */
.L_x_752:
[----:B------:R-:W-:Y:S05]  /*15fe0*/  BSYNC B1 ;  /* 0x0000000000017941 */ /* 0x000fea0003800000 */
.L_x_751:
        /* <DEDUP_REMOVED lines=9> */
.L_x_754:
[----:B------:R-:W-:Y:S05]  /*16080*/  BSYNC B1 ;  /* 0x0000000000017941 */ /* 0x000fea0003800000 */
.L_x_753:
        /* <DEDUP_REMOVED lines=14> */
.L_x_756:
[----:B------:R-:W-:Y:S05]  /*16170*/  BSYNC B1 ;  /* 0x0000000000017941 */ /* 0x000fea0003800000 */
.L_x_755:
        /* <DEDUP_REMOVED lines=9> */
.L_x_758:
[----:B------:R-:W-:Y:S05]  /*16210*/  BSYNC B1 ;  /* 0x0000000000017941 */ /* 0x000fea0003800000 */
.L_x_757:
[----:B0-----:R-:W2:Y:S01]  /*16220*/  LDL.LU R3, [R1+0x1ac] ;  /* 0x0001ac0001037983 */ /* 0x001ea20000300800 */
[C---:B------:R-:W-:Y:S01]  /*16230*/  ISETP.LT.OR P2, PT, R0.reuse, 0xd9, !P1 ;  /* 0x000000d90000780c */ /* 0x040fe20004f41670 */
[----:B------:R-:W-:Y:S01]  /*16240*/  IMAD.U32 R153, RZ, RZ, UR45 ;  /* 0x0000002dff997e24 */ /* 0x000fe2000f8e00ff */
[----:B------:R-:W-:Y:S01]  /*16250*/  BSSY B1, `(.L_x_759) ;  /* 0x000000b000017945 */ /* 0x000fe20003800000 */
[----:B------:R-:W-:Y:S01]  /*16260*/  ISETP.LT.OR P5, PT, R0, 0xda, !P0 ;  /* 0x000000da0000780c */ /* 0x000fe200047a1670 */
[----:B------:R-:W-:Y:S02]  /*16270*/  IMAD.U32 R19, RZ, RZ, UR44 ;  /* 0x0000002cff137e24 */ /* 0x000fe4000f8e00ff */
[----:B------:R-:W-:Y:S02]  /*16280*/  IMAD.U32 R161, RZ, RZ, UR45 ;  /* 0x0000002dffa17e24 */ /* 0x000fe4000f8e00ff */
[----:B--2---:R-:W-:-:S05]  /*16290*/  @!P3 IMAD R3, R3, R17, R2 ;  /* 0x000000110303b224 */ /* 0x004fca00078e0202 */
[----:B------:R0:W-:Y:S01]  /*162a0*/  @!P3 STG.E.U8 desc[UR50][R154.64+0xd1], R3 ;  /* 0x0000d1039a00b986 */ /* 0x0001e2000c101132 */
[----:B------:R-:W-:Y:S01]  /*162b0*/  @!P4 IADD3 R152, P3, P6, R153, UR47, R4 ;  /* 0x0000002f9998cc10 */ /* 0x000fe2000fe7e004 */
[----:B------:R-:W-:-:S12]  /*162c0*/  @P2 BRA `(.L_x_760) ;  /* 0x00000000000c2947 */ /* 0x000fd80003800000 */
[----:B------:R-:W0:Y:S02]  /*162d0*/  LDG.E.U8 R16, desc[UR50][R8.64+0xd8] ;  /* 0x0000d83208107981 */ /* 0x000e24000c1e1100 */
[----:B0-----:R-:W-:-:S05]  /*162e0*/  PRMT R3, R16, 0x8880, RZ ;  /* 0x0000888010037816 */ /* 0x001fca00000000ff */
[----:B------:R-:W-:-:S07]  /*162f0*/  IMAD R2, R3, R18, RZ ;  /* 0x0000001203027224 */ /* 0x000fce00078e02ff */
.L_x_760:
[----:B------:R-:W-:Y:S05]  /*16300*/  BSYNC B1 ;  /* 0x0000000000017941 */ /* 0x000fea0003800000 */
.L_x_759:
        /* <DEDUP_REMOVED lines=15> */
.L_x_762:
[----:B------:R-:W-:Y:S05]  /*16400*/  BSYNC B1 ;  /* 0x0000000000017941 */ /* 0x000fea0003800000 */
.L_x_761:
        /* <DEDUP_REMOVED lines=8> */
.L_x_764:
[----:B------:R-:W-:Y:S05]  /*16490*/  BSYNC B1 ;  /* 0x0000000000017941 */ /* 0x000fea0003800000 */
.L_x_763:
        /* <DEDUP_REMOVED lines=8> */
.L_x_766:
[----:B------:R-:W-:Y:S05]  /*16520*/  BSYNC B1 ;  /* 0x0000000000017941 */ /* 0x000fea0003800000 */
.L_x_765:
        /* <DEDUP_REMOVED lines=8> */
.L_x_768:
[----:B------:R-:W-:Y:S05]  /*165b0*/  BSYNC B1 ;  /* 0x0000000000017941 */ /* 0x000fea0003800000 */
.L_x_767:
        /* <DEDUP_REMOVED lines=13> */
.L_x_770:
[----:B------:R-:W-:Y:S05]  /*16690*/  BSYNC B1 ;  /* 0x0000000000017941 */ /* 0x000fea0003800000 */
.L_x_769:
        /* <DEDUP_REMOVED lines=10> */
.L_x_772:
[----:B------:R-:W-:Y:S05]  /*16740*/  BSYNC B1 ;  /* 0x0000000000017941 */ /* 0x000fea0003800000 */
.L_x_771:
        /* <DEDUP_REMOVED lines=15> */
.L_x_774:
[----:B------:R-:W-:Y:S05]  /*16840*/  BSYNC B1 ;  /* 0x0000000000017941 */ /* 0x000fea0003800000 */
.L_x_773:
        /* <DEDUP_REMOVED lines=8> */
.L_x_776:
[----:B------:R-:W-:Y:S05]  /*168d0*/  BSYNC B1 ;  /* 0x0000000000017941 */ /* 0x000fea0003800000 */
.L_x_775:
        /* <DEDUP_REMOVED lines=9> */
.L_x_778:
[----:B------:R-:W-:Y:S05]  /*16970*/  BSYNC B1 ;  /* 0x0000000000017941 */ /* 0x000fea0003800000 */
.L_x_777:
        /* <DEDUP_REMOVED lines=14> */
.L_x_780:
[----:B------:R-:W-:Y:S05]  /*16a60*/  BSYNC B1 ;  /* 0x0000000000017941 */ /* 0x000fea0003800000 */
.L_x_779:
        /* <DEDUP_REMOVED lines=9> */
.L_x_782:
[----:B------:R-:W-:Y:S05]  /*16b00*/  BSYNC B1 ;  /* 0x0000000000017941 */ /* 0x000fea0003800000 */
.L_x_781:
        /* <DEDUP_REMOVED lines=14> */
.L_x_784:
[----:B------:R-:W-:Y:S05]  /*16bf0*/  BSYNC B1 ;  /* 0x0000000000017941 */ /* 0x000fea0003800000 */
.L_x_783:
        /* <DEDUP_REMOVED lines=16> */
.L_x_786:
[----:B------:R-:W-:Y:S05]  /*16d00*/  BSYNC B1 ;  /* 0x0000000000017941 */ /* 0x000fea0003800000 */
.L_x_785:
        /* <DEDUP_REMOVED lines=8> */
.L_x_788:
[----:B------:R-:W-:Y:S05]  /*16d90*/  BSYNC B1 ;  /* 0x0000000000017941 */ /* 0x000fea0003800000 */
.L_x_787:
        /* <DEDUP_REMOVED lines=8> */
.L_x_790:
[----:B------:R-:W-:Y:S05]  /*16e20*/  BSYNC B1 ;  /* 0x0000000000017941 */ /* 0x000fea0003800000 */
.L_x_789:
        /* <DEDUP_REMOVED lines=8> */
.L_x_792:
[----:B------:R-:W-:Y:S05]  /*16eb0*/  BSYNC B1 ;  /* 0x0000000000017941 */ /* 0x000fea0003800000 */
.L_x_791:
        /* <DEDUP_REMOVED lines=8> */
.L_x_794:
[----:B------:R-:W-:Y:S05]  /*16f40*/  BSYNC B1 ;  /* 0x0000000000017941 */ /* 0x000fea0003800000 */
.L_x_793:
[----:B0-----:R-:W2:Y:S01]  /*16f50*/  LDL.LU R3, [R1+0x1f4] ;  /* 0x0001f40001037983 */ /* 0x001ea20000300800 */
[----:B------:R-:W-:Y:S01]  /*16f60*/  ISETP.LT.OR P3, PT, R0, 0xfa, !P0 ;  /* 0x000000fa0000780c */ /* 0x000fe20004761670 */
[----:B------:R-:W-:Y:S01]  /*16f70*/  IMAD.U32 R155, RZ, RZ, UR45 ;  /* 0x0000002dff9b7e24 */ /* 0x000fe2000f8e00ff */
[----:B------:R-:W-:Y:S01]  /*16f80*/  IADD3 R161, P5, R15, 0x180, RZ ;  /* 0x000001800fa17810 */ /* 0x000fe20007fbe0ff */
[----:B------:R-:W-:Y:S01]  /*16f90*/  IMAD.U32 R15, RZ, RZ, UR44 ;  /* 0x0000002cff0f7e24 */ /* 0x000fe2000f8e00ff */
[----:B------:R-:W-:Y:S01]  /*16fa0*/  ISETP.GE.AND P0, PT, R14, 0x181, PT ;  /* 0x000001810e00780c */ /* 0x000fe20003f06270 */
[----:B------:R-:W-:Y:S01]  /*16fb0*/  IMAD.U32 R19, RZ, RZ, UR45 ;  /* 0x0000002dff137e24 */ /* 0x000fe2000f8e00ff */
[----:B------:R-:W-:Y:S01]  /*16fc0*/  BSSY B1, `(.L_x_795) ;  /* 0x0000010000017945 */ /* 0x000fe20003800000 */
[----:B------:R-:W-:Y:S01]  /*16fd0*/  IMAD.X R9, RZ, RZ, UR9, P5 ;  /* 0x00000009ff097e24 */ /* 0x000fe2000a8e06ff */
[----:B------:R-:W-:Y:S01]  /*16fe0*/  ISETP.LT.OR P4, PT, R0, 0x1, !P0 ;  /* 0x000000010000780c */ /* 0x000fe20004781670 */
[----:B------:R-:W-:-:S04]  /*16ff0*/  IMAD.WIDE.U32 R152, R161, R12, R22 ;  /* 0x0000000ca1987225 */ /* 0x000fc800078e0016 */
[----:B------:R-:W-:Y:S01]  /*17000*/  IMAD R160, R9, R12, RZ ;  /* 0x0000000c09a07224 */ /* 0x000fe200078e02ff */
[----:B------:R-:W-:Y:S01]  /*17010*/  IADD3 R8, P5, R152, R20, RZ ;  /* 0x0000001498087210 */ /* 0x000fe20007fbe0ff */
[----:B--2---:R-:W-:-:S05]  /*17020*/  @!P1 IMAD R3, R3, R17, R2 ;  /* 0x0000001103039224 */ /* 0x004fca00078e0202 */
[----:B------:R0:W-:Y:S01]  /*17030*/  @!P1 STG.E.U8 desc[UR50][R10.64+0xf9], R3 ;  /* 0x0000f9030a009986 */ /* 0x0001e2000c101132 */
[----:B------:R-:W-:-:S04]  /*17040*/  @!P2 IADD3 R154, P1, P6, R155, UR47, R4 ;  /* 0x0000002f9b9aac10 */ /* 0x000fc8000fe3e004 */
[----:B------:R-:W-:Y:S01]  /*17050*/  @!P2 IADD3.X R155, R15, UR46, R5, P1, P6 ;  /* 0x0000002e0f9bac10 */ /* 0x000fe20008fec405 */
[----:B------:R-:W-:Y:S01]  /*17060*/  IMAD R15, R161, R13, R160 ;  /* 0x0000000da10f7224 */ /* 0x000fe200078e02a0 */
[----:B0-----:R-:W-:Y:S01]  /*17070*/  @!P3 IADD3 R10, P1, P6, R19, UR47, R4 ;  /* 0x0000002f130abc10 */ /* 0x001fe2000fe3e004 */
[----:B------:R-:W-:-:S12]  /*17080*/  @P2 BRA `(.L_x_796) ;  /* 0x00000000000c2947 */ /* 0x000fd80003800000 */
[----:B------:R-:W2:Y:S02]  /*17090*/  LDG.E.U8 R16, desc[UR50][R6.64+0xf8] ;  /* 0x0000f83206107981 */ /* 0x000ea4000c1e1100 */
[----:B--2---:R-:W-:-:S05]  /*170a0*/  PRMT R3, R16, 0x8880, RZ ;  /* 0x0000888010037816 */ /* 0x004fca00000000ff */
[----:B------:R-:W-:-:S07]  /*170b0*/  IMAD R2, R3, R18, RZ ;  /* 0x0000001203027224 */ /* 0x000fce00078e02ff */
.L_x_796:
[----:B------:R-:W-:Y:S05]  /*170c0*/  BSYNC B1 ;  /* 0x0000000000017941 */ /* 0x000fea0003800000 */
.L_x_795:
[----:B------:R-:W2:Y:S01]  /*170d0*/  LDL.LU R3, [R1+0x1f8] ;  /* 0x0001f80001037983 */ /* 0x000ea20000300800 */
[----:B------:R-:W-:Y:S01]  /*170e0*/  BSSY B1, `(.L_x_797) ;  /* 0x0000009000017945 */ /* 0x000fe20003800000 */
[----:B------:R-:W-:Y:S01]  /*170f0*/  IADD3.X R9, R21, R153, R15, P5, !PT ;  /* 0x0000009915097210 */ /* 0x000fe20002ffe40f */
[----:B------:R-:W-:Y:S02]  /*17100*/  IMAD.U32 R13, RZ, RZ, UR44 ;  /* 0x0000002cff0d7e24 */ /* 0x000fe4000f8e00ff */
[----:B--2---:R-:W-:-:S05]  /*17110*/  @!P2 IMAD R3, R3, R17, R2 ;  /* 0x000000110303a224 */ /* 0x004fca00078e0202 */
[----:B------:R0:W-:Y:S01]  /*17120*/  @!P2 STG.E.U8 desc[UR50][R154.64+0xf8], R3 ;  /* 0x0000f8039a00a986 */ /* 0x0001e2000c101132 */
[----:B------:R-:W-:Y:S05]  /*17130*/  @P3 BRA `(.L_x_798) ;  /* 0x00000000000c3947 */ /* 0x000fea0003800000 */
[----:B------:R-:W0:Y:S02]  /*17140*/  LDG.E.U8 R16, desc[UR50][R6.64+0xf9] ;  /* 0x0000f93206107981 */ /* 0x000e24000c1e1100 */
[----:B0-----:R-:W-:-:S05]  /*17150*/  PRMT R3, R16, 0x8880, RZ ;  /* 0x0000888010037816 */ /* 0x001fca00000000ff */
[----:B------:R-:W-:-:S07]  /*17160*/  IMAD R2, R3, R18, RZ ;  /* 0x0000001203027224 */ /* 0x000fce00078e02ff */
.L_x_798:
[----:B------:R-:W-:Y:S05]  /*17170*/  BSYNC B1 ;  /* 0x0000000000017941 */ /* 0x000fea0003800000 */
.L_x_797:
[----:B0-----:R-:W2:Y:S01]  /*17180*/  LDL.LU R3, [R1+0x1fc] ;  /* 0x0001fc0001037983 */ /* 0x001ea20000300800 */
[----:B------:R-:W-:Y:S01]  /*17190*/  @!P3 IADD3.X R11, R13, UR46, R5, P1, P6 ;  /* 0x0000002e0d0bbc10 */ /* 0x000fe20008fec405 */
[----:B--2---:R-:W-:-:S05]  /*171a0*/  @!P3 IMAD R3, R3, R17, R2 ;  /* 0x000000110303b224 */ /* 0x004fca00078e0202 */
[----:B------:R0:W-:Y:S04]  /*171b0*/  @!P3 STG.E.U8 desc[UR50][R10.64+0xf9], R3 ;  /* 0x0000f9030a00b986 */ /* 0x0001e8000c101132 */
[----:B------:R-:W2:Y:S01]  /*171c0*/  @!P4 LDG.E.U8 R16, desc[UR50][R8.64] ;  /* 0x000000320810c981 */ /* 0x000ea2000c1e1100 */
[----:B------:R-:W-:Y:S01]  /*171d0*/  IMAD.U32 R19, RZ, RZ, UR11 ;  /* 0x0000000bff137e24 */ /* 0x000fe2000f8e00ff */
[----:B------:R-:W-:Y:S01]  /*171e0*/  ISETP.GE.AND P1, PT, R14, 0x189, PT ;  /* 0x000001890e00780c */ /* 0x000fe20003f26270 */
[----:B------:R-:W-:Y:S01]  /*171f0*/  IMAD.U32 R13, RZ, RZ, UR10 ;  /* 0x0000000aff0d7e24 */ /* 0x000fe2000f8e00ff */
[----:B------:R-:W-:Y:S01]  /*17200*/  BSSY B1, `(.L_x_799) ;  /* 0x0000013000017945 */ /* 0x000fe20003800000 */
[----:B------:R-:W-:Y:S01]  /*17210*/  IMAD R19, R19, 0x180, RZ ;  /* 0x0000018013137824 */ /* 0x000fe200078e02ff */
[C---:B------:R-:W-:Y:S01]  /*17220*/  ISETP.LT.OR P3, PT, R0.reuse, 0x1, !P1 ;  /* 0x000000010000780c */ /* 0x040fe20004f61670 */
[----:B------:R-:W-:Y:S01]  /*17230*/  IMAD.WIDE.U32 R4, R13, 0x180, R4 ;  /* 0x000001800d047825 */ /* 0x000fe200078e0004 */
[----:B------:R-:W-:-:S03]  /*17240*/  ISETP.LT.OR P2, PT, R0, 0x2, !P1 ;  /* 0x000000020000780c */ /* 0x000fc60004f41670 */
[----:B------:R-:W-:Y:S02]  /*17250*/  @!P4 IMAD.MOV.U32 R6, RZ, RZ, R4 ;  /* 0x000000ffff06c224 */ /* 0x000fe400078e0004 */
[----:B------:R-:W-:-:S03]  /*17260*/  IMAD.WIDE.U32 R12, R161, R12, R158 ;  /* 0x0000000ca10c7225 */ /* 0x000fc600078e009e */
[----:B------:R-:W-:Y:S01]  /*17270*/  IADD3 R20, P6, P5, R156, R20, R12 ;  /* 0x000000149c147210 */ /* 0x000fe20007dde00c */
[----:B------:R-:W-:Y:S01]  /*17280*/  IMAD.IADD R12, R15, 0x1, R13 ;  /* 0x000000010f0c7824 */ /* 0x000fe200078e020d */
[----:B--2---:R-:W-:-:S05]  /*17290*/  @!P4 PRMT R7, R16, 0x8880, RZ ;  /* 0x000088801007c816 */ /* 0x004fca00000000ff */
[----:B------:R-:W-:Y:S02]  /*172a0*/  @!P4 IMAD R2, R7, R18, RZ ;  /* 0x000000120702c224 */ /* 0x000fe400078e02ff */
[----:B------:R-:W-:Y:S02]  /*172b0*/  IMAD.IADD R7, R5, 0x1, R19 ;  /* 0x0000000105077824 */ /* 0x000fe400078e0213 */
[----:B0-----:R-:W-:-:S05]  /*172c0*/  @!P4 IMAD R3, R24, R17, R2 ;  /* 0x000000111803c224 */ /* 0x001fca00078e0202 */
[----:B------:R0:W-:Y:S01]  /*172d0*/  @!P4 STG.E.U8 desc[UR50][R6.64], R3 ;  /* 0x000000030600c986 */ /* 0x0001e2000c101132 */
[----:B------:R-:W-:-:S13]  /*172e0*/  ISETP.LT.OR P4, PT, R0, 0x2, !P0 ;  /* 0x000000020000780c */ /* 0x000fda0004781670 */
[----:B0-----:R-:W-:Y:S05]  /*172f0*/  @P4 BRA `(.L_x_800) ;  /* 0x00000000000c4947 */ /* 0x001fea0003800000 */
[----:B------:R-:W2:Y:S02]  /*17300*/  LDG.E.U8 R16, desc[UR50][R8.64+0x1] ;  /* 0x0000013208107981 */ /* 0x000ea4000c1e1100 */
[----:B--2---:R-:W-:-:S05]  /*17310*/  PRMT R3, R16, 0x8880, RZ ;  /* 0x0000888010037816 */ /* 0x004fca00000000ff */
[----:B------:R-:W-:-:S07]  /*17320*/  IMAD R2, R3, R18, RZ ;  /* 0x0000001203027224 */ /* 0x000fce00078e02ff */
.L_x_800:
[----:B------:R-:W-:Y:S05]  /*17330*/  BSYNC B1 ;  /* 0x0000000000017941 */ /* 0x000fea0003800000 */
.L_x_799:
[----:B------:R-:W-:Y:S01]  /*17340*/  IADD3.X R21, R23, R21, R12, P6, P5 ;  /* 0x0000001517157210 */ /* 0x000fe200037ea40c */
[----:B------:R-:W-:Y:S01]  /*17350*/  @!P4 IMAD R25, R25, R17, R2 ;  /* 0x000000111919c224 */ /* 0x000fe200078e0202 */
[----:B------:R-:W-:Y:S01]  /*17360*/  @!P3 IADD3 R10, P5, R4, UR45, RZ ;  /* 0x0000002d040abc10 */ /* 0x000fe2000ffbe0ff */
[----:B------:R-:W-:Y:S01]  /*17370*/  @!P4 IMAD.MOV.U32 R12, RZ, RZ, R4 ;  /* 0x000000ffff0cc224 */ /* 0x000fe200078e0004 */
[----:B------:R-:W-:Y:S01]  /*17380*/  BSSY B1, `(.L_x_801) ;  /* 0x0000008000017945 */ /* 0x000fe20003800000 */
[----:B------:R-:W-:Y:S01]  /*17390*/  @!P4 IMAD.MOV.U32 R13, RZ, RZ, R7 ;  /* 0x000000ffff0dc224 */ /* 0x000fe200078e0007 */
[----:B------:R-:W-:-:S04]  /*173a0*/  @!P3 IADD3.X R11, R7, UR44, RZ, P5, !PT ;  /* 0x0000002c070bbc10 */ /* 0x000fc8000affe4ff */
[----:B------:R0:W-:Y:S01]  /*173b0*/  @!P4 STG.E.U8 desc[UR50][R12.64+0x1], R25 ;  /* 0x000001190c00c986 */ /* 0x0001e2000c101132 */
[----:B------:R-:W-:Y:S05]  /*173c0*/  @P3 BRA `(.L_x_802) ;  /* 0x00000000000c3947 */ /* 0x000fea0003800000 */
[----:B------:R-:W2:Y:S02]  /*173d0*/  LDG.E.U8 R16, desc[UR50][R20.64] ;  /* 0x0000003214107981 */ /* 0x000ea4000c1e1100 */
[----:B--2---:R-:W-:-:S05]  /*173e0*/  PRMT R3, R16, 0x8880, RZ ;  /* 0x0000888010037816 */ /* 0x004fca00000000ff */
[----:B------:R-:W-:-:S07]  /*173f0*/  IMAD R2, R3, R18, RZ ;  /* 0x0000001203027224 */ /* 0x000fce00078e02ff */
.L_x_802:
[----:B------:R-:W-:Y:S05]  /*17400*/  BSYNC B1 ;  /* 0x0000000000017941 */ /* 0x000fea0003800000 */
.L_x_801:
[----:B------:R-:W-:Y:S01]  /*17410*/  @!P3 IMAD R3, R26, R17, R2 ;  /* 0x000000111a03b224 */ /* 0x000fe200078e0202 */
[----:B------:R-:W-:Y:S01]  /*17420*/  @!P2 IADD3 R6, P5, R4, UR45, RZ ;  /* 0x0000002d0406ac10 */ /* 0x000fe2000ffbe0ff */
[----:B------:R-:W-:Y:S01]  /*17430*/  BSSY B1, `(.L_x_803) ;  /* 0x000000b000017945 */ /* 0x000fe20003800000 */
[C---:B------:R-:W-:Y:S02]  /*17440*/  ISETP.LT.OR P6, PT, R0.reuse, 0x9, !P0 ;  /* 0x000000090000780c */ /* 0x040fe400047c1670 */
[----:B------:R1:W-:Y:S01]  /*17450*/  @!P3 STG.E.U8 desc[UR50][R10.64], R3 ;  /* 0x000000030a00b986 */ /* 0x0003e2000c101132 */
[----:B------:R-:W-:Y:S02]  /*17460*/  @!P2 IADD3.X R7, R7, UR44, RZ, P5, !PT ;  /* 0x0000002c0707ac10 */ /* 0x000fe4000affe4ff */
[C---:B------:R-:W-:Y:S02]  /*17470*/  ISETP.LT.OR P3, PT, R0.reuse, 0xa, !P0 ;  /* 0x0000000a0000780c */ /* 0x040fe40004761670 */
[----:B------:R-:W-:-:S02]  /*17480*/  ISETP.LT.OR P4, PT, R0, 0x9, !P1 ;  /* 0x000000090000780c */ /* 0x000fc40004f81670 */
[----:B------:R-:W-:Y:S01]  /*17490*/  ISETP.LT.OR P5, PT, R0, 0xa, !P1 ;  /* 0x0000000a0000780c */ /* 0x000fe20004fa1670 */
[----:B------:R-:W-:-:S12]  /*174a0*/  @P2 BRA `(.L_x_804) ;  /* 0x00000000000c2947 */ /* 0x000fd80003800000 */
[----:B------:R-:W1:Y:S02]  /*174b0*/  LDG.E.U8 R16, desc[UR50][R20.64+0x1] ;  /* 0x0000013214107981 */ /* 0x000e64000c1e1100 */
[----:B-1----:R-:W-:-:S05]  /*174c0*/  PRMT R3, R16, 0x8880, RZ ;  /* 0x0000888010037816 */ /* 0x002fca00000000ff */
[----:B------:R-:W-:-:S07]  /*174d0*/  IMAD R2, R3, R18, RZ ;  /* 0x0000001203027224 */ /* 0x000fce00078e02ff */
.L_x_804:
[----:B------:R-:W-:Y:S05]  /*174e0*/  BSYNC B1 ;  /* 0x0000000000017941 */ /* 0x000fea0003800000 */
.L_x_803:
[----:B------:R-:W-:Y:S01]  /*174f0*/  @!P2 IMAD R27, R27, R17, R2 ;  /* 0x000000111b1ba224 */ /* 0x000fe200078e0202 */
[----:B------:R-:W-:Y:S01]  /*17500*/  BSSY B1, `(.L_x_805) ;  /* 0x0000007000017945 */ /* 0x000fe20003800000 */
[----:B-1----:R-:W-:-:S03]  /*17510*/  IMAD.IADD R3, R19, 0x1, R5 ;  /* 0x0000000113037824 */ /* 0x002fc600078e0205 */
[----:B------:R1:W-:Y:S01]  /*17520*/  @!P2 STG.E.U8 desc[UR50][R6.64+0x1], R27 ;  /* 0x0000011b0600a986 */ /* 0x0003e2000c101132 */
[----:B------:R-:W-:Y:S05]  /*17530*/  @P6 BRA `(.L_x_806) ;  /* 0x00000000000c6947 */ /* 0x000fea0003800000 */
[----:B------:R-:W1:Y:S02]  /*17540*/  LDG.E.U8 R16, desc[UR50][R8.64+0x8] ;  /* 0x0000083208107981 */ /* 0x000e64000c1e1100 */
[----:B-1----:R-:W-:-:S05]  /*17550*/  PRMT R7, R16, 0x8880, RZ ;  /* 0x0000888010077816 */ /* 0x002fca00000000ff */
[----:B------:R-:W-:-:S07]  /*17560*/  IMAD R2, R7, R18, RZ ;  /* 0x0000001207027224 */ /* 0x000fce00078e02ff */
.L_x_806:
[----:B------:R-:W-:Y:S05]  /*17570*/  BSYNC B1 ;  /* 0x0000000000017941 */ /* 0x000fea0003800000 */
.L_x_805:
[----:B------:R-:W-:Y:S01]  /*17580*/  @!P6 IMAD R11, R28, R17, R2 ;  /* 0x000000111c0be224 */ /* 0x000fe200078e0202 */
[----:B------:R-:W-:Y:S01]  /*17590*/  BSSY B1, `(.L_x_807) ;  /* 0x0000008000017945 */ /* 0x000fe20003800000 */
[----:B-1----:R-:W-:Y:S02]  /*175a0*/  @!P6 IMAD.MOV.U32 R6, RZ, RZ, R4 ;  /* 0x000000ffff06e224 */ /* 0x002fe400078e0004 */
[----:B------:R-:W-:-:S05]  /*175b0*/  @!P6 IMAD.MOV.U32 R7, RZ, RZ, R3 ;  /* 0x000000ffff07e224 */ /* 0x000fca00078e0003 */
[----:B------:R1:W-:Y:S01]  /*175c0*/  @!P6 STG.E.U8 desc[UR50][R6.64+0x8], R11 ;  /* 0x0000080b0600e986 */ /* 0x0003e2000c101132 */
[----:B------:R-:W-:Y:S05]  /*175d0*/  @P3 BRA `(.L_x_808) ;  /* 0x00000000000c3947 */ /* 0x000fea0003800000 */
[----:B------:R-:W1:Y:S02]  /*175e0*/  LDG.E.U8 R16, desc[UR50][R8.64+0x9] ;  /* 0x0000093208107981 */ /* 0x000e64000c1e1100 */
[----:B-1----:R-:W-:-:S05]  /*175f0*/  PRMT R7, R16, 0x8880, RZ ;  /* 0x0000888010077816 */ /* 0x002fca00000000ff */
[----:B------:R-:W-:-:S07]  /*17600*/  IMAD R2, R7, R18, RZ ;  /* 0x0000001207027224 */ /* 0x000fce00078e02ff */
.L_x_808:
[----:B------:R-:W-:Y:S05]  /*17610*/  BSYNC B1 ;  /* 0x0000000000017941 */ /* 0x000fea0003800000 */
.L_x_807:
[----:B------:R-:W-:Y:S01]  /*17620*/  @!P3 IMAD R29, R29, R17, R2 ;  /* 0x000000111d1db224 */ /* 0x000fe200078e0202 */
[----:B------:R-:W-:Y:S01]  /*17630*/  BSSY B1, `(.L_x_809) ;  /* 0x000000c000017945 */ /* 0x000fe20003800000 */
[----:B------:R-:W-:Y:S01]  /*17640*/  @!P3 IMAD.MOV.U32 R10, RZ, RZ, R4 ;  /* 0x000000ffff0ab224 */ /* 0x000fe200078e0004 */
[----:B------:R-:W-:Y:S01]  /*17650*/  ISETP.LT.OR P2, PT, R0, 0x11, !P1 ;  /* 0x000000110000780c */ /* 0x000fe20004f41670 */
[----:B-1----:R-:W-:Y:S01]  /*17660*/  @!P3 IMAD.MOV.U32 R11, RZ, RZ, R3 ;  /* 0x000000ffff0bb224 */ /* 0x002fe200078e0003 */
[----:B0-----:R-:W-:-:S04]  /*17670*/  @!P5 IADD3 R12, P6, R4, UR45, RZ ;  /* 0x0000002d040cdc10 */ /* 0x001fc8000ffde0ff */
[----:B------:R0:W-:Y:S01]  /*17680*/  @!P3 STG.E.U8 desc[UR50][R10.64+0x9], R29 ;  /* 0x0000091d0a00b986 */ /* 0x0001e2000c101132 */
[----:B------:R-:W-:-:S04]  /*17690*/  @!P4 IADD3 R6, P3, R4, UR45, RZ ;  /* 0x0000002d0406cc10 */ /* 0x000fc8000ff7e0ff */
[----:B------:R-:W-:Y:S01]  /*176a0*/  @!P4 IADD3.X R7, R3, UR44, RZ, P3, !PT ;  /* 0x0000002c0307cc10 */ /* 0x000fe20009ffe4ff */
[----:B------:R-:W-:Y:S08]  /*176b0*/  @P4 BRA `(.L_x_810) ;  /* 0x00000000000c4947 */ /* 0x000ff00003800000 */
[----:B------:R-:W0:Y:S02]  /*176c0*/  LDG.E.U8 R16, desc[UR50][R20.64+0x8] ;  /* 0x0000083214107981 */ /* 0x000e24000c1e1100 */
[----:B0-----:R-:W-:-:S05]  /*176d0*/  PRMT R11, R16, 0x8880, RZ ;  /* 0x00008880100b7816 */ /* 0x001fca00000000ff */
[----:B------:R-:W-:-:S07]  /*176e0*/  IMAD R2, R11, R18, RZ ;  /* 0x000000120b027224 */ /* 0x000fce00078e02ff */
.L_x_810:
[----:B------:R-:W-:Y:S05]  /*176f0*/  BSYNC B1 ;  /* 0x0000000000017941 */ /* 0x000fea0003800000 */
.L_x_809:
[----:B0-----:R-:W-:Y:S01]  /*17700*/  @!P4 IMAD R11, R30, R17, R2 ;  /* 0x000000111e0bc224 */ /* 0x001fe200078e0202 */
[----:B------:R-:W-:Y:S01]  /*17710*/  BSSY B1, `(.L_x_811) ;  /* 0x0000007000017945 */ /* 0x000fe20003800000 */
[----:B------:R-:W-:-:S03]  /*17720*/  @!P5 IADD3.X R13, R3, UR44, RZ, P6, !PT ;  /* 0x0000002c030ddc10 */ /* 0x000fc6000b7fe4ff */
[----:B------:R0:W-:Y:S01]  /*17730*/  @!P4 STG.E.U8 desc[UR50][R6.64+0x8], R11 ;  /* 0x0000080b0600c986 */ /* 0x0001e2000c101132 */
[----:B------:R-:W-:Y:S05]  /*17740*/  @P5 BRA `(.L_x_812) ;  /* 0x00000000000c5947 */ /* 0x000fea0003800000 */
[----:B------:R-:W0:Y:S02]  /*17750*/  LDG.E.U8 R16, desc[UR50][R20.64+0x9] ;  /* 0x0000093214107981 */ /* 0x000e24000c1e1100 */
[----:B0-----:R-:W-:-:S05]  /*17760*/  PRMT R7, R16, 0x8880, RZ ;  /* 0x0000888010077816 */ /* 0x001fca00000000ff */
[----:B------:R-:W-:-:S07]  /*17770*/  IMAD R2, R7, R18, RZ ;  /* 0x0000001207027224 */ /* 0x000fce00078e02ff */
.L_x_812:
[----:B------:R-:W-:Y:S05]  /*17780*/  BSYNC B1 ;  /* 0x0000000000017941 */ /* 0x000fea0003800000 */
.L_x_811:
[C---:B------:R-:W-:Y:S01]  /*17790*/  ISETP.LT.OR P4, PT, R0.reuse, 0x11, !P0 ;  /* 0x000000110000780c */ /* 0x040fe20004781670 */
[----:B------:R-:W-:Y:S01]  /*177a0*/  @!P5 IMAD R31, R31, R17, R2 ;  /* 0x000000111f1fd224 */ /* 0x000fe200078e0202 */
[----:B------:R-:W-:Y:S01]  /*177b0*/  BSSY B1, `(.L_x_813) ;  /* 0x0000009000017945 */ /* 0x000fe20003800000 */
[----:B------:R-:W-:Y:S02]  /*177c0*/  ISETP.LT.OR P3, PT, R0, 0x12, !P1 ;  /* 0x000000120000780c */ /* 0x000fe40004f61670 */
[----:B------:R-:W-:Y:S01]  /*177d0*/  @!P2 IADD3 R10, P6, R4, UR45, RZ ;  /* 0x0000002d040aac10 */ /* 0x000fe2000ffde0ff */
[----:B------:R1:W-:Y:S01]  /*177e0*/  @!P5 STG.E.U8 desc[UR50][R12.64+0x9], R31 ;  /* 0x0000091f0c00d986 */ /* 0x0003e2000c101132 */
[----:B------:R-:W-:-:S06]  /*177f0*/  ISETP.LT.OR P5, PT, R0, 0x12, !P0 ;  /* 0x000000120000780c */ /* 0x000fcc00047a1670 */
[----:B------:R-:W-:Y:S07]  /*17800*/  @P4 BRA `(.L_x_814) ;  /* 0x00000000000c4947 */ /* 0x000fee0003800000 */
[----:B------:R-:W0:Y:S02]  /*17810*/  LDG.E.U8 R16, desc[UR50][R8.64+0x10] ;  /* 0x0000103208107981 */ /* 0x000e24000c1e1100 */
[----:B0-----:R-:W-:-:S05]  /*17820*/  PRMT R7, R16, 0x8880, RZ ;  /* 0x0000888010077816 */ /* 0x001fca00000000ff */
[----:B------:R-:W-:-:S07]  /*17830*/  IMAD R2, R7, R18, RZ ;  /* 0x0000001207027224 */ /* 0x000fce00078e02ff */
.L_x_814:
[----:B------:R-:W-:Y:S05]  /*17840*/  BSYNC B1 ;  /* 0x0000000000017941 */ /* 0x000fea0003800000 */
.L_x_813:
[----:B-1----:R-:W-:Y:S01]  /*17850*/  @!P4 IMAD R13, R32, R17, R2 ;  /* 0x00000011200dc224 */ /* 0x002fe200078e0202 */
[----:B------:R-:W-:Y:S01]  /*17860*/  BSSY B1, `(.L_x_815) ;  /* 0x0000008000017945 */ /* 0x000fe20003800000 */
[----:B0-----:R-:W-:Y:S02]  /*17870*/  @!P4 IMAD.MOV.U32 R6, RZ, RZ, R4 ;  /* 0x000000ffff06c224 */ /* 0x001fe400078e0004 */
[----:B------:R-:W-:-:S05]  /*17880*/  @!P4 IMAD.MOV.U32 R7, RZ, RZ, R3 ;  /* 0x000000ffff07c224 */ /* 0x000fca00078e0003 */
[----:B------:R0:W-:Y:S01]  /*17890*/  @!P4 STG.E.U8 desc[UR50][R6.64+0x10], R13 ;  /* 0x0000100d0600c986 */ /* 0x0001e2000c101132 */
[----:B------:R-:W-:Y:S05]  /*178a0*/  @P5 BRA `(.L_x_816) ;  /* 0x00000000000c5947 */ /* 0x000fea0003800000 */
[----:B------:R-:W0:Y:S02]  /*178b0*/  LDG.E.U8 R16, desc[UR50][R8.64+0x11] ;  /* 0x0000113208107981 */ /* 0x000e24000c1e1100 */
[----:B0-----:R-:W-:-:S05]  /*178c0*/  PRMT R7, R16, 0x8880, RZ ;  /* 0x0000888010077816 */ /* 0x001fca00000000ff */
[----:B------:R-:W-:-:S07]  /*178d0*/  IMAD R2, R7, R18, RZ ;  /* 0x0000001207027224 */ /* 0x000fce00078e02ff */
.L_x_816:
[----:B------:R-:W-:Y:S05]  /*178e0*/  BSYNC B1 ;  /* 0x0000000000017941 */ /* 0x000fea0003800000 */
.L_x_815:
[----:B------:R-:W-:Y:S01]  /*178f0*/  @!P5 IMAD R33, R33, R17, R2 ;  /* 0x000000112121d224 */ /* 0x000fe200078e0202 */
[----:B------:R-:W-:Y:S01]  /*17900*/  BSSY B1, `(.L_x_817) ;  /* 0x0000009000017945 */ /* 0x000fe20003800000 */
[----:B0-----:R-:W-:Y:S01]  /*17910*/  @!P5 IMAD.MOV.U32 R6, RZ, RZ, R4 ;  /* 0x000000ffff06d224 */ /* 0x001fe200078e0004 */
[----:B------:R-:W-:Y:S01]  /*17920*/  @!P2 IADD3.X R11, R3, UR44, RZ, P6, !PT ;  /* 0x0000002c030bac10 */ /* 0x000fe2000b7fe4ff */
[----:B------:R-:W-:-:S05]  /*17930*/  @!P5 IMAD.MOV.U32 R7, RZ, RZ, R3 ;  /* 0x000000ffff07d224 */ /* 0x000fca00078e0003 */
[----:B------:R0:W-:Y:S01]  /*17940*/  @!P5 STG.E.U8 desc[UR50][R6.64+0x11], R33 ;  /* 0x000011210600d986 */ /* 0x0001e2000c101132 */
[----:B------:R-:W-:Y:S05]  /*17950*/  @P2 BRA `(.L_x_818) ;  /* 0x00000000000c2947 */ /* 0x000fea0003800000 */
[----:B------:R-:W0:Y:S02]  /*17960*/  LDG.E.U8 R16, desc[UR50][R20.64+0x10] ;  /* 0x0000103214107981 */ /* 0x000e24000c1e1100 */
[----:B0-----:R-:W-:-:S05]  /*17970*/  PRMT R7, R16, 0x8880, RZ ;  /* 0x0000888010077816 */ /* 0x001fca00000000ff */
[----:B------:R-:W-:-:S07]  /*17980*/  IMAD R2, R7, R18, RZ ;  /* 0x0000001207027224 */ /* 0x000fce00078e02ff */
.L_x_818:
[----:B------:R-:W-:Y:S05]  /*17990*/  BSYNC B1 ;  /* 0x0000000000017941 */ /* 0x000fea0003800000 */
.L_x_817:
[----:B------:R-:W-:Y:S01]  /*179a0*/  @!P2 IMAD R13, R34, R17, R2 ;  /* 0x00000011220da224 */ /* 0x000fe200078e0202 */
[----:B0-----:R-:W-:Y:S01]  /*179b0*/  @!P3 IADD3 R6, P5, R4, UR45, RZ ;  /* 0x0000002d0406bc10 */ /* 0x001fe2000ffbe0ff */
        /* <DEDUP_REMOVED lines=8> */
[----:B------:R-:W0:Y:S02]  /*17a40*/  LDG.E.U8 R16, desc[UR50][R20.64+0x11] ;  /* 0x0000113214107981 */ /* 0x000e24000c1e1100 */
[----:B0-----:R-:W-:-:S05]  /*17a50*/  PRMT R11, R16, 0x8880, RZ ;  /* 0x00008880100b7816 */ /* 0x001fca00000000ff */
[----:B------:R-:W-:-:S07]  /*17a60*/  IMAD R2, R11, R18, RZ ;  /* 0x000000120b027224 */ /* 0x000fce00078e02ff */
.L_x_820:
[----:B------:R-:W-:Y:S05]  /*17a70*/  BSYNC B1 ;  /* 0x0000000000017941 */ /* 0x000fea0003800000 */
.L_x_819:
[----:B------:R-:W-:Y:S01]  /*17a80*/  @!P3 IMAD R35, R35, R17, R2 ;  /* 0x000000112323b224 */ /* 0x000fe200078e0202 */
[----:B------:R-:W-:Y:S04]  /*17a90*/  BSSY B1, `(.L_x_821) ;  /* 0x0000006000017945 */ /* 0x000fe80003800000 */
[----:B------:R1:W-:Y:S01]  /*17aa0*/  @!P3 STG.E.U8 desc[UR50][R6.64+0x11], R35 ;  /* 0x000011230600b986 */ /* 0x0003e2000c101132 */
[----:B------:R-:W-:Y:S05]  /*17ab0*/  @P6 BRA `(.L_x_822) ;  /* 0x00000000000c6947 */ /* 0x000fea0003800000 */
[----:B------:R-:W1:Y:S02]  /*17ac0*/  LDG.E.U8 R16, desc[UR50][R8.64+0x18] ;  /* 0x0000183208107981 */ /* 0x000e64000c1e1100 */
[----:B-1----:R-:W-:-:S05]  /*17ad0*/  PRMT R7, R16, 0x8880, RZ ;  /* 0x0000888010077816 */ /* 0x002fca00000000ff */
[----:B------:R-:W-:-:S07]  /*17ae0*/  IMAD R2, R7, R18, RZ ;  /* 0x0000001207027224 */ /* 0x000fce00078e02ff */
.L_x_822:
[----:B------:R-:W-:Y:S05]  /*17af0*/  BSYNC B1 ;  /* 0x0000000000017941 */ /* 0x000fea0003800000 */
.L_x_821:
[----:B0-----:R-:W-:Y:S01]  /*17b00*/  @!P6 IMAD R11, R36, R17, R2 ;  /* 0x00000011240be224 */ /* 0x001fe200078e0202 */
[----:B------:R-:W-:Y:S01]  /*17b10*/  BSSY B1, `(.L_x_823) ;  /* 0x0000008000017945 */ /* 0x000fe20003800000 */
[----:B-1----:R-:W-:Y:S02]  /*17b20*/  @!P6 IMAD.MOV.U32 R6, RZ, RZ, R4 ;  /* 0x000000ffff06e224 */ /* 0x002fe400078e0004 */
[----:B------:R-:W-:-:S05]  /*17b30*/  @!P6 IMAD.MOV.U32 R7, RZ, RZ, R3 ;  /* 0x000000ffff07e224 */ /* 0x000fca00078e0003 */
[----:B------:R0:W-:Y:S01]  /*17b40*/  @!P6 STG.E.U8 desc[UR50][R6.64+0x18], R11 ;  /* 0x0000180b0600e986 */ /* 0x0001e2000c101132 */
[----:B------:R-:W-:Y:S05]  /*17b50*/  @P2 BRA `(.L_x_824) ;  /* 0x00000000000c2947 */ /* 0x000fea0003800000 */
[----:B------:R-:W0:Y:S02]  /*17b60*/  LDG.E.U8 R16, desc[UR50][R8.64+0x19] ;  /* 0x0000193208107981 */ /* 0x000e24000c1e1100 */
[----:B0-----:R-:W-:-:S05]  /*17b70*/  PRMT R7, R16, 0x8880, RZ ;  /* 0x0000888010077816 */ /* 0x001fca00000000ff */
[----:B------:R-:W-:-:S07]  /*17b80*/  IMAD R2, R7, R18, RZ ;  /* 0x0000001207027224 */ /* 0x000fce00078e02ff */
.L_x_824:
[----:B------:R-:W-:Y:S05]  /*17b90*/  BSYNC B1 ;  /* 0x0000000000017941 */ /* 0x000fea0003800000 */
.L_x_823:
[----:B------:R-:W-:Y:S01]  /*17ba0*/  @!P2 IMAD R37, R37, R17, R2 ;  /* 0x000000112525a224 */ /* 0x000fe200078e0202 */
[----:B------:R-:W-:Y:S01]  /*17bb0*/  BSSY B1, `(.L_x_825) ;  /* 0x000000c000017945 */ /* 0x000fe20003800000 */
[----:B0-----:R-:W-:Y:S01]  /*17bc0*/  @!P2 IMAD.MOV.U32 R6, RZ, RZ, R4 ;  /* 0x000000ffff06a224 */ /* 0x001fe200078e0004 */
[----:B------:R-:W-:Y:S01]  /*17bd0*/  ISETP.LT.OR P3, PT, R0, 0x21, !P1 ;  /* 0x000000210000780c */ /* 0x000fe20004f61670 */
[----:B------:R-:W-:Y:S01]  /*17be0*/  @!P2 IMAD.MOV.U32 R7, RZ, RZ, R3 ;  /* 0x000000ffff07a224 */ /* 0x000fe200078e0003 */
[----:B------:R-:W-:-:S04]  /*17bf0*/  @!P5 IADD3 R12, P6, R4, UR45, RZ ;  /* 0x0000002d040cdc10 */ /* 0x000fc8000ffde0ff */
[----:B------:R0:W-:Y:S01]  /*17c00*/  @!P2 STG.E.U8 desc[UR50][R6.64+0x19], R37 ;  /* 0x000019250600a986 */ /* 0x0001e2000c101132 */
[----:B------:R-:W-:-:S04]  /*17c10*/  @!P4 IADD3 R10, P2, R4, UR45, RZ ;  /* 0x0000002d040acc10 */ /* 0x000fc8000ff5e0ff */
[----:B------:R-:W-:Y:S01]  /*17c20*/  @!P4 IADD3.X R11, R3, UR44, RZ, P2, !PT ;  /* 0x0000002c030bcc10 */ /* 0x000fe200097fe4ff */
[----:B------:R-:W-:Y:S08]  /*17c30*/  @P4 BRA `(.L_x_826) ;  /* 0x00000000000c4947 */ /* 0x000ff00003800000 */
[----:B------:R-:W0:Y:S02]  /*17c40*/  LDG.E.U8 R16, desc[UR50][R20.64+0x18] ;  /* 0x0000183214107981 */ /* 0x000e24000c1e1100 */
[----:B0-----:R-:W-:-:S05]  /*17c50*/  PRMT R7, R16, 0x8880, RZ ;  /* 0x0000888010077816 */ /* 0x001fca00000000ff */
[----:B------:R-:W-:-:S07]  /*17c60*/  IMAD R2, R7, R18, RZ ;  /* 0x0000001207027224 */ /* 0x000fce00078e02ff */
.L_x_826:
[----:B------:R-:W-:Y:S05]  /*17c70*/  BSYNC B1 ;  /* 0x0000000000017941 */ /* 0x000fea0003800000 */
.L_x_825:
        /* <DEDUP_REMOVED lines=8> */
.L_x_828:
[----:B------:R-:W-:Y:S05]  /*17d00*/  BSYNC B1 ;  /* 0x0000000000017941 */ /* 0x000fea0003800000 */
.L_x_827:
[C---:B------:R-:W-:Y:S01]  /*17d10*/  ISETP.LT.OR P4, PT, R0.reuse, 0x21, !P0 ;  /* 0x000000210000780c */ /* 0x040fe20004781670 */
[----:B------:R-:W-:Y:S01]  /*17d20*/  @!P5 IMAD R39, R39, R17, R2 ;  /* 0x000000112727d224 */ /* 0x000fe200078e0202 */
[----:B------:R-:W-:Y:S01]  /*17d30*/  BSSY B1, `(.L_x_829) ;  /* 0x0000009000017945 */ /* 0x000fe20003800000 */
[----:B------:R-:W-:Y:S02]  /*17d40*/  ISETP.LT.OR P2, PT, R0, 0x22, !P1 ;  /* 0x000000220000780c */ /* 0x000fe40004f41670 */
[----:B0-----:R-:W-:Y:S01]  /*17d50*/  @!P3 IADD3 R10, P6, R4, UR45, RZ ;  /* 0x0000002d040abc10 */ /* 0x001fe2000ffde0ff */
[----:B------:R0:W-:Y:S01]  /*17d60*/  @!P5 STG.E.U8 desc[UR50][R12.64+0x19], R39 ;  /* 0x000019270c00d986 */ /* 0x0001e2000c101132 */
[----:B------:R-:W-:-:S06]  /*17d70*/  ISETP.LT.OR P5, PT, R0, 0x22, !P0 ;  /* 0x000000220000780c */ /* 0x000fcc00047a1670 */
[----:B------:R-:W-:Y:S07]  /*17d80*/  @P4 BRA `(.L_x_830) ;  /* 0x00000000000c4947 */ /* 0x000fee0003800000 */
[----:B------:R-:W2:Y:S02]  /*17d90*/  LDG.E.U8 R16, desc[UR50][R8.64+0x20] ;  /* 0x0000203208107981 */ /* 0x000ea4000c1e1100 */
[----:B--2---:R-:W-:-:S05]  /*17da0*/  PRMT R7, R16, 0x8880, RZ ;  /* 0x0000888010077816 */ /* 0x004fca00000000ff */
[----:B------:R-:W-:-:S07]  /*17db0*/  IMAD R2, R7, R18, RZ ;  /* 0x0000001207027224 */ /* 0x000fce00078e02ff */
.L_x_830:
[----:B------:R-:W-:Y:S05]  /*17dc0*/  BSYNC B1 ;  /* 0x0000000000017941 */ /* 0x000fea0003800000 */
.L_x_829:
[----:B0-----:R-:W-:Y:S01]  /*17dd0*/  @!P4 IMAD R13, R40, R17, R2 ;  /* 0x00000011280dc224 */ /* 0x001fe200078e0202 */
[----:B------:R-:W-:Y:S01]  /*17de0*/  BSSY B1, `(.L_x_831) ;  /* 0x0000008000017945 */ /* 0x000fe20003800000 */
[----:B------:R-:W-:Y:S02]  /*17df0*/  @!P4 IMAD.MOV.U32 R6, RZ, RZ, R4 ;  /* 0x000000ffff06c224 */ /* 0x000fe400078e0004 */
[----:B------:R-:W-:-:S05]  /*17e00*/  @!P4 IMAD.MOV.U32 R7, RZ, RZ, R3 ;  /* 0x000000ffff07c224 */ /* 0x000fca00078e0003 */
[----:B------:R0:W-:Y:S01]  /*17e10*/  @!P4 STG.E.U8 desc[UR50][R6.64+0x20], R13 ;  /* 0x0000200d0600c986 */ /* 0x0001e2000c101132 */
[----:B------:R-:W-:Y:S05]  /*17e20*/  @P5 BRA `(.L_x_832) ;  /* 0x00000000000c5947 */ /* 0x000fea0003800000 */
[----:B------:R-:W0:Y:S02]  /*17e30*/  LDG.E.U8 R16, desc[UR50][R8.64+0x21] ;  /* 0x0000213208107981 */ /* 0x000e24000c1e1100 */
[----:B0-----:R-:W-:-:S05]  /*17e40*/  PRMT R7, R16, 0x8880, RZ ;  /* 0x0000888010077816 */ /* 0x001fca00000000ff */
[----:B------:R-:W-:-:S07]  /*17e50*/  IMAD R2, R7, R18, RZ ;  /* 0x0000001207027224 */ /* 0x000fce00078e02ff */
.L_x_832:
[----:B------:R-:W-:Y:S05]  /*17e60*/  BSYNC B1 ;  /* 0x0000000000017941 */ /* 0x000fea0003800000 */
.L_x_831:
        /* <DEDUP_REMOVED lines=10> */
.L_x_834:
[----:B------:R-:W-:Y:S05]  /*17f10*/  BSYNC B1 ;  /* 0x0000000000017941 */ /* 0x000fea0003800000 */
.L_x_833:
        /* <DEDUP_REMOVED lines=13> */
.L_x_836:
[----:B------:R-:W-:Y:S05]  /*17ff0*/  BSYNC B1 ;  /* 0x0000000000017941 */ /* 0x000fea0003800000 */
.L_x_835:
[----:B------:R-:W-:Y:S01]  /*18000*/  @!P2 IMAD R43, R43, R17, R2 ;  /* 0x000000112b2ba224 */ /* 0x000fe200078e0202 */
[----:B------:R-:W-:Y:S04]  /*18010*/  BSSY B1, `(.L_x_837) ;  /* 0x0000006000017945 */ /* 0x000fe80003800000 */
[----:B------:R1:W-:Y:S01]  /*18020*/  @!P2 STG.E.U8 desc[UR50][R6.64+0x21], R43 ;  /* 0x0000212b0600a986 */ /* 0x0003e2000c101132 */
[----:B------:R-:W-:Y:S05]  /*18030*/  @P6 BRA `(.L_x_838) ;  /* 0x00000000000c6947 */ /* 0x000fea0003800000 */
[----:B------:R-:W1:Y:S02]  /*18040*/  LDG.E.U8 R16, desc[UR50][R8.64+0x28] ;  /* 0x0000283208107981 */ /* 0x000e64000c1e1100 */
[----:B-1----:R-:W-:-:S05]  /*18050*/  PRMT R7, R16, 0x8880, RZ ;  /* 0x0000888010077816 */ /* 0x002fca00000000ff */
[----:B------:R-:W-:-:S07]  /*18060*/  IMAD R2, R7, R18, RZ ;  /* 0x0000001207027224 */ /* 0x000fce00078e02ff */
.L_x_838:
[----:B------:R-:W-:Y:S05]  /*18070*/  BSYNC B1 ;  /* 0x0000000000017941 */ /* 0x000fea0003800000 */
.L_x_837:
        /* <DEDUP_REMOVED lines=9> */
.L_x_840:
[----:B------:R-:W-:Y:S05]  /*18110*/  BSYNC B1 ;  /* 0x0000000000017941 */ /* 0x000fea0003800000 */
.L_x_839:
        /* <DEDUP_REMOVED lines=13> */
.L_x_842:
[----:B------:R-:W-:Y:S05]  /*181f0*/  BSYNC B1 ;  /* 0x0000000000017941 */ /* 0x000fea0003800000 */
.L_x_841:
        /* <DEDUP_REMOVED lines=8> */
.L_x_844:
[----:B------:R-:W-:Y:S05]  /*18280*/  BSYNC B1 ;  /* 0x0000000000017941 */ /* 0x000fea0003800000 */
.L_x_843:
        /* <DEDUP_REMOVED lines=11> */
.L_x_846:
[----:B------:R-:W-:Y:S05]  /*18340*/  BSYNC B1 ;  /* 0x0000000000017941 */ /* 0x000fea0003800000 */
.L_x_845:
        /* <DEDUP_REMOVED lines=9> */
.L_x_848:
[----:B------:R-:W-:Y:S05]  /*183e0*/  BSYNC B1 ;  /* 0x0000000000017941 */ /* 0x000fea0003800000 */
.L_x_847:
        /* <DEDUP_REMOVED lines=10> */
.L_x_850:
[----:B------:R-:W-:Y:S05]  /*18490*/  BSYNC B1 ;  /* 0x0000000000017941 */ /* 0x000fea0003800000 */
.L_x_849:
        /* <DEDUP_REMOVED lines=13> */
.L_x_852:
[----:B------:R-:W-:Y:S05]  /*18570*/  BSYNC B1 ;  /* 0x0000000000017941 */ /* 0x000fea0003800000 */
.L_x_851:
[----:B------:R-:W-:Y:S01]  /*18580*/  @!P3 IMAD R51, R51, R17, R2 ;  /* 0x000000113333b224 */ /* 0x000fe200078e0202 */
[----:B------:R-:W-:Y:S04]  /*18590*/  BSSY B1, `(.L_x_853) ;  /* 0x0000006000017945 */ /* 0x000fe80003800000 */
[----:B------:R1:W-:Y:S01]  /*185a0*/  @!P3 STG.E.U8 desc[UR50][R6.64+0x31], R51 ;  /* 0x000031330600b986 */ /* 0x0003e2000c101132 */
[----:B------:R-:W-:Y:S05]  /*185b0*/  @P6 BRA `(.L_x_854) ;  /* 0x00000000000c6947 */ /* 0x000fea0003800000 */
[----:B------:R-:W1:Y:S02]  /*185c0*/  LDG.E.U8 R16, desc[UR50][R8.64+0x38] ;  /* 0x0000383208107981 */ /* 0x000e64000c1e1100 */
[----:B-1----:R-:W-:-:S05]  /*185d0*/  PRMT R7, R16, 0x8880, RZ ;  /* 0x0000888010077816 */ /* 0x002fca00000000ff */
[----:B------:R-:W-:-:S07]  /*185e0*/  IMAD R2, R7, R18, RZ ;  /* 0x0000001207027224 */ /* 0x000fce00078e02ff */
.L_x_854:
[----:B------:R-:W-:Y:S05]  /*185f0*/  BSYNC B1 ;  /* 0x0000000000017941 */ /* 0x000fea0003800000 */
.L_x_853:
        /* <DEDUP_REMOVED lines=9> */
.L_x_856:
[----:B------:R-:W-:Y:S05]  /*18690*/  BSYNC B1 ;  /* 0x0000000000017941 */ /* 0x000fea0003800000 */
.L_x_855:
        /* <DEDUP_REMOVED lines=13> */
.L_x_858:
[----:B------:R-:W-:Y:S05]  /*18770*/  BSYNC B1 ;  /* 0x0000000000017941 */ /* 0x000fea0003800000 */
.L_x_857:
        /* <DEDUP_REMOVED lines=8> */
.L_x_860:
[----:B------:R-:W-:Y:S05]  /*18800*/  BSYNC B1 ;  /* 0x0000000000017941 */ /* 0x000fea0003800000 */
.L_x_859:
        /* <DEDUP_REMOVED lines=11> */
.L_x_862:
[----:B------:R-:W-:Y:S05]  /*188c0*/  BSYNC B1 ;  /* 0x0000000000017941 */ /* 0x000fea0003800000 */
.L_x_861:
        /* <DEDUP_REMOVED lines=9> */
.L_x_864:
[----:B------:R-:W-:Y:S05]  /*18960*/  BSYNC B1 ;  /* 0x0000000000017941 */ /* 0x000fea0003800000 */
.L_x_863:
        /* <DEDUP_REMOVED lines=10> */
.L_x_866:
[----:B------:R-:W-:Y:S05]  /*18a10*/  BSYNC B1 ;  /* 0x0000000000017941 */ /* 0x000fea0003800000 */
.L_x_865:
        /* <DEDUP_REMOVED lines=13> */
.L_x_868:
[----:B------:R-:W-:Y:S05]  /*18af0*/  BSYNC B1 ;  /* 0x0000000000017941 */ /* 0x000fea0003800000 */
.L_x_867:
[----:B------:R-:W-:Y:S01]  /*18b00*/  @!P2 IMAD R59, R59, R17, R2 ;  /* 0x000000113b3ba224 */ /* 0x000fe200078e0202 */
[----:B------:R-:W-:Y:S04]  /*18b10*/  BSSY B1, `(.L_x_869) ;  /* 0x0000006000017945 */ /* 0x000fe80003800000 */
[----:B------:R1:W-:Y:S01]  /*18b20*/  @!P2 STG.E.U8 desc[UR50][R6.64+0x41], R59 ;  /* 0x0000413b0600a986 */ /* 0x0003e2000c101132 */
[----:B------:R-:W-:Y:S05]  /*18b30*/  @P6 BRA `(.L_x_870) ;  /* 0x00000000000c6947 */ /* 0x000fea0003800000 */
[----:B------:R-:W1:Y:S02]  /*18b40*/  LDG.E.U8 R16, desc[UR50][R8.64+0x48] ;  /* 0x0000483208107981 */ /* 0x000e64000c1e1100 */
[----:B-1----:R-:W-:-:S05]  /*18b50*/  PRMT R7, R16, 0x8880, RZ ;  /* 0x0000888010077816 */ /* 0x002fca00000000ff */
[----:B------:R-:W-:-:S07]  /*18b60*/  IMAD R2, R7, R18, RZ ;  /* 0x0000001207027224 */ /* 0x000fce00078e02ff */
.L_x_870:
[----:B------:R-:W-:Y:S05]  /*18b70*/  BSYNC B1 ;  /* 0x0000000000017941 */ /* 0x000fea0003800000 */
.L_x_869:
        /* <DEDUP_REMOVED lines=9> */
.L_x_872:
[----:B------:R-:W-:Y:S05]  /*18c10*/  BSYNC B1 ;  /* 0x0000000000017941 */ /* 0x000fea0003800000 */
.L_x_871:
        /* <DEDUP_REMOVED lines=13> */
.L_x_874:
[----:B------:R-:W-:Y:S05]  /*18cf0*/  BSYNC B1 ;  /* 0x0000000000017941 */ /* 0x000fea0003800000 */
.L_x_873:
        /* <DEDUP_REMOVED lines=8> */
.L_x_876:
[----:B------:R-:W-:Y:S05]  /*18d80*/  BSYNC B1 ;  /* 0x0000000000017941 */ /* 0x000fea0003800000 */
.L_x_875:
        /* <DEDUP_REMOVED lines=11> */
.L_x_878:
[----:B------:R-:W-:Y:S05]  /*18e40*/  BSYNC B1 ;  /* 0x0000000000017941 */ /* 0x000fea0003800000 */
.L_x_877:
        /* <DEDUP_REMOVED lines=9> */
.L_x_880:
[----:B------:R-:W-:Y:S05]  /*18ee0*/  BSYNC B1 ;  /* 0x0000000000017941 */ /* 0x000fea0003800000 */
.L_x_879:
        /* <DEDUP_REMOVED lines=10> */
.L_x_882:
[----:B------:R-:W-:Y:S05]  /*18f90*/  BSYNC B1 ;  /* 0x0000000000017941 */ /* 0x000fea0003800000 */
.L_x_881:
        /* <DEDUP_REMOVED lines=13> */
.L_x_884:
[----:B------:R-:W-:Y:S05]  /*19070*/  BSYNC B1 ;  /* 0x0000000000017941 */ /* 0x000fea0003800000 */
.L_x_883:
[----:B------:R-:W-:Y:S01]  /*19080*/  @!P3 IMAD R67, R67, R17, R2 ;  /* 0x000000114343b224 */ /* 0x000fe200078e0202 */
[----:B------:R-:W-:Y:S04]  /*19090*/  BSSY B1, `(.L_x_885) ;  /* 0x0000006000017945 */ /* 0x000fe80003800000 */
[----:B------:R1:W-:Y:S01]  /*190a0*/  @!P3 STG.E.U8 desc[UR50][R6.64+0x51], R67 ;  /* 0x000051430600b986 */ /* 0x0003e2000c101132 */
[----:B------:R-:W-:Y:S05]  /*190b0*/  @P6 BRA `(.L_x_886) ;  /* 0x00000000000c6947 */ /* 0x000fea0003800000 */
[----:B------:R-:W1:Y:S02]  /*190c0*/  LDG.E.U8 R16, desc[UR50][R8.64+0x58] ;  /* 0x0000583208107981 */ /* 0x000e64000c1e1100 */
[----:B-1----:R-:W-:-:S05]  /*190d0*/  PRMT R7, R16, 0x8880, RZ ;  /* 0x0000888010077816 */ /* 0x002fca00000000ff */
[----:B------:R-:W-:-:S07]  /*190e0*/  IMAD R2, R7, R18, RZ ;  /* 0x0000001207027224 */ /* 0x000fce00078e02ff */
.L_x_886:
[----:B------:R-:W-:Y:S05]  /*190f0*/  BSYNC B1 ;  /* 0x0000000000017941 */ /* 0x000fea0003800000 */
.L_x_885:
        /* <DEDUP_REMOVED lines=9> */
.L_x_888:
[----:B------:R-:W-:Y:S05]  /*19190*/  BSYNC B1 ;  /* 0x0000000000017941 */ /* 0x000fea0003800000 */
.L_x_887:
        /* <DEDUP_REMOVED lines=13> */
.L_x_890:
[----:B------:R-:W-:Y:S05]  /*19270*/  BSYNC B1 ;  /* 0x0000000000017941 */ /* 0x000fea0003800000 */
.L_x_889:
        /* <DEDUP_REMOVED lines=8> */
.L_x_892:
[----:B------:R-:W-:Y:S05]  /*19300*/  BSYNC B1 ;  /* 0x0000000000017941 */ /* 0x000fea0003800000 */
.L_x_891:
        /* <DEDUP_REMOVED lines=11> */
.L_x_894:
[----:B------:R-:W-:Y:S05]  /*193c0*/  BSYNC B1 ;  /* 0x0000000000017941 */ /* 0x000fea0003800000 */
.L_x_893:
        /* <DEDUP_REMOVED lines=9> */
.L_x_896:
[----:B------:R-:W-:Y:S05]  /*19460*/  BSYNC B1 ;  /* 0x0000000000017941 */ /* 0x000fea0003800000 */
.L_x_895:
        /* <DEDUP_REMOVED lines=10> */
.L_x_898:
[----:B------:R-:W-:Y:S05]  /*19510*/  BSYNC B1 ;  /* 0x0000000000017941 */ /* 0x000fea0003800000 */
.L_x_897:
        /* <DEDUP_REMOVED lines=13> */
.L_x_900:
[----:B------:R-:W-:Y:S05]  /*195f0*/  BSYNC B1 ;  /* 0x0000000000017941 */ /* 0x000fea0003800000 */
.L_x_899:
[----:B------:R-:W-:Y:S01]  /*19600*/  @!P2 IMAD R75, R75, R17, R2 ;  /* 0x000000114b4ba224 */ /* 0x000fe200078e0202 */
[----:B------:R-:W-:Y:S04]  /*19610*/  BSSY B1, `(.L_x_901) ;  /* 0x0000006000017945 */ /* 0x000fe80003800000 */
[----:B------:R1:W-:Y:S01]  /*19620*/  @!P2 STG.E.U8 desc[UR50][R6.64+0x61], R75 ;  /* 0x0000614b0600a986 */ /* 0x0003e2000c101132 */
[----:B------:R-:W-:Y:S05]  /*19630*/  @P6 BRA `(.L_x_902) ;  /* 0x00000000000c6947 */ /* 0x000fea0003800000 */
[----:B------:R-:W1:Y:S02]  /*19640*/  LDG.E.U8 R16, desc[UR50][R8.64+0x68] ;  /* 0x0000683208107981 */ /* 0x000e64000c1e1100 */
[----:B-1----:R-:W-:-:S05]  /*19650*/  PRMT R7, R16, 0x8880, RZ ;  /* 0x0000888010077816 */ /* 0x002fca00000000ff */
[----:B------:R-:W-:-:S07]  /*19660*/  IMAD R2, R7, R18, RZ ;  /* 0x0000001207027224 */ /* 0x000fce00078e02ff */
.L_x_902:
[----:B------:R-:W-:Y:S05]  /*19670*/  BSYNC B1 ;  /* 0x0000000000017941 */ /* 0x000fea0003800000 */
.L_x_901:
        /* <DEDUP_REMOVED lines=9> */
.L_x_904:
[----:B------:R-:W-:Y:S05]  /*19710*/  BSYNC B1 ;  /* 0x0000000000017941 */ /* 0x000fea0003800000 */
.L_x_903:
        /* <DEDUP_REMOVED lines=13> */
.L_x_906:
[----:B------:R-:W-:Y:S05]  /*197f0*/  BSYNC B1 ;  /* 0x0000000000017941 */ /* 0x000fea0003800000 */
.L_x_905:
        /* <DEDUP_REMOVED lines=8> */
.L_x_908:
[----:B------:R-:W-:Y:S05]  /*19880*/  BSYNC B1 ;  /* 0x0000000000017941 */ /* 0x000fea0003800000 */
.L_x_907:
        /* <DEDUP_REMOVED lines=11> */
.L_x_910:
[----:B------:R-:W-:Y:S05]  /*19940*/  BSYNC B1 ;  /* 0x0000000000017941 */ /* 0x000fea0003800000 */
.L_x_909:
        /* <DEDUP_REMOVED lines=9> */
.L_x_912:
[----:B------:R-:W-:Y:S05]  /*199e0*/  BSYNC B1 ;  /* 0x0000000000017941 */ /* 0x000fea0003800000 */
.L_x_911:
        /* <DEDUP_REMOVED lines=10> */
.L_x_914:
[----:B------:R-:W-:Y:S05]  /*19a90*/  BSYNC B1 ;  /* 0x0000000000017941 */ /* 0x000fea0003800000 */
.L_x_913:
        /* <DEDUP_REMOVED lines=13> */
.L_x_916:
[----:B------:R-:W-:Y:S05]  /*19b70*/  BSYNC B1 ;  /* 0x0000000000017941 */ /* 0x000fea0003800000 */
.L_x_915:
[----:B------:R-:W-:Y:S01]  /*19b80*/  @!P4 IMAD R83, R83, R17, R2 ;  /* 0x000000115353c224 */ /* 0x000fe200078e0202 */
[----:B------:R-:W-:Y:S04]  /*19b90*/  BSSY B1, `(.L_x_917) ;  /* 0x0000006000017945 */ /* 0x000fe80003800000 */
[----:B------:R1:W-:Y:S01]  /*19ba0*/  @!P4 STG.E.U8 desc[UR50][R6.64+0x71], R83 ;  /* 0x000071530600c986 */ /* 0x0003e2000c101132 */
[----:B------:R-:W-:Y:S05]  /*19bb0*/  @P5 BRA `(.L_x_918) ;  /* 0x00000000000c5947 */ /* 0x000fea0003800000 */
[----:B------:R-:W1:Y:S02]  /*19bc0*/  LDG.E.U8 R16, desc[UR50][R8.64+0x78] ;  /* 0x0000783208107981 */ /* 0x000e64000c1e1100 */
[----:B-1----:R-:W-:-:S05]  /*19bd0*/  PRMT R7, R16, 0x8880, RZ ;  /* 0x0000888010077816 */ /* 0x002fca00000000ff */
[----:B------:R-:W-:-:S07]  /*19be0*/  IMAD R2, R7, R18, RZ ;  /* 0x0000001207027224 */ /* 0x000fce00078e02ff */
.L_x_918:
[----:B------:R-:W-:Y:S05]  /*19bf0*/  BSYNC B1 ;  /* 0x0000000000017941 */ /* 0x000fea0003800000 */
.L_x_917:
        /* <DEDUP_REMOVED lines=9> */
.L_x_920:
[----:B------:R-:W-:Y:S05]  /*19c90*/  BSYNC B1 ;  /* 0x0000000000017941 */ /* 0x000fea0003800000 */
.L_x_919:
        /* <DEDUP_REMOVED lines=13> */
.L_x_922:
[----:B------:R-:W-:Y:S05]  /*19d70*/  BSYNC B1 ;  /* 0x0000000000017941 */ /* 0x000fea0003800000 */
.L_x_921:
        /* <DEDUP_REMOVED lines=8> */
.L_x_924:
[----:B------:R-:W-:Y:S05]  /*19e00*/  BSYNC B1 ;  /* 0x0000000000017941 */ /* 0x000fea0003800000 */
.L_x_923:
[C---:B------:R-:W-:Y:S01]  /*19e10*/  ISETP.LT.OR P2, PT, R0.reuse, 0x81, !P0 ;  /* 0x000000810000780c */ /* 0x040fe20004741670 */
[----:B------:R-:W-:Y:S01]  /*19e20*/  @!P6 IMAD R87, R87, R17, R2 ;  /* 0x000000115757e224 */ /* 0x000fe200078e0202 */
[----:B------:R-:W-:Y:S01]  /*19e30*/  BSSY B1, `(.L_x_925) ;  /* 0x0000009000017945 */ /* 0x000fe20003800000 */
[C---:B------:R-:W-:Y:S02]  /*19e40*/  ISETP.LT.OR P5, PT, R0.reuse, 0x82, !P0 ;  /* 0x000000820000780c */ /* 0x040fe400047a1670 */
[----:B------:R-:W-:Y:S01]  /*19e50*/  ISETP.LT.OR P3, PT, R0, 0x82, !P1 ;  /* 0x000000820000780c */ /* 0x000fe20004f61670 */
[----:B------:R1:W-:Y:S01]  /*19e60*/  @!P6 STG.E.U8 desc[UR50][R12.64+0x79], R87 ;  /* 0x000079570c00e986 */ /* 0x0003e2000c101132 */
[----:B0-----:R-:W-:-:S06]  /*19e70*/  @!P4 IADD3 R10, P6, R4, UR45, RZ ;  /* 0x0000002d040acc10 */ /* 0x001fcc000ffde0ff */
[----:B------:R-:W-:Y:S07]  /*19e80*/  @P2 BRA `(.L_x_926) ;  /* 0x00000000000c2947 */ /* 0x000fee0003800000 */
[----:B------:R-:W2:Y:S02]  /*19e90*/  LDG.E.U8 R16, desc[UR50][R8.64+0x80] ;  /* 0x0000803208107981 */ /* 0x000ea4000c1e1100 */
[----:B--2---:R-:W-:-:S05]  /*19ea0*/  PRMT R7, R16, 0x8880, RZ ;  /* 0x0000888010077816 */ /* 0x004fca00000000ff */
[----:B------:R-:W-:-:S07]  /*19eb0*/  IMAD R2, R7, R18, RZ ;  /* 0x0000001207027224 */ /* 0x000fce00078e02ff */
.L_x_926:
[----:B------:R-:W-:Y:S05]  /*19ec0*/  BSYNC B1 ;  /* 0x0000000000017941 */ /* 0x000fea0003800000 */
.L_x_925:
[----:B-1----:R-:W-:Y:S01]  /*19ed0*/  @!P2 IMAD R13, R88, R17, R2 ;  /* 0x00000011580da224 */ /* 0x002fe200078e0202 */
        /* <DEDUP_REMOVED lines=8> */
.L_x_928:
[----:B------:R-:W-:Y:S05]  /*19f60*/  BSYNC B1 ;  /* 0x0000000000017941 */ /* 0x000fea0003800000 */
.L_x_927:
        /* <DEDUP_REMOVED lines=10> */
.L_x_930:
[----:B------:R-:W-:Y:S05]  /*1a010*/  BSYNC B1 ;  /* 0x0000000000017941 */ /* 0x000fea0003800000 */
.L_x_929:
        /* <DEDUP_REMOVED lines=13> */
.L_x_932:
[----:B------:R-:W-:Y:S05]  /*1a0f0*/  BSYNC B1 ;  /* 0x0000000000017941 */ /* 0x000fea0003800000 */
.L_x_931:
[----:B------:R-:W-:Y:S01]  /*1a100*/  @!P3 IMAD R91, R91, R17, R2 ;  /* 0x000000115b5bb224 */ /* 0x000fe200078e0202 */
[----:B------:R-:W-:Y:S04]  /*1a110*/  BSSY B1, `(.L_x_933) ;  /* 0x0000006000017945 */ /* 0x000fe80003800000 */
[----:B------:R1:W-:Y:S01]  /*1a120*/  @!P3 STG.E.U8 desc[UR50][R6.64+0x81], R91 ;  /* 0x0000815b0600b986 */ /* 0x0003e2000c101132 */
[----:B------:R-:W-:Y:S05]  /*1a130*/  @P2 BRA `(.L_x_934) ;  /* 0x00000000000c2947 */ /* 0x000fea0003800000 */
[----:B------:R-:W1:Y:S02]  /*1a140*/  LDG.E.U8 R16, desc[UR50][R8.64+0x88] ;  /* 0x0000883208107981 */ /* 0x000e64000c1e1100 */
[----:B-1----:R-:W-:-:S05]  /*1a150*/  PRMT R7, R16, 0x8880, RZ ;  /* 0x0000888010077816 */ /* 0x002fca00000000ff */
[----:B------:R-:W-:-:S07]  /*1a160*/  IMAD R2, R7, R18, RZ ;  /* 0x0000001207027224 */ /* 0x000fce00078e02ff */
.L_x_934:
[----:B------:R-:W-:Y:S05]  /*1a170*/  BSYNC B1 ;  /* 0x0000000000017941 */ /* 0x000fea0003800000 */
.L_x_933:
        /* <DEDUP_REMOVED lines=9> */
.L_x_936:
[----:B------:R-:W-:Y:S05]  /*1a210*/  BSYNC B1 ;  /* 0x0000000000017941 */ /* 0x000fea0003800000 */
.L_x_935:
        /* <DEDUP_REMOVED lines=13> */
.L_x_938:
[----:B------:R-:W-:Y:S05]  /*1a2f0*/  BSYNC B1 ;  /* 0x0000000000017941 */ /* 0x000fea0003800000 */
.L_x_937:
        /* <DEDUP_REMOVED lines=8> */
.L_x_940:
[----:B------:R-:W-:Y:S05]  /*1a380*/  BSYNC B1 ;  /* 0x0000000000017941 */ /* 0x000fea0003800000 */
.L_x_939:
        /* <DEDUP_REMOVED lines=11> */
.L_x_942:
[----:B------:R-:W-:Y:S05]  /*1a440*/  BSYNC B1 ;  /* 0x0000000000017941 */ /* 0x000fea0003800000 */
.L_x_941:
        /* <DEDUP_REMOVED lines=9> */
.L_x_944:
[----:B------:R-:W-:Y:S05]  /*1a4e0*/  BSYNC B1 ;  /* 0x0000000000017941 */ /* 0x000fea0003800000 */
.L_x_943:
        /* <DEDUP_REMOVED lines=10> */
.L_x_946:
[----:B------:R-:W-:Y:S05]  /*1a590*/  BSYNC B1 ;  /* 0x0000000000017941 */ /* 0x000fea0003800000 */
.L_x_945:
        /* <DEDUP_REMOVED lines=13> */
.L_x_948:
[----:B------:R-:W-:Y:S05]  /*1a670*/  BSYNC B1 ;  /* 0x0000000000017941 */ /* 0x000fea0003800000 */
.L_x_947:
[----:B------:R-:W-:Y:S01]  /*1a680*/  @!P4 IMAD R99, R99, R17, R2 ;  /* 0x000000116363c224 */ /* 0x000fe200078e0202 */
[----:B------:R-:W-:Y:S04]  /*1a690*/  BSSY B1, `(.L_x_949) ;  /* 0x0000006000017945 */ /* 0x000fe80003800000 */
[----:B------:R1:W-:Y:S01]  /*1a6a0*/  @!P4 STG.E.U8 desc[UR50][R6.64+0x91], R99 ;  /* 0x000091630600c986 */ /* 0x0003e2000c101132 */
[----:B------:R-:W-:Y:S05]  /*1a6b0*/  @P3 BRA `(.L_x_950) ;  /* 0x00000000000c3947 */ /* 0x000fea0003800000 */
[----:B------:R-:W1:Y:S02]  /*1a6c0*/  LDG.E.U8 R16, desc[UR50][R8.64+0x98] ;  /* 0x0000983208107981 */ /* 0x000e64000c1e1100 */
[----:B-1----:R-:W-:-:S05]  /*1a6d0*/  PRMT R7, R16, 0x8880, RZ ;  /* 0x0000888010077816 */ /* 0x002fca00000000ff */
[----:B------:R-:W-:-:S07]  /*1a6e0*/  IMAD R2, R7, R18, RZ ;  /* 0x0000001207027224 */ /* 0x000fce00078e02ff */
.L_x_950:
[----:B------:R-:W-:Y:S05]  /*1a6f0*/  BSYNC B1 ;  /* 0x0000000000017941 */ /* 0x000fea0003800000 */
.L_x_949:
        /* <DEDUP_REMOVED lines=9> */
.L_x_952:
[----:B------:R-:W-:Y:S05]  /*1a790*/  BSYNC B1 ;  /* 0x0000000000017941 */ /* 0x000fea0003800000 */
.L_x_951:
        /* <DEDUP_REMOVED lines=13> */
.L_x_954:
[----:B------:R-:W-:Y:S05]  /*1a870*/  BSYNC B1 ;  /* 0x0000000000017941 */ /* 0x000fea0003800000 */
.L_x_953:
        /* <DEDUP_REMOVED lines=8> */
.L_x_956:
[----:B------:R-:W-:Y:S05]  /*1a900*/  BSYNC B1 ;  /* 0x0000000000017941 */ /* 0x000fea0003800000 */
.L_x_955:
        /* <DEDUP_REMOVED lines=11> */
.L_x_958:
[----:B------:R-:W-:Y:S05]  /*1a9c0*/  BSYNC B1 ;  /* 0x0000000000017941 */ /* 0x000fea0003800000 */
.L_x_957:
        /* <DEDUP_REMOVED lines=9> */
.L_x_960:
[----:B------:R-:W-:Y:S05]  /*1aa60*/  BSYNC B1 ;  /* 0x0000000000017941 */ /* 0x000fea0003800000 */
.L_x_959:
        /* <DEDUP_REMOVED lines=10> */
.L_x_962:
[----:B------:R-:W-:Y:S05]  /*1ab10*/  BSYNC B1 ;  /* 0x0000000000017941 */ /* 0x000fea0003800000 */
.L_x_961:
        /* <DEDUP_REMOVED lines=13> */
.L_x_964:
[----:B------:R-:W-:Y:S05]  /*1abf0*/  BSYNC B1 ;  /* 0x0000000000017941 */ /* 0x000fea0003800000 */
.L_x_963:
[----:B------:R-:W-:Y:S01]  /*1ac00*/  @!P4 IMAD R107, R107, R17, R2 ;  /* 0x000000116b6bc224 */ /* 0x000fe200078e0202 */
[----:B------:R-:W-:Y:S04]  /*1ac10*/  BSSY B1, `(.L_x_965) ;  /* 0x0000006000017945 */ /* 0x000fe80003800000 */
[----:B------:R1:W-:Y:S01]  /*1ac20*/  @!P4 STG.E.U8 desc[UR50][R6.64+0xa1], R107 ;  /* 0x0000a16b0600c986 */ /* 0x0003e2000c101132 */
[----:B------:R-:W-:Y:S05]  /*1ac30*/  @P2 BRA `(.L_x_966) ;  /* 0x00000000000c2947 */ /* 0x000fea0003800000 */
[----:B------:R-:W1:Y:S02]  /*1ac40*/  LDG.E.U8 R16, desc[UR50][R8.64+0xa8] ;  /* 0x0000a83208107981 */ /* 0x000e64000c1e1100 */
[----:B-1----:R-:W-:-:S05]  /*1ac50*/  PRMT R7, R16, 0x8880, RZ ;  /* 0x0000888010077816 */ /* 0x002fca00000000ff */
[----:B------:R-:W-:-:S07]  /*1ac60*/  IMAD R2, R7, R18, RZ ;  /* 0x0000001207027224 */ /* 0x000fce00078e02ff */
.L_x_966:
[----:B------:R-:W-:Y:S05]  /*1ac70*/  BSYNC B1 ;  /* 0x0000000000017941 */ /* 0x000fea0003800000 */
.L_x_965:
        /* <DEDUP_REMOVED lines=9> */
.L_x_968:
[----:B------:R-:W-:Y:S05]  /*1ad10*/  BSYNC B1 ;  /* 0x0000000000017941 */ /* 0x000fea0003800000 */
.L_x_967:
        /* <DEDUP_REMOVED lines=13> */
.L_x_970:
[----:B------:R-:W-:Y:S05]  /*1adf0*/  BSYNC B1 ;  /* 0x0000000000017941 */ /* 0x000fea0003800000 */
.L_x_969:
        /* <DEDUP_REMOVED lines=8> */
.L_x_972:
[----:B------:R-:W-:Y:S05]  /*1ae80*/  BSYNC B1 ;  /* 0x0000000000017941 */ /* 0x000fea0003800000 */
.L_x_971:
        /* <DEDUP_REMOVED lines=11> */
.L_x_974:
[----:B------:R-:W-:Y:S05]  /*1af40*/  BSYNC B1 ;  /* 0x0000000000017941 */ /* 0x000fea0003800000 */
.L_x_973:
        /* <DEDUP_REMOVED lines=9> */
.L_x_976:
[----:B------:R-:W-:Y:S05]  /*1afe0*/  BSYNC B1 ;  /* 0x0000000000017941 */ /* 0x000fea0003800000 */
.L_x_975:
        /* <DEDUP_REMOVED lines=10> */
.L_x_978:
[----:B------:R-:W-:Y:S05]  /*1b090*/  BSYNC B1 ;  /* 0x0000000000017941 */ /* 0x000fea0003800000 */
.L_x_977:
        /* <DEDUP_REMOVED lines=13> */
.L_x_980:
[----:B------:R-:W-:Y:S05]  /*1b170*/  BSYNC B1 ;  /* 0x0000000000017941 */ /* 0x000fea0003800000 */
.L_x_979:
[----:B------:R-:W-:Y:S01]  /*1b180*/  @!P4 IMAD R115, R115, R17, R2 ;  /* 0x000000117373c224 */ /* 0x000fe200078e0202 */
[----:B------:R-:W-:Y:S04]  /*1b190*/  BSSY B1, `(.L_x_981) ;  /* 0x0000006000017945 */ /* 0x000fe80003800000 */
[----:B------:R1:W-:Y:S01]  /*1b1a0*/  @!P4 STG.E.U8 desc[UR50][R6.64+0xb1], R115 ;  /* 0x0000b1730600c986 */ /* 0x0003e2000c101132 */
[----:B------:R-:W-:Y:S05]  /*1b1b0*/  @P3 BRA `(.L_x_982) ;  /* 0x00000000000c3947 */ /* 0x000fea0003800000 */
[----:B------:R-:W1:Y:S02]  /*1b1c0*/  LDG.E.U8 R16, desc[UR50][R8.64+0xb8] ;  /* 0x0000b83208107981 */ /* 0x000e64000c1e1100 */
[----:B-1----:R-:W-:-:S05]  /*1b1d0*/  PRMT R7, R16, 0x8880, RZ ;  /* 0x0000888010077816 */ /* 0x002fca00000000ff */
[----:B------:R-:W-:-:S07]  /*1b1e0*/  IMAD R2, R7, R18, RZ ;  /* 0x0000001207027224 */ /* 0x000fce00078e02ff */
.L_x_982:
[----:B------:R-:W-:Y:S05]  /*1b1f0*/  BSYNC B1 ;  /* 0x0000000000017941 */ /* 0x000fea0003800000 */
.L_x_981:
        /* <DEDUP_REMOVED lines=9> */
.L_x_984:
[----:B------:R-:W-:Y:S05]  /*1b290*/  BSYNC B1 ;  /* 0x0000000000017941 */ /* 0x000fea0003800000 */
.L_x_983:
        /* <DEDUP_REMOVED lines=13> */
.L_x_986:
[----:B------:R-:W-:Y:S05]  /*1b370*/  BSYNC B1 ;  /* 0x0000000000017941 */ /* 0x000fea0003800000 */
.L_x_985:
        /* <DEDUP_REMOVED lines=8> */
.L_x_988:
[----:B------:R-:W-:Y:S05]  /*1b400*/  BSYNC B1 ;  /* 0x0000000000017941 */ /* 0x000fea0003800000 */
.L_x_987:
        /* <DEDUP_REMOVED lines=11> */
.L_x_990:
[----:B------:R-:W-:Y:S05]  /*1b4c0*/  BSYNC B1 ;  /* 0x0000000000017941 */ /* 0x000fea0003800000 */
.L_x_989:
        /* <DEDUP_REMOVED lines=9> */
.L_x_992:
[----:B------:R-:W-:Y:S05]  /*1b560*/  BSYNC B1 ;  /* 0x0000000000017941 */ /* 0x000fea0003800000 */
.L_x_991:
        /* <DEDUP_REMOVED lines=10> */
.L_x_994:
[----:B------:R-:W-:Y:S05]  /*1b610*/  BSYNC B1 ;  /* 0x0000000000017941 */ /* 0x000fea0003800000 */
.L_x_993:
        /* <DEDUP_REMOVED lines=13> */
.L_x_996:
[----:B------:R-:W-:Y:S05]  /*1b6f0*/  BSYNC B1 ;  /* 0x0000000000017941 */ /* 0x000fea0003800000 */
.L_x_995:
[----:B------:R-:W-:Y:S01]  /*1b700*/  @!P4 IMAD R123, R123, R17, R2 ;  /* 0x000000117b7bc224 */ /* 0x000fe200078e0202 */
[----:B------:R-:W-:Y:S04]  /*1b710*/  BSSY B1, `(.L_x_997) ;  /* 0x0000006000017945 */ /* 0x000fe80003800000 */
[----:B------:R1:W-:Y:S01]  /*1b720*/  @!P4 STG.E.U8 desc[UR50][R6.64+0xc1], R123 ;  /* 0x0000c17b0600c986 */ /* 0x0003e2000c101132 */
[----:B------:R-:W-:Y:S05]  /*1b730*/  @P2 BRA `(.L_x_998) ;  /* 0x00000000000c2947 */ /* 0x000fea0003800000 */
[----:B------:R-:W1:Y:S02]  /*1b740*/  LDG.E.U8 R16, desc[UR50][R8.64+0xc8] ;  /* 0x0000c83208107981 */ /* 0x000e64000c1e1100 */
[----:B-1----:R-:W-:-:S05]  /*1b750*/  PRMT R7, R16, 0x8880, RZ ;  /* 0x0000888010077816 */ /* 0x002fca00000000ff */
[----:B------:R-:W-:-:S07]  /*1b760*/  IMAD R2, R7, R18, RZ ;  /* 0x0000001207027224 */ /* 0x000fce00078e02ff */
.L_x_998:
[----:B------:R-:W-:Y:S05]  /*1b770*/  BSYNC B1 ;  /* 0x0000000000017941 */ /* 0x000fea0003800000 */
.L_x_997:
        /* <DEDUP_REMOVED lines=9> */
.L_x_1000:
[----:B------:R-:W-:Y:S05]  /*1b810*/  BSYNC B1 ;  /* 0x0000000000017941 */ /* 0x000fea0003800000 */
.L_x_999:
        /* <DEDUP_REMOVED lines=13> */
.L_x_1002:
[----:B------:R-:W-:Y:S05]  /*1b8f0*/  BSYNC B1 ;  /* 0x0000000000017941 */ /* 0x000fea0003800000 */
.L_x_1001:
        /* <DEDUP_REMOVED lines=8> */
.L_x_1004:
[----:B------:R-:W-:Y:S05]  /*1b980*/  BSYNC B1 ;  /* 0x0000000000017941 */ /* 0x000fea0003800000 */
.L_x_1003:
        /* <DEDUP_REMOVED lines=11> */
.L_x_1006:
[----:B------:R-:W-:Y:S05]  /*1ba40*/  BSYNC B1 ;  /* 0x0000000000017941 */ /* 0x000fea0003800000 */
.L_x_1005:
        /* <DEDUP_REMOVED lines=9> */
.L_x_1008:
[----:B------:R-:W-:Y:S05]  /*1bae0*/  BSYNC B1 ;  /* 0x0000000000017941 */ /* 0x000fea0003800000 */
.L_x_1007:
        /* <DEDUP_REMOVED lines=10> */
.L_x_1010:
[----:B------:R-:W-:Y:S05]  /*1bb90*/  BSYNC B1 ;  /* 0x0000000000017941 */ /* 0x000fea0003800000 */
.L_x_1009:
        /* <DEDUP_REMOVED lines=13> */
.L_x_1012:
[----:B------:R-:W-:Y:S05]  /*1bc70*/  BSYNC B1 ;  /* 0x0000000000017941 */ /* 0x000fea0003800000 */
.L_x_1011:
[----:B------:R-:W-:Y:S01]  /*1bc80*/  @!P4 IMAD R131, R131, R17, R2 ;  /* 0x000000118383c224 */ /* 0x000fe200078e0202 */
[----:B------:R-:W-:Y:S04]  /*1bc90*/  BSSY B1, `(.L_x_1013) ;  /* 0x0000006000017945 */ /* 0x000fe80003800000 */
[----:B------:R1:W-:Y:S01]  /*1bca0*/  @!P4 STG.E.U8 desc[UR50][R6.64+0xd1], R131 ;  /* 0x0000d1830600c986 */ /* 0x0003e2000c101132 */
[----:B------:R-:W-:Y:S05]  /*1bcb0*/  @P3 BRA `(.L_x_1014) ;  /* 0x00000000000c3947 */ /* 0x000fea0003800000 */
[----:B------:R-:W1:Y:S02]  /*1bcc0*/  LDG.E.U8 R16, desc[UR50][R8.64+0xd8] ;  /* 0x0000d83208107981 */ /* 0x000e64000c1e1100 */
[----:B-1----:R-:W-:-:S05]  /*1bcd0*/  PRMT R7, R16, 0x8880, RZ ;  /* 0x0000888010077816 */ /* 0x002fca00000000ff */
[----:B------:R-:W-:-:S07]  /*1bce0*/  IMAD R2, R7, R18, RZ ;  /* 0x0000001207027224 */ /* 0x000fce00078e02ff */
.L_x_1014:
[----:B------:R-:W-:Y:S05]  /*1bcf0*/  BSYNC B1 ;  /* 0x0000000000017941 */ /* 0x000fea0003800000 */
.L_x_1013:
        /* <DEDUP_REMOVED lines=9> */
.L_x_1016:
[----:B------:R-:W-:Y:S05]  /*1bd90*/  BSYNC B1 ;  /* 0x0000000000017941 */ /* 0x000fea0003800000 */
.L_x_1015:
        /* <DEDUP_REMOVED lines=13> */
.L_x_1018:
[----:B------:R-:W-:Y:S05]  /*1be70*/  BSYNC B1 ;  /* 0x0000000000017941 */ /* 0x000fea0003800000 */
.L_x_1017:
        /* <DEDUP_REMOVED lines=8> */
.L_x_1020:
[----:B------:R-:W-:Y:S05]  /*1bf00*/  BSYNC B1 ;  /* 0x0000000000017941 */ /* 0x000fea0003800000 */
.L_x_1019:
        /* <DEDUP_REMOVED lines=11> */
.L_x_1022:
[----:B------:R-:W-:Y:S05]  /*1bfc0*/  BSYNC B1 ;  /* 0x0000000000017941 */ /* 0x000fea0003800000 */
.L_x_1021:
        /* <DEDUP_REMOVED lines=9> */
.L_x_1024:
[----:B------:R-:W-:Y:S05]  /*1c060*/  BSYNC B1 ;  /* 0x0000000000017941 */ /* 0x000fea0003800000 */
.L_x_1023:
        /* <DEDUP_REMOVED lines=10> */
.L_x_1026:
[----:B------:R-:W-:Y:S05]  /*1c110*/  BSYNC B1 ;  /* 0x0000000000017941 */ /* 0x000fea0003800000 */
.L_x_1025:
        /* <DEDUP_REMOVED lines=13> */
.L_x_1028:
[----:B------:R-:W-:Y:S05]  /*1c1f0*/  BSYNC B1 ;  /* 0x0000000000017941 */ /* 0x000fea0003800000 */
.L_x_1027:
[----:B------:R-:W-:Y:S01]  /*1c200*/  @!P4 IMAD R139, R139, R17, R2 ;  /* 0x000000118b8bc224 */ /* 0x000fe200078e0202 */
[----:B------:R-:W-:Y:S04]  /*1c210*/  BSSY B1, `(.L_x_1029) ;  /* 0x0000006000017945 */ /* 0x000fe80003800000 */
[----:B------:R1:W-:Y:S01]  /*1c220*/  @!P4 STG.E.U8 desc[UR50][R6.64+0xe1], R139 ;  /* 0x0000e18b0600c986 */ /* 0x0003e2000c101132 */
[----:B------:R-:W-:Y:S05]  /*1c230*/  @P2 BRA `(.L_x_1030) ;  /* 0x00000000000c2947 */ /* 0x000fea0003800000 */
[----:B------:R-:W1:Y:S02]  /*1c240*/  LDG.E.U8 R16, desc[UR50][R8.64+0xe8] ;  /* 0x0000e83208107981 */ /* 0x000e64000c1e1100 */
[----:B-1----:R-:W-:-:S05]  /*1c250*/  PRMT R7, R16, 0x8880, RZ ;  /* 0x0000888010077816 */ /* 0x002fca00000000ff */
[----:B------:R-:W-:-:S07]  /*1c260*/  IMAD R2, R7, R18, RZ ;  /* 0x0000001207027224 */ /* 0x000fce00078e02ff */
.L_x_1030:
[----:B------:R-:W-:Y:S05]  /*1c270*/  BSYNC B1 ;  /* 0x0000000000017941 */ /* 0x000fea0003800000 */
.L_x_1029:
        /* <DEDUP_REMOVED lines=9> */
.L_x_1032:
[----:B------:R-:W-:Y:S05]  /*1c310*/  BSYNC B1 ;  /* 0x0000000000017941 */ /* 0x000fea0003800000 */
.L_x_1031:
[----:B------:R-:W-:Y:S01]  /*1c320*/  @!P6 IMAD R141, R141, R17, R2 ;  /* 0x000000118d8de224 */ /* 0x000fe200078e0202 */
[----:B------:R-:W-:Y:S01]  /*1c330*/  @!P3 IADD3 R10, P4, R4, UR45, RZ ;  /* 0x0000002d040abc10 */ /* 0x000fe2000ff9e0ff */
[----:B0-----:R-:W-:Y:S01]  /*1c340*/  @!P6 IMAD.MOV.U32 R6, RZ, RZ, R4 ;  /* 0x000000ffff06e224 */ /* 0x001fe200078e0004 */
[----:B------:R-:W-:Y:S01]  /*1c350*/  BSSY B1, `(.L_x_1033) ;  /* 0x000000b000017945 */ /* 0x000fe20003800000 */
[----:B------:R-:W-:Y:S01]  /*1c360*/  @!P6 IMAD.MOV.U32 R7, RZ, RZ, R3 ;  /* 0x000000ffff07e224 */ /* 0x000fe200078e0003 */
[----:B------:R-:W-:Y:S02]  /*1c370*/  @!P3 IADD3.X R11, R3, UR44, RZ, P4, !PT ;  /* 0x0000002c030bbc10 */ /* 0x000fe4000a7fe4ff */
[C---:B------:R-:W-:Y:S02]  /*1c380*/  ISETP.LT.OR P2, PT, R0.reuse, 0xf1, !P1 ;  /* 0x000000f10000780c */ /* 0x040fe40004f41670 */
[----:B------:R0:W-:Y:S01]  /*1c390*/  @!P6 STG.E.U8 desc[UR50][R6.64+0xe9], R141 ;  /* 0x0000e98d0600e986 */ /* 0x0001e2000c101132 */
[----:B------:R-:W-:-:S02]  /*1c3a0*/  ISETP.LT.OR P6, PT, R0, 0xf1, !P0 ;  /* 0x000000f10000780c */ /* 0x000fc400047c1670 */
[----:B------:R-:W-:Y:S01]  /*1c3b0*/  @!P5 IADD3 R12, P4, R4, UR45, RZ ;  /* 0x0000002d040cdc10 */ /* 0x000fe2000ff9e0ff */
[----:B------:R-:W-:-:S12]  /*1c3c0*/  @P3 BRA `(.L_x_1034) ;  /* 0x00000000000c3947 */ /* 0x000fd80003800000 */
[----:B------:R-:W0:Y:S02]  /*1c3d0*/  LDG.E.U8 R16, desc[UR50][R20.64+0xe8] ;  /* 0x0000e83214107981 */ /* 0x000e24000c1e1100 */
[----:B0-----:R-:W-:-:S05]  /*1c3e0*/  PRMT R7, R16, 0x8880, RZ ;  /* 0x0000888010077816 */ /* 0x001fca00000000ff */
[----:B------:R-:W-:-:S07]  /*1c3f0*/  IMAD R2, R7, R18, RZ ;  /* 0x0000001207027224 */ /* 0x000fce00078e02ff */
.L_x_1034:
[----:B------:R-:W-:Y:S05]  /*1c400*/  BSYNC B1 ;  /* 0x0000000000017941 */ /* 0x000fea0003800000 */
.L_x_1033:
        /* <DEDUP_REMOVED lines=8> */
.L_x_1036:
[----:B------:R-:W-:Y:S05]  /*1c490*/  BSYNC B1 ;  /* 0x0000000000017941 */ /* 0x000fea0003800000 */
.L_x_1035:
[----:B------:R-:W-:Y:S01]  /*1c4a0*/  @!P5 IMAD R143, R143, R17, R2 ;  /* 0x000000118f8fd224 */ /* 0x000fe200078e0202 */
[----:B------:R-:W-:Y:S04]  /*1c4b0*/  BSSY B1, `(.L_x_1037) ;  /* 0x0000006000017945 */ /* 0x000fe80003800000 */
[----:B------:R1:W-:Y:S01]  /*1c4c0*/  @!P5 STG.E.U8 desc[UR50][R12.64+0xe9], R143 ;  /* 0x0000e98f0c00d986 */ /* 0x0003e2000c101132 */
[----:B------:R-:W-:Y:S05]  /*1c4d0*/  @P6 BRA `(.L_x_1038) ;  /* 0x00000000000c6947 */ /* 0x000fea0003800000 */
[----:B------:R-:W0:Y:S02]  /*1c4e0*/  LDG.E.U8 R16, desc[UR50][R8.64+0xf0] ;  /* 0x0000f03208107981 */ /* 0x000e24000c1e1100 */
[----:B0-----:R-:W-:-:S05]  /*1c4f0*/  PRMT R7, R16, 0x8880, RZ ;  /* 0x0000888010077816 */ /* 0x001fca00000000ff */
[----:B------:R-:W-:-:S07]  /*1c500*/  IMAD R2, R7, R18, RZ ;  /* 0x0000001207027224 */ /* 0x000fce00078e02ff */
.L_x_1038:
[----:B------:R-:W-:Y:S05]  /*1c510*/  BSYNC B1 ;  /* 0x0000000000017941 */ /* 0x000fea0003800000 */
.L_x_1037:
[----:B------:R-:W-:Y:S01]  /*1c520*/  ISETP.LT.OR P5, PT, R0, 0xf2, !P0 ;  /* 0x000000f20000780c */ /* 0x000fe200047a1670 */
[----:B-1----:R-:W-:Y:S01]  /*1c530*/  @!P6 IMAD R13, R144, R17, R2 ;  /* 0x00000011900de224 */ /* 0x002fe200078e0202 */
[----:B------:R-:W-:Y:S01]  /*1c540*/  BSSY B1, `(.L_x_1039) ;  /* 0x000000b000017945 */ /* 0x000fe20003800000 */
[----:B------:R-:W-:Y:S01]  /*1c550*/  @!P6 IMAD.MOV.U32 R6, RZ, RZ, R4 ;  /* 0x000000ffff06e224 */ /* 0x000fe200078e0004 */
[C---:B------:R-:W-:Y:S01]  /*1c560*/  ISETP.LT.OR P4, PT, R0.reuse, 0xf2, !P1 ;  /* 0x000000f20000780c */ /* 0x040fe20004f81670 */
[----:B0-----:R-:W-:Y:S01]  /*1c570*/  @!P6 IMAD.MOV.U32 R7, RZ, RZ, R3 ;  /* 0x000000ffff07e224 */ /* 0x001fe200078e0003 */
[----:B------:R-:W-:-:S04]  /*1c580*/  ISETP.LT.OR P3, PT, R0, 0xf9, !P1 ;  /* 0x000000f90000780c */ /* 0x000fc80004f61670 */
[----:B------:R0:W-:Y:S01]  /*1c590*/  @!P6 STG.E.U8 desc[UR50][R6.64+0xf0], R13 ;  /* 0x0000f00d0600e986 */ /* 0x0001e2000c101132 */
[----:B------:R-:W-:Y:S02]  /*1c5a0*/  @!P2 IADD3 R10, P6, R4, UR45, RZ ;  /* 0x0000002d040aac10 */ /* 0x000fe4000ffde0ff */
[----:B------:R-:W-:Y:S11]  /*1c5b0*/  @P5 BRA `(.L_x_1040) ;  /* 0x00000000000c5947 */ /* 0x000ff60003800000 */
[----:B------:R-:W0:Y:S02]  /*1c5c0*/  LDG.E.U8 R16, desc[UR50][R8.64+0xf1] ;  /* 0x0000f13208107981 */ /* 0x000e24000c1e1100 */
[----:B0-----:R-:W-:-:S05]  /*1c5d0*/  PRMT R7, R16, 0x8880, RZ ;  /* 0x0000888010077816 */ /* 0x001fca00000000ff */
[----:B------:R-:W-:-:S07]  /*1c5e0*/  IMAD R2, R7, R18, RZ ;  /* 0x0000001207027224 */ /* 0x000fce00078e02ff */
.L_x_1040:
[----:B------:R-:W-:Y:S05]  /*1c5f0*/  BSYNC B1 ;  /* 0x0000000000017941 */ /* 0x000fea0003800000 */
.L_x_1039:
        /* <DEDUP_REMOVED lines=10> */
.L_x_1042:
[----:B------:R-:W-:Y:S05]  /*1c6a0*/  BSYNC B1 ;  /* 0x0000000000017941 */ /* 0x000fea0003800000 */
.L_x_1041:
[----:B------:R-:W-:Y:S01]  /*1c6b0*/  @!P2 IMAD R13, R146, R17, R2 ;  /* 0x00000011920da224 */ /* 0x000fe200078e0202 */
[----:B------:R-:W-:Y:S01]  /*1c6c0*/  BSSY B1, `(.L_x_1043) ;  /* 0x000000b000017945 */ /* 0x000fe20003800000 */
[C---:B------:R-:W-:Y:S02]  /*1c6d0*/  ISETP.LT.OR P5, PT, R0.reuse, 0xf9, !P0 ;  /* 0x000000f90000780c */ /* 0x040fe400047a1670 */
[----:B------:R-:W-:Y:S01]  /*1c6e0*/  ISETP.LT.OR P0, PT, R0, 0xfa, !P0 ;  /* 0x000000fa0000780c */ /* 0x000fe20004701670 */
[----:B------:R1:W-:Y:S01]  /*1c6f0*/  @!P2 STG.E.U8 desc[UR50][R10.64+0xf0], R13 ;  /* 0x0000f00d0a00a986 */ /* 0x0003e2000c101132 */
[C---:B0-----:R-:W-:Y:S02]  /*1c700*/  @!P4 IADD3 R6, P2, R4.reuse, UR45, RZ ;  /* 0x0000002d0406cc10 */ /* 0x041fe4000ff5e0ff */
[----:B------:R-:W-:Y:S02]  /*1c710*/  @!P3 IADD3 R12, P6, R4, UR45, RZ ;  /* 0x0000002d040cbc10 */ /* 0x000fe4000ffde0ff */
[----:B------:R-:W-:Y:S01]  /*1c720*/  @!P4 IADD3.X R7, R3, UR44, RZ, P2, !PT ;  /* 0x0000002c0307cc10 */ /* 0x000fe200097fe4ff */
[----:B------:R-:W-:Y:S10]  /*1c730*/  @P4 BRA `(.L_x_1044) ;  /* 0x00000000000c4947 */ /* 0x000ff40003800000 */
[----:B------:R-:W1:Y:S02]  /*1c740*/  LDG.E.U8 R16, desc[UR50][R20.64+0xf1] ;  /* 0x0000f13214107981 */ /* 0x000e64000c1e1100 */
[----:B-1----:R-:W-:-:S05]  /*1c750*/  PRMT R11, R16, 0x8880, RZ ;  /* 0x00008880100b7816 */ /* 0x002fca00000000ff */
[----:B------:R-:W-:-:S07]  /*1c760*/  IMAD R2, R11, R18, RZ ;  /* 0x000000120b027224 */ /* 0x000fce00078e02ff */
.L_x_1044:
[----:B------:R-:W-:Y:S05]  /*1c770*/  BSYNC B1 ;  /* 0x0000000000017941 */ /* 0x000fea0003800000 */
.L_x_1043:
[----:B------:R-:W-:Y:S01]  /*1c780*/  @!P4 IMAD R147, R147, R17, R2 ;  /* 0x000000119393c224 */ /* 0x000fe200078e0202 */
[----:B------:R-:W-:Y:S04]  /*1c790*/  BSSY B1, `(.L_x_1045) ;  /* 0x0000006000017945 */ /* 0x000fe80003800000 */
[----:B------:R0:W-:Y:S01]  /*1c7a0*/  @!P4 STG.E.U8 desc[UR50][R6.64+0xf1], R147 ;  /* 0x0000f1930600c986 */ /* 0x0001e2000c101132 */
[----:B------:R-:W-:Y:S05]  /*1c7b0*/  @P5 BRA `(.L_x_1046) ;  /* 0x00000000000c5947 */ /* 0x000fea0003800000 */
[----:B------:R-:W0:Y:S02]  /*1c7c0*/  LDG.E.U8 R16, desc[UR50][R8.64+0xf8] ;  /* 0x0000f83208107981 */ /* 0x000e24000c1e1100 */
[----:B0-----:R-:W-:-:S05]  /*1c7d0*/  PRMT R7, R16, 0x8880, RZ ;  /* 0x0000888010077816 */ /* 0x001fca00000000ff */
[----:B------:R-:W-:-:S07]  /*1c7e0*/  IMAD R2, R7, R18, RZ ;  /* 0x0000001207027224 */ /* 0x000fce00078e02ff */
.L_x_1046:
[----:B------:R-:W-:Y:S05]  /*1c7f0*/  BSYNC B1 ;  /* 0x0000000000017941 */ /* 0x000fea0003800000 */
.L_x_1045:
        /* <DEDUP_REMOVED lines=9> */
.L_x_1048:
[----:B------:R-:W-:Y:S05]  /*1c890*/  BSYNC B1 ;  /* 0x0000000000017941 */ /* 0x000fea0003800000 */
.L_x_1047:
        /* <DEDUP_REMOVED lines=10> */
.L_x_1050:
[----:B------:R-:W-:Y:S05]  /*1c940*/  BSYNC B1 ;  /* 0x0000000000017941 */ /* 0x000fea0003800000 */
.L_x_1049:
[----:B0-----:R-:W-:Y:S01]  /*1c950*/  @!P3 IMAD R7, R150, R17, R2 ;  /* 0x000000119607b224 */ /* 0x001fe200078e0202 */
[----:B------:R-:W-:Y:S01]  /*1c960*/  ISETP.LT.OR P1, PT, R0, 0xfa, !P1 ;  /* 0x000000fa0000780c */ /* 0x000fe20004f21670 */
[----:B------:R-:W-:Y:S03]  /*1c970*/  BSSY B1, `(.L_x_1051) ;  /* 0x0000006000017945 */ /* 0x000fe60003800000 */
[----:B------:R0:W-:Y:S09]  /*1c980*/  @!P3 STG.E.U8 desc[UR50][R12.64+0xf8], R7 ;  /* 0x0000f8070c00b986 */ /* 0x0001f2000c101132 */
[----:B------:R-:W-:Y:S05]  /*1c990*/  @P1 BRA `(.L_x_1052) ;  /* 0x00000000000c1947 */ /* 0x000fea0003800000 */
[----:B------:R-:W0:Y:S02]  /*1c9a0*/  LDG.E.U8 R16, desc[UR50][R20.64+0xf9] ;  /* 0x0000f93214107981 */ /* 0x000e24000c1e1100 */
[----:B0-----:R-:W-:-:S05]  /*1c9b0*/  PRMT R7, R16, 0x8880, RZ ;  /* 0x0000888010077816 */ /* 0x001fca00000000ff */
[----:B------:R-:W-:-:S07]  /*1c9c0*/  IMAD R2, R7, R18, RZ ;  /* 0x0000001207027224 */ /* 0x000fce00078e02ff */
.L_x_1052:
[----:B------:R-:W-:Y:S05]  /*1c9d0*/  BSYNC B1 ;  /* 0x0000000000017941 */ /* 0x000fea0003800000 */
.L_x_1051:
[----:B------:R-:W-:Y:S01]  /*1c9e0*/  IMAD R151, R151, R17, R2 ;  /* 0x0000001197977224 */ /* 0x000fe200078e0202 */
[----:B------:R-:W-:Y:S06]  /*1c9f0*/  @P1 BRA `(.L_x_1053) ;  /* 0x000000c400201947 */ /* 0x000fec0003800000 */
[----:B------:R-:W-:-:S04]  /*1ca00*/  IADD3 R4, P0, R4, UR45, RZ ;  /* 0x0000002d04047c10 */ /* 0x000fc8000ff1e0ff */
[----:B------:R-:W-:-:S05]  /*1ca10*/  IADD3.X R5, R3, UR44, RZ, P0, !PT ;  /* 0x0000002c03057c10 */ /* 0x000fca00087fe4ff */
[----:B------:R1:W-:Y:S01]  /*1ca20*/  STG.E.U8 desc[UR50][R4.64+0xf9], R151 ;  /* 0x0000f99704007986 */ /* 0x0003e2000c101132 */
[----:B------:R-:W-:Y:S05]  /*1ca30*/  BRA `(.L_x_1053) ;  /* 0x000000c400107947 */ /* 0x000fea0003800000 */
.L_x_30:
[----:B------:R-:W3:Y:S01]  /*1ca40*/  LDL.LU R5, [R1+0x400] ;  /* 0x0004000001057983 */ /* 0x000ee20000300800 */
[----:B------:R-:W-:Y:S01]  /*1ca50*/  ISETP.GE.AND P4, PT, R14, 0x1, PT ;  /* 0x000000010e00780c */ /* 0x000fe20003f86270 */
[----:B------:R-:W-:Y:S02]  /*1ca60*/  ULDC.64 UR4, c[0x0][0x5c0] ;  /* 0x0001700000047ab9 */ /* 0x000fe40000000a00 */
[----:B------:R-:W4:Y:S04]  /*1ca70*/  LDL.LU R4, [R1+0x404] ;  /* 0x0004040001047983 */ /* 0x000f280000300800 */
[----:B------:R-:W5:Y:S04]  /*1ca80*/  LDL.LU R10, [R1+0x408] ;  /* 0x00040800010a7983 */ /* 0x000f680000300800 */
[----:B------:R-:W2:Y:S04]  /*1ca90*/  LDL.LU R12, [R1+0x40c] ;  /* 0x00040c00010c7983 */ /* 0x000ea80000300800 */
        /* <DEDUP_REMOVED lines=10> */
[----:B------:R-:W2:Y:S01]  /*1cb40*/  LDL.LU R191, [R1+0x438] ;  /* 0x0004380001bf7983 */ /* 0x000ea20000300800 */
[----:B------:R-:W-:-:S02]  /*1cb50*/  ISETP.LT.OR P2, PT, R0, 0x1, !P4 ;  /* 0x000000010000780c */ /* 0x000fc40006741670 */
[----:B------:R-:W-:Y:S01]  /*1cb60*/  ISETP.LT.OR P3, PT, R0, 0x2, !P4 ;  /* 0x000000020000780c */ /* 0x000fe20006761670 */
[----:B------:R-:W2:Y:S01]  /*1cb70*/  LDL.LU R190, [R1+0x43c] ;  /* 0x00043c0001be7983 */ /* 0x000ea20000300800 */
[----:B------:R-:W-:Y:S02]  /*1cb80*/  ISETP.GE.AND P0, PT, R14, 0x9, PT ;  /* 0x000000090e00780c */ /* 0x000fe40003f06270 */
[----:B------:R-:W-:Y:S01]  /*1cb90*/  IADD3 R2, P5, R2, UR4, RZ ;  /* 0x0000000402027c10 */ /* 0x000fe2000ffbe0ff */
[----:B------:R-:W2:Y:S01]  /*1cba0*/  LDL.LU R189, [R1+0x440] ;  /* 0x0004400001bd7983 */ /* 0x000ea20000300800 */
[----:B------:R-:W-:Y:S02]  /*1cbb0*/  ISETP.LT.OR P1, PT, R0, 0x1, !P0 ;  /* 0x000000010000780c */ /* 0x000fe40004721670 */
[----:B------:R-:W-:Y:S01]  /*1cbc0*/  IADD3.X R3, R6, UR5, RZ, P5, !PT ;  /* 0x0000000506037c10 */ /* 0x000fe2000affe4ff */
[----:B------:R-:W-:Y:S01]  /*1cbd0*/  IMAD.U32 R202, RZ, RZ, UR45 ;  /* 0x0000002dffca7e24 */ /* 0x000fe2000f8e00ff */
[----:B------:R-:W2:Y:S01]  /*1cbe0*/  LDL.LU R188, [R1+0x444] ;  /* 0x0004440001bc7983 */ /* 0x000ea20000300800 */
[----:B------:R-:W-:-:S03]  /*1cbf0*/  LOP3.LUT R9, R9, 0xfffffbff, RZ, 0xc0, !PT ;  /* 0xfffffbff09097812 */ /* 0x000fc600078ec0ff */
[----:B------:R-:W2:Y:S01]  /*1cc00*/  LDL.LU R187, [R1+0x448] ;  /* 0x0004480001bb7983 */ /* 0x000ea20000300800 */
[----:B------:R-:W-:-:S03]  /*1cc10*/  LOP3.LUT R6, R6, 0xfffffffe, RZ, 0xc0, !PT ;  /* 0xfffffffe06067812 */ /* 0x000fc600078ec0ff */
        /* <DEDUP_REMOVED lines=57> */
[----:B---3--:R-:W-:-:S03]  /*1cfb0*/  @!P2 IMAD R5, R5, R17, RZ ;  /* 0x000000110505a224 */ /* 0x008fc600078e02ff */
[----:B------:R-:W3:Y:S01]  /*1cfc0*/  LDL.LU R218, [R1+0x5b8] ;  /* 0x0005b80001da7983 */ /* 0x000ee20000300800 */
[----:B----4-:R-:W-:-:S03]  /*1cfd0*/  @!P3 IMAD R4, R4, R17, RZ ;  /* 0x000000110404b224 */ /* 0x010fc600078e02ff */
[----:B------:R-:W-:Y:S01]  /*1cfe0*/  @!P2 STG.E.U8 desc[UR50][R2.64], R5 ;  /* 0x000000050200a986 */ /* 0x000fe2000c101132 */
[----:B------:R-:W-:-:S03]  /*1cff0*/  ISETP.LT.OR P2, PT, R0, 0x2, !P0 ;  /* 0x000000020000780c */ /* 0x000fc60004741670 */
[----:B------:R0:W-:Y:S01]  /*1d000*/  @!P3 STG.E.U8 desc[UR50][R2.64+0x1], R4 ;  /* 0x000001040200b986 */ /* 0x0001e2000c101132 */
[----:B-----5:R-:W-:-:S03]  /*1d010*/  @!P1 IMAD R10, R10, R17, RZ ;  /* 0x000000110a0a9224 */ /* 0x020fc600078e02ff */
[----:B------:R-:W4:Y:S04]  /*1d020*/  LDL.LU R217, [R1+0x5bc] ;  /* 0x0005bc0001d97983 */ /* 0x000f280000300800 */
[----:B------:R-:W5:Y:S01]  /*1d030*/  LDL.LU R216, [R1+0x5c0] ;  /* 0x0005c00001d87983 */ /* 0x000f620000300800 */
[----:B0-----:R-:W-:-:S03]  /*1d040*/  @!P1 IADD3 R4, P3, R2, UR45, RZ ;  /* 0x0000002d02049c10 */ /* 0x001fc6000ff7e0ff */
[----:B------:R-:W5:Y:S01]  /*1d050*/  LDL.LU R215, [R1+0x5c4] ;  /* 0x0005c40001d77983 */ /* 0x000f620000300800 */
[----:B------:R-:W-:-:S03]  /*1d060*/  @!P1 IADD3.X R5, R3, UR44, RZ, P3, !PT ;  /* 0x0000002c03059c10 */ /* 0x000fc60009ffe4ff */
[----:B------:R-:W5:Y:S04]  /*1d070*/  LDL.LU R214, [R1+0x5c8] ;  /* 0x0005c80001d67983 */ /* 0x000f680000300800 */
[----:B------:R0:W-:Y:S01]  /*1d080*/  @!P1 STG.E.U8 desc[UR50][R4.64], R10 ;  /* 0x0000000a04009986 */ /* 0x0001e2000c101132 */
[----:B------:R-:W-:-:S03]  /*1d090*/  ISETP.GE.AND P3, PT, R14, 0x89, PT ;  /* 0x000000890e00780c */ /* 0x000fc60003f66270 */
[----:B------:R-:W5:Y:S04]  /*1d0a0*/  LDL.LU R213, [R1+0x5cc] ;  /* 0x0005cc0001d57983 */ /* 0x000f680000300800 */
[----:B------:R-:W5:Y:S01]  /*1d0b0*/  LDL.LU R212, [R1+0x5d0] ;  /* 0x0005d00001d47983 */ /* 0x000f620000300800 */
[----:B0-----:R-:W-:Y:S01]  /*1d0c0*/  @!P2 IADD3 R4, P1, R2, UR45, RZ ;  /* 0x0000002d0204ac10 */ /* 0x001fe2000ff3e0ff */
[----:B--2---:R-:W-:Y:S02]  /*1d0d0*/  @!P2 IMAD R10, R12, R17, RZ ;  /* 0x000000110c0aa224 */ /* 0x004fe400078e02ff */
[----:B------:R-:W2:Y:S01]  /*1d0e0*/  LDL.LU R211, [R1+0x5d4] ;  /* 0x0005d40001d37983 */ /* 0x000ea20000300800 */
[----:B------:R-:W-:Y:S01]  /*1d0f0*/  @!P2 IADD3.X R5, R3, UR44, RZ, P1, !PT ;  /* 0x0000002c0305ac10 */ /* 0x000fe20008ffe4ff */
[----:B------:R-:W-:-:S02]  /*1d100*/  IMAD.U32 R12, RZ, RZ, UR45 ;  /* 0x0000002dff0c7e24 */ /* 0x000fc4000f8e00ff */
[----:B------:R-:W2:Y:S04]  /*1d110*/  LDL.LU R210, [R1+0x5d8] ;  /* 0x0005d80001d27983 */ /* 0x000ea80000300800 */
[----:B------:R0:W-:Y:S01]  /*1d120*/  @!P2 STG.E.U8 desc[UR50][R4.64+0x1], R10 ;  /* 0x0000010a0400a986 */ /* 0x0001e2000c101132 */
[C---:B------:R-:W-:Y:S02]  /*1d130*/  ISETP.LT.OR P2, PT, R0.reuse, 0x9, !P3 ;  /* 0x000000090000780c */ /* 0x040fe40005f41670 */
[----:B------:R-:W-:Y:S01]  /*1d140*/  ISETP.LT.OR P1, PT, R0, 0xa, !P3 ;  /* 0x0000000a0000780c */ /* 0x000fe20005f21670 */
[----:B------:R-:W2:Y:S04]  /*1d150*/  LDL.LU R209, [R1+0x5dc] ;  /* 0x0005dc0001d17983 */ /* 0x000ea80000300800 */
[----:B------:R-:W2:Y:S01]  /*1d160*/  LDL.LU R208, [R1+0x5e0] ;  /* 0x0005e00001d07983 */ /* 0x000ea20000300800 */
[----:B0-----:R-:W-:-:S03]  /*1d170*/  IMAD.U32 R4, RZ, RZ, UR44 ;  /* 0x0000002cff047e24 */ /* 0x001fc6000f8e00ff */
[----:B------:R-:W2:Y:S02]  /*1d180*/  LDL.LU R207, [R1+0x5e4] ;  /* 0x0005e40001cf7983 */ /* 0x000ea40000300800 */
[--C-:B------:R-:W-:Y:S02]  /*1d190*/  @!P2 IADD3 R12, P5, P6, R12, UR43, R2.reuse ;  /* 0x0000002b0c0cac10 */ /* 0x100fe4000febe002 */
[----:B------:R-:W-:Y:S01]  /*1d1a0*/  @P2 LOP3.LUT R9, R9, 0x400, RZ, 0xfc, !PT ;  /* 0x0000040009092812 */ /* 0x000fe200078efcff */
[----:B------:R-:W2:Y:S01]  /*1d1b0*/  LDL.LU R206, [R1+0x5e8] ;  /* 0x0005e80001ce7983 */ /* 0x000ea20000300800 */
[--C-:B------:R-:W-:Y:S02]  /*1d1c0*/  @!P2 IADD3.X R13, R4, UR42, R3.reuse, P5, P6 ;  /* 0x0000002a040dac10 */ /* 0x100fe4000afec403 */
[----:B------:R-:W-:Y:S01]  /*1d1d0*/  @!P1 IADD3 R202, P5, P6, R202, UR43, R2 ;  /* 0x0000002bcaca9c10 */ /* 0x000fe2000febe002 */
[----:B------:R-:W2:Y:S03]  /*1d1e0*/  LDL.LU R205, [R1+0x5ec] ;  /* 0x0005ec0001cd7983 */ /* 0x000ea60000300800 */
[----:B------:R-:W-:Y:S01]  /*1d1f0*/  @!P1 IADD3.X R203, R4, UR42, R3, P5, P6 ;  /* 0x0000002a04cb9c10 */ /* 0x000fe2000afec403 */
[----:B------:R-:W2:Y:S01]  /*1d200*/  LDL.LU R204, [R1+0x5f0] ;  /* 0x0005f00001cc7983 */ /* 0x000ea20000300800 */
[----:B------:R-:W-:-:S02]  /*1d210*/  ISETP.LT.OR P5, PT, R0, 0x9, !P4 ;  /* 0x000000090000780c */ /* 0x000fc400067a1670 */
[C---:B------:R-:W-:Y:S01]  /*1d220*/  ISETP.LT.OR P6, PT, R0.reuse, 0xa, !P4 ;  /* 0x0000000a0000780c */ /* 0x040fe200067c1670 */
[----:B------:R-:W2:Y:S01]  /*1d230*/  LDL.LU R19, [R1+0x5f4] ;  /* 0x0005f40001137983 */ /* 0x000ea20000300800 */
[----:B------:R-:W-:-:S03]  /*1d240*/  ISETP.LT.OR P2, PT, R0, 0x11, !P3 ;  /* 0x000000110000780c */ /* 0x000fc60005f41670 */
[----:B------:R-:W2:Y:S04]  /*1d250*/  LDL.LU R15, [R1+0x5f8] ;  /* 0x0005f800010f7983 */ /* 0x000ea80000300800 */
[----:B------:R-:W2:Y:S02]  /*1d260*/  LDL.LU R11, [R1+0x5fc] ;  /* 0x0005fc00010b7983 */ /* 0x000ea40000300800 */
[----:B------:R-:W-:Y:S02]  /*1d270*/  @!P5 IMAD R4, R201, R17, RZ ;  /* 0x00000011c904d224 */ /* 0x000fe400078e02ff */
[----:B------:R0:W-:Y:S04]  /*1d280*/  STL.64 [R1+0x7c0], R54 ;  /* 0x0007c03601007387 */ /* 0x0001e80000100a00 */
[----:B------:R1:W-:Y:S01]  /*1d290*/  @!P5 STG.E.U8 desc[UR50][R2.64+0x8], R4 ;  /* 0x000008040200d986 */ /* 0x0003e2000c101132 */
[----:B------:R-:W-:-:S02]  /*1d2a0*/  ISETP.LT.OR P5, PT, R0, 0x9, !P0 ;  /* 0x000000090000780c */ /* 0x000fc400047a1670 */
[----:B------:R-:W-:Y:S01]  /*1d2b0*/  @P2 LOP3.LUT R6, R6, 0x1, RZ, 0xfc, !PT ;  /* 0x0000000106062812 */ /* 0x000fe200078efcff */
[----:B0-----:R-:W3:Y:S01]  /*1d2c0*/  LDL.LU R54, [R1+0x4e0] ;  /* 0x0004e00001367983 */ /* 0x001ee20000300800 */
[----:B-1----:R-:W-:-:S09]  /*1d2d0*/  @!P6 IMAD R4, R200, R17, RZ ;  /* 0x00000011c804e224 */ /* 0x002fd200078e02ff */
[----:B------:R-:W-:Y:S01]  /*1d2e0*/  @!P5 IMAD R10, R199, R17, RZ ;  /* 0x00000011c70ad224 */ /* 0x000fe200078e02ff */
[----:B------:R-:W-:Y:S01]  /*1d2f0*/  LOP3.LUT R6, R6, 0xfffffffd, RZ, 0xc0, !PT ;  /* 0xfffffffd06067812 */ /* 0x000fe200078ec0ff */
[----:B------:R-:W4:Y:S04]  /*1d300*/  LDL.LU R55, [R1+0x4ec] ;  /* 0x0004ec0001377983 */ /* 0x000f280000300800 */
[----:B------:R0:W-:Y:S01]  /*1d310*/  @!P6 STG.E.U8 desc[UR50][R2.64+0x9], R4 ;  /* 0x000009040200e986 */ /* 0x0001e2000c101132 */
[----:B------:R-:W-:-:S03]  /*1d320*/  IMAD.U32 R200, RZ, RZ, UR45 ;  /* 0x0000002dffc87e24 */ /* 0x000fc6000f8e00ff */
[----:B------:R1:W-:Y:S01]  /*1d330*/  STL.64 [R1+0x7b8], R56 ;  /* 0x0007b83801007387 */ /* 0x0003e20000100a00 */
[----:B0-----:R-:W-:-:S04]  /*1d340*/  @!P5 IADD3 R4, P6, R2, UR45, RZ ;  /* 0x0000002d0204dc10 */ /* 0x001fc8000ffde0ff */
[----:B------:R-:W-:Y:S01]  /*1d350*/  @!P5 IADD3.X R5, R3, UR44, RZ, P6, !PT ;  /* 0x0000002c0305dc10 */ /* 0x000fe2000b7fe4ff */
[----:B-1----:R-:W5:Y:S04]  /*1d360*/  LDL.LU R56, [R1+0x4f4] ;  /* 0x0004f40001387983 */ /* 0x002f680000300800 */
[----:B------:R0:W-:Y:S01]  /*1d370*/  @!P5 STG.E.U8 desc[UR50][R4.64+0x8], R10 ;  /* 0x0000080a0400d986 */ /* 0x0001e2000c101132 */
[----:B------:R-:W-:-:S03]  /*1d380*/  @!P2 IADD3 R200, P5, P6, R200, UR43, R2 ;  /* 0x0000002bc8c8ac10 */ /* 0x000fc6000febe002 */
[----:B------:R-:W2:Y:S04]  /*1d390*/  LDL.LU R57, [R1+0x4f8] ;  /* 0x0004f80001397983 */ /* 0x000ea80000300800 */
[----:B------:R1:W-:Y:S01]  /*1d3a0*/  STL.64 [R1+0x7b0], R58 ;  /* 0x0007b03a01007387 */ /* 0x0003e20000100a00 */
[----:B0-----:R-:W-:-:S05]  /*1d3b0*/  IMAD.U32 R4, RZ, RZ, UR44 ;  /* 0x0000002cff047e24 */ /* 0x001fca000f8e00ff */
[----:B------:R-:W-:Y:S02]  /*1d3c0*/  @!P2 IADD3.X R201, R4, UR42, R3, P5, P6 ;  /* 0x0000002a04c9ac10 */ /* 0x000fe4000afec403 */
[C---:B------:R-:W-:Y:S01]  /*1d3d0*/  ISETP.LT.OR P5, PT, R0.reuse, 0xa, !P0 ;  /* 0x0000000a0000780c */ /* 0x040fe200047a1670 */
[----:B-1----:R-:W5:Y:S01]  /*1d3e0*/  LDL.LU R58, [R1+0x4f0] ;  /* 0x0004f000013a7983 */ /* 0x002f620000300800 */
[----:B------:R-:W-:-:S03]  /*1d3f0*/  ISETP.LT.OR P2, PT, R0, 0x12, !P3 ;  /* 0x000000120000780c */ /* 0x000fc60005f41670 */
[----:B------:R-:W2:Y:S04]  /*1d400*/  LDL.LU R59, [R1+0x4fc] ;  /* 0x0004fc00013b7983 */ /* 0x000ea80000300800 */
[----:B------:R0:W-:Y:S04]  /*1d410*/  STL.64 [R1+0x7a8], R60 ;  /* 0x0007a83c01007387 */ /* 0x0001e80000100a00 */
[----:B------:R-:W-:Y:S01]  /*1d420*/  @!P5 IADD3 R4, P6, R2, UR45, RZ ;  /* 0x0000002d0204dc10 */ /* 0x000fe2000ffde0ff */
[----:B------:R-:W-:-:S03]  /*1d430*/  @!P5 IMAD R10, R198, R17, RZ ;  /* 0x00000011c60ad224 */ /* 0x000fc600078e02ff */
[----:B------:R-:W-:Y:S01]  /*1d440*/  @!P5 IADD3.X R5, R3, UR44, RZ, P6, !PT ;  /* 0x0000002c0305dc10 */ /* 0x000fe2000b7fe4ff */
[----:B------:R-:W-:Y:S01]  /*1d450*/  IMAD.U32 R198, RZ, RZ, UR45 ;  /* 0x0000002dffc67e24 */ /* 0x000fe2000f8e00ff */
[----:B------:R-:W-:Y:S01]  /*1d460*/  @P2 LOP3.LUT R6, R6, 0x2, RZ, 0xfc, !PT ;  /* 0x0000000206062812 */ /* 0x000fe200078efcff */
[----:B0-----:R-:W2:Y:S04]  /*1d470*/  LDL.LU R60, [R1+0x504] ;  /* 0x00050400013c7983 */ /* 0x001ea80000300800 */
[----:B------:R0:W-:Y:S01]  /*1d480*/  @!P5 STG.E.U8 desc[UR50][R4.64+0x9], R10 ;  /* 0x0000090a0400d986 */ /* 0x0001e2000c101132 */
[----:B------:R-:W-:Y:S02]  /*1d490*/  @!P2 IADD3 R198, P5, P6, R198, UR43, R2 ;  /* 0x0000002bc6c6ac10 */ /* 0x000fe4000febe002 */
[----:B------:R-:W-:Y:S01]  /*1d4a0*/  LOP3.LUT R6, R6, 0xffffffdf, RZ, 0xc0, !PT ;  /* 0xffffffdf06067812 */ /* 0x000fe200078ec0ff */
[----:B------:R-:W2:Y:S04]  /*1d4b0*/  LDL.LU R61, [R1+0x508] ;  /* 0x00050800013d7983 */ /* 0x000ea80000300800 */
[----:B------:R1:W-:Y:S01]  /*1d4c0*/  STL.64 [R1+0x7a0], R62 ;  /* 0x0007a03e01007387 */ /* 0x0003e20000100a00 */
[----:B0-----:R-:W-:-:S05]  /*1d4d0*/  IMAD.U32 R4, RZ, RZ, UR44 ;  /* 0x0000002cff047e24 */ /* 0x001fca000f8e00ff */
[----:B------:R-:W-:Y:S02]  /*1d4e0*/  @!P2 IADD3.X R199, R4, UR42, R3, P5, P6 ;  /* 0x0000002a04c7ac10 */ /* 0x000fe4000afec403 */
[C---:B------:R-:W-:Y:S01]  /*1d4f0*/  ISETP.LT.OR P5, PT, R0.reuse, 0x11, !P4 ;  /* 0x000000110000780c */ /* 0x040fe200067a1670 */
[----:B-1----:R-:W2:Y:S01]  /*1d500*/  LDL.LU R62, [R1+0x500] ;  /* 0x00050000013e7983 */ /* 0x002ea20000300800 */
[----:B------:R-:W-:Y:S02]  /*1d510*/  ISETP.LT.OR P2, PT, R0, 0x19, !P3 ;  /* 0x000000190000780c */ /* 0x000fe40005f41670 */
[----:B------:R-:W-:Y:S01]  /*1d520*/  LOP3.LUT R9, R9, 0xfffffffe, RZ, 0xc0, !PT ;  /* 0xfffffffe09097812 */ /* 0x000fe200078ec0ff */
[----:B------:R-:W2:Y:S04]  /*1d530*/  LDL.LU R63, [R1+0x50c] ;  /* 0x00050c00013f7983 */ /* 0x000ea80000300800 */
[----:B------:R0:W-:Y:S04]  /*1d540*/  STL.64 [R1+0x798], R64 ;  /* 0x0007984001007387 */ /* 0x0001e80000100a00 */
[----:B------:R-:W-:-:S05]  /*1d550*/  @!P5 IMAD R4, R197, R17, RZ ;  /* 0x00000011c504d224 */ /* 0x000fca00078e02ff */
[----:B------:R1:W-:Y:S01]  /*1d560*/  @!P5 STG.E.U8 desc[UR50][R2.64+0x10], R4 ;  /* 0x000010040200d986 */ /* 0x0003e2000c101132 */
[----:B------:R-:W-:Y:S02]  /*1d570*/  ISETP.LT.OR P5, PT, R0, 0x12, !P4 ;  /* 0x000000120000780c */ /* 0x000fe400067a1670 */
[----:B------:R-:W-:Y:S01]  /*1d580*/  @P2 LOP3.LUT R6, R6, 0x20, RZ, 0xfc, !PT ;  /* 0x0000002006062812 */ /* 0x000fe200078efcff */
[----:B0-----:R-:W2:Y:S10]  /*1d590*/  LDL.LU R64, [R1+0x514] ;  /* 0x0005140001407983 */ /* 0x001eb40000300800 */
[----:B-1----:R-:W-:Y:S01]  /*1d5a0*/  @!P5 IMAD R4, R196, R17, RZ ;  /* 0x00000011c404d224 */ /* 0x002fe200078e02ff */
[----:B------:R-:W-:Y:S01]  /*1d5b0*/  LOP3.LUT R6, R6, 0xffffffbf, RZ, 0xc0, !PT ;  /* 0xffffffbf06067812 */ /* 0x000fe200078ec0ff */
[----:B------:R-:W2:Y:S04]  /*1d5c0*/  LDL.LU R65, [R1+0x518] ;  /* 0x0005180001417983 */ /* 0x000ea80000300800 */
[----:B------:R0:W-:Y:S01]  /*1d5d0*/  @!P5 STG.E.U8 desc[UR50][R2.64+0x11], R4 ;  /* 0x000011040200d986 */ /* 0x0001e2000c101132 */
[----:B------:R-:W-:Y:S01]  /*1d5e0*/  ISETP.LT.OR P5, PT, R0, 0x11, !P0 ;  /* 0x000000110000780c */ /* 0x000fe200047a1670 */
[----:B------:R-:W-:-:S02]  /*1d5f0*/  IMAD.U32 R196, RZ, RZ, UR45 ;  /* 0x0000002dffc47e24 */ /* 0x000fc4000f8e00ff */
[----:B------:R1:W-:Y:S10]  /*1d600*/  STL.64 [R1+0x790], R66 ;  /* 0x0007904201007387 */ /* 0x0003f40000100a00 */
[----:B0-----:R-:W-:Y:S01]  /*1d610*/  @!P5 IADD3 R4, P6, R2, UR45, RZ ;  /* 0x0000002d0204dc10 */ /* 0x001fe2000ffde0ff */
[----:B------:R-:W-:Y:S01]  /*1d620*/  @!P5 IMAD R10, R195, R17, RZ ;  /* 0x00000011c30ad224 */ /* 0x000fe200078e02ff */
[----:B-1----:R-:W2:Y:S02]  /*1d630*/  LDL.LU R66, [R1+0x510] ;  /* 0x0005100001427983 */ /* 0x002ea40000300800 */
[----:B------:R-:W-:-:S02]  /*1d640*/  @!P5 IADD3.X R5, R3, UR44, RZ, P6, !PT ;  /* 0x0000002c0305dc10 */ /* 0x000fc4000b7fe4ff */
[----:B------:R-:W2:Y:S04]  /*1d650*/  LDL.LU R67, [R1+0x51c] ;  /* 0x00051c0001437983 */ /* 0x000ea80000300800 */
[----:B------:R0:W-:Y:S01]  /*1d660*/  @!P5 STG.E.U8 desc[UR50][R4.64+0x10], R10 ;  /* 0x0000100a0400d986 */ /* 0x0001e2000c101132 */
[----:B------:R-:W-:-:S03]  /*1d670*/  @!P2 IADD3 R196, P5, P6, R196, UR43, R2 ;  /* 0x0000002bc4c4ac10 */ /* 0x000fc6000febe002 */
[----:B------:R1:W-:Y:S01]  /*1d680*/  STL.64 [R1+0x788], R68 ;  /* 0x0007884401007387 */ /* 0x0003e20000100a00 */
[----:B0-----:R-:W-:-:S03]  /*1d690*/  IMAD.U32 R4, RZ, RZ, UR44 ;  /* 0x0000002cff047e24 */ /* 0x001fc6000f8e00ff */
[----:B-1----:R-:W2:Y:S02]  /*1d6a0*/  LDL.LU R68, [R1+0x524] ;  /* 0x0005240001447983 */ /* 0x002ea40000300800 */
[----:B------:R-:W-:Y:S02]  /*1d6b0*/  @!P2 IADD3.X R197, R4, UR42, R3, P5, P6 ;  /* 0x0000002a04c5ac10 */ /* 0x000fe4000afec403 */
[C---:B------:R-:W-:Y:S01]  /*1d6c0*/  ISETP.LT.OR P5, PT, R0.reuse, 0x12, !P0 ;  /* 0x000000120000780c */ /* 0x040fe200047a1670 */
[----:B------:R-:W2:Y:S01]  /*1d6d0*/  LDL.LU R69, [R1+0x528] ;  /* 0x0005280001457983 */ /* 0x000ea20000300800 */
[----:B------:R-:W-:-:S03]  /*1d6e0*/  ISETP.LT.OR P2, PT, R0, 0x1a, !P3 ;  /* 0x0000001a0000780c */ /* 0x000fc60005f41670 */
[----:B------:R0:W-:Y:S08]  /*1d6f0*/  STL.64 [R1+0x780], R70 ;  /* 0x0007804601007387 */ /* 0x0001f00000100a00 */
        /* <DEDUP_REMOVED lines=15> */
[----:B------:R-:W-:-:S03]  /*1d7f0*/  ISETP.LT.OR P2, PT, R0, 0x21, !P3 ;  /* 0x000000210000780c */ /* 0x000fc60005f41670 */
        /* <DEDUP_REMOVED lines=71> */
[----:B------:R-:W-:Y:S01]  /*1dc70*/  STL.64 [R1+0x730], R90 ;  /* 0x0007305a01007387 */ /* 0x000fe20000100a00 */
[----:B------:R-:W-:Y:S02]  /*1dc80*/  ISETP.LT.OR P2, PT, R0, 0x2a, !P3 ;  /* 0x0000002a0000780c */ /* 0x000fe40005f41670 */
[----:B------:R-:W-:Y:S01]  /*1dc90*/  LOP3.LUT R7, R7, 0x7fffffff, RZ, 0xc0, !PT ;  /* 0x7fffffff07077812 */ /* 0x000fe200078ec0ff */
[----:B------:R-:W-:Y:S04]  /*1dca0*/  STL.64 [R1+0x728], R92 ;  /* 0x0007285c01007387 */ /* 0x000fe80000100a00 */
[----:B------:R-:W-:Y:S04]  /*1dcb0*/  STL.64 [R1+0x720], R94 ;  /* 0x0007205e01007387 */ /* 0x000fe80000100a00 */
[----:B------:R-:W-:Y:S01]  /*1dcc0*/  @!P5 IADD3 R4, P6, R2, UR45, RZ ;  /* 0x0000002d0204dc10 */ /* 0x000fe2000ffde0ff */
[----:B------:R-:W-:Y:S01]  /*1dcd0*/  @!P5 IMAD R10, R186, R17, RZ ;  /* 0x00000011ba0ad224 */ /* 0x000fe200078e02ff */
[----:B------:R-:W-:Y:S01]  /*1dce0*/  @P2 LOP3.LUT R6, R6, 0x400, RZ, 0xfc, !PT ;  /* 0x0000040006062812 */ /* 0x000fe200078efcff */
[----:B------:R-:W-:Y:S01]  /*1dcf0*/  IMAD.U32 R186, RZ, RZ, UR45 ;  /* 0x0000002dffba7e24 */ /* 0x000fe2000f8e00ff */
[----:B------:R-:W-:Y:S01]  /*1dd00*/  @!P5 IADD3.X R5, R3, UR44, RZ, P6, !PT ;  /* 0x0000002c0305dc10 */ /* 0x000fe2000b7fe4ff */
[----:B------:R-:W-:Y:S01]  /*1dd10*/  STL.64 [R1+0x718], R96 ;  /* 0x0007186001007387 */ /* 0x000fe20000100a00 */
[----:B------:R-:W-:-:S03]  /*1dd20*/  LOP3.LUT R6, R6, 0xfffff7ff, RZ, 0xc0, !PT ;  /* 0xfffff7ff06067812 */ /* 0x000fc600078ec0ff */
[----:B------:R0:W-:Y:S01]  /*1dd30*/  @!P5 STG.E.U8 desc[UR50][R4.64+0x21], R10 ;  /* 0x0000210a0400d986 */ /* 0x0001e2000c101132 */
[----:B------:R-:W-:-:S03]  /*1dd40*/  @!P2 IADD3 R186, P5, P6, R186, UR43, R2 ;  /* 0x0000002bbabaac10 */ /* 0x000fc6000febe002 */
[----:B------:R-:W-:Y:S04]  /*1dd50*/  STL.64 [R1+0x710], R98 ;  /* 0x0007106201007387 */ /* 0x000fe80000100a00 */
[----:B------:R-:W-:Y:S01]  /*1dd60*/  STL.64 [R1+0x708], R100 ;  /* 0x0007086401007387 */ /* 0x000fe20000100a00 */
[----:B0-----:R-:W-:-:S03]  /*1dd70*/  IMAD.U32 R4, RZ, RZ, UR44 ;  /* 0x0000002cff047e24 */ /* 0x001fc6000f8e00ff */
[----:B------:R-:W-:Y:S02]  /*1dd80*/  STL.64 [R1+0x700], R102 ;  /* 0x0007006601007387 */ /* 0x000fe40000100a00 */
[----:B------:R-:W-:Y:S02]  /*1dd90*/  @!P2 IADD3.X R187, R4, UR42, R3, P5, P6 ;  /* 0x0000002a04bbac10 */ /* 0x000fe4000afec403 */
[----:B------:R-:W-:Y:S01]  /*1dda0*/  STL.64 [R1+0x6f8], R104 ;  /* 0x0006f86801007387 */ /* 0x000fe20000100a00 */
[C---:B------:R-:W-:Y:S02]  /*1ddb0*/  ISETP.LT.OR P5, PT, R0.reuse, 0x29, !P4 ;  /* 0x000000290000780c */ /* 0x040fe400067a1670 */
[----:B------:R-:W-:Y:S01]  /*1ddc0*/  ISETP.LT.OR P2, PT, R0, 0x31, !P3 ;  /* 0x000000310000780c */ /* 0x000fe20005f41670 */
[----:B------:R-:W-:Y:S04]  /*1ddd0*/  STL.64 [R1+0x6f0], R106 ;  /* 0x0006f06a01007387 */ /* 0x000fe80000100a00 */
[----:B------:R-:W-:Y:S04]  /*1dde0*/  STL.64 [R1+0x6e8], R108 ;  /* 0x0006e86c01007387 */ /* 0x000fe80000100a00 */
[----:B------:R-:W-:Y:S02]  /*1ddf0*/  STL.64 [R1+0x6e0], R110 ;  /* 0x0006e06e01007387 */ /* 0x000fe40000100a00 */
[----:B------:R-:W-:-:S02]  /*1de00*/  @!P5 IMAD R4, R185, R17, RZ ;  /* 0x00000011b904d224 */ /* 0x000fc400078e02ff */
[----:B------:R-:W-:Y:S01]  /*1de10*/  @P2 LOP3.LUT R6, R6, 0x800, RZ, 0xfc, !PT ;  /* 0x0000080006062812 */ /* 0x000fe200078efcff */
[----:B------:R-:W-:Y:S03]  /*1de20*/  STL.64 [R1+0x6d8], R112 ;  /* 0x0006d87001007387 */ /* 0x000fe60000100a00 */
[----:B------:R-:W-:Y:S01]  /*1de30*/  LOP3.LUT R6, R6, 0xffffefff, RZ, 0xc0, !PT ;  /* 0xffffefff06067812 */ /* 0x000fe200078ec0ff */
[----:B------:R0:W-:Y:S01]  /*1de40*/  @!P5 STG.E.U8 desc[UR50][R2.64+0x28], R4 ;  /* 0x000028040200d986 */ /* 0x0001e2000c101132 */
[----:B------:R-:W-:-:S03]  /*1de50*/  ISETP.LT.OR P5, PT, R0, 0x2a, !P4 ;  /* 0x0000002a0000780c */ /* 0x000fc600067a1670 */
[----:B------:R-:W-:Y:S04]  /*1de60*/  STL.64 [R1+0x6d0], R114 ;  /* 0x0006d07201007387 */ /* 0x000fe80000100a00 */
[----:B------:R-:W-:Y:S04]  /*1de70*/  STL.64 [R1+0x6c8], R116 ;  /* 0x0006c87401007387 */ /* 0x000fe80000100a00 */
[----:B------:R-:W-:Y:S02]  /*1de80*/  STL.64 [R1+0x6c0], R118 ;  /* 0x0006c07601007387 */ /* 0x000fe40000100a00 */
[----:B0-----:R-:W-:-:S02]  /*1de90*/  @!P5 IMAD R4, R184, R17, RZ ;  /* 0x00000011b804d224 */ /* 0x001fc400078e02ff */
[----:B------:R-:W-:Y:S01]  /*1dea0*/  IMAD.U32 R184, RZ, RZ, UR45 ;  /* 0x0000002dffb87e24 */ /* 0x000fe2000f8e00ff */
[----:B------:R-:W-:Y:S04]  /*1deb0*/  STL.64 [R1+0x6b8], R120 ;  /* 0x0006b87801007387 */ /* 0x000fe80000100a00 */
[----:B------:R0:W-:Y:S01]  /*1dec0*/  @!P5 STG.E.U8 desc[UR50][R2.64+0x29], R4 ;  /* 0x000029040200d986 */ /* 0x0001e2000c101132 */
[----:B------:R-:W-:-:S03]  /*1ded0*/  ISETP.LT.OR P5, PT, R0, 0x29, !P0 ;  /* 0x000000290000780c */ /* 0x000fc600047a1670 */
[----:B------:R-:W-:Y:S04]  /*1dee0*/  STL.64 [R1+0x6b0], R122 ;  /* 0x0006b07a01007387 */ /* 0x000fe80000100a00 */
[----:B------:R-:W-:Y:S04]  /*1def0*/  STL.64 [R1+0x6a8], R124 ;  /* 0x0006a87c01007387 */ /* 0x000fe80000100a00 */
[----:B------:R-:W-:Y:S02]  /*1df00*/  STL.64 [R1+0x6a0], R126 ;  /* 0x0006a07e01007387 */ /* 0x000fe40000100a00 */
[----:B0-----:R-:W-:Y:S01]  /*1df10*/  @!P5 IADD3 R4, P6, R2, UR45, RZ ;  /* 0x0000002d0204dc10 */ /* 0x001fe2000ffde0ff */
[----:B------:R-:W-:Y:S01]  /*1df20*/  @!P5 IMAD R10, R183, R17, RZ ;  /* 0x00000011b70ad224 */ /* 0x000fe200078e02ff */
[----:B------:R-:W-:Y:S02]  /*1df30*/  STL.64 [R1+0x698], R128 ;  /* 0x0006988001007387 */ /* 0x000fe40000100a00 */
[----:B------:R-:W-:-:S02]  /*1df40*/  @!P5 IADD3.X R5, R3, UR44, RZ, P6, !PT ;  /* 0x0000002c0305dc10 */ /* 0x000fc4000b7fe4ff */
[----:B------:R-:W-:Y:S04]  /*1df50*/  STL.64 [R1+0x690], R130 ;  /* 0x0006908201007387 */ /* 0x000fe80000100a00 */
        /* <DEDUP_REMOVED lines=25> */
[----:B------:R-:W2:Y:S02]  /*1e0f0*/  LDL.LU R121, [R1+0x200] ;  /* 0x0002000001797983 */ /* 0x000ea40000300800 */
[----:B------:R-:W-:Y:S02]  /*1e100*/  @!P2 IADD3.X R183, R4, UR42, R3, P5, P6 ;  /* 0x0000002a04b7ac10 */ /* 0x000fe4000afec403 */
[C---:B------:R-:W-:Y:S02]  /*1e110*/  ISETP.LT.OR P5, PT, R0.reuse, 0x31, !P4 ;  /* 0x000000310000780c */ /* 0x040fe400067a1670 */
[----:B------:R-:W-:-:S11]  /*1e120*/  ISETP.LT.OR P2, PT, R0, 0x39, !P3 ;  /* 0x000000390000780c */ /* 0x000fd60005f41670 */
[----:B------:R-:W-:Y:S02]  /*1e130*/  @!P5 IMAD R4, R181, R17, RZ ;  /* 0x00000011b504d224 */ /* 0x000fe400078e02ff */
[----:B------:R-:W-:-:S03]  /*1e140*/  @P2 LOP3.LUT R6, R6, 0x2000, RZ, 0xfc, !PT ;  /* 0x0000200006062812 */ /* 0x000fc600078efcff */
[----:B------:R0:W-:Y:S01]  /*1e150*/  @!P5 STG.E.U8 desc[UR50][R2.64+0x30], R4 ;  /* 0x000030040200d986 */ /* 0x0001e2000c101132 */
[----:B------:R-:W-:Y:S02]  /*1e160*/  ISETP.LT.OR P5, PT, R0, 0x32, !P4 ;  /* 0x000000320000780c */ /* 0x000fe400067a1670 */
[----:B------:R-:W-:-:S11]  /*1e170*/  LOP3.LUT R6, R6, 0xffffbfff, RZ, 0xc0, !PT ;  /* 0xffffbfff06067812 */ /* 0x000fd600078ec0ff */
[----:B0-----:R-:W-:Y:S02]  /*1e180*/  @!P5 IMAD R4, R180, R17, RZ ;  /* 0x00000011b404d224 */ /* 0x001fe400078e02ff */
[----:B------:R-:W-:-:S03]  /*1e190*/  IMAD.U32 R180, RZ, RZ, UR45 ;  /* 0x0000002dffb47e24 */ /* 0x000fc6000f8e00ff */
[----:B------:R0:W-:Y:S01]  /*1e1a0*/  @!P5 STG.E.U8 desc[UR50][R2.64+0x31], R4 ;  /* 0x000031040200d986 */ /* 0x0001e2000c101132 */
[----:B------:R-:W-:-:S13]  /*1e1b0*/  ISETP.LT.OR P5, PT, R0, 0x31, !P0 ;  /* 0x000000310000780c */ /* 0x000fda00047a1670 */
[----:B0-----:R-:W-:Y:S01]  /*1e1c0*/  @!P5 IADD3 R4, P6, R2, UR45, RZ ;  /* 0x0000002d0204dc10 */ /* 0x001fe2000ffde0ff */
[----:B------:R-:W-:-:S03]  /*1e1d0*/  @!P5 IMAD R10, R179, R17, RZ ;  /* 0x00000011b30ad224 */ /* 0x000fc600078e02ff */
[----:B------:R-:W-:-:S05]  /*1e1e0*/  @!P5 IADD3.X R5, R3, UR44, RZ, P6, !PT ;  /* 0x0000002c0305dc10 */ /* 0x000fca000b7fe4ff */
[----:B------:R0:W-:Y:S01]  /*1e1f0*/  @!P5 STG.E.U8 desc[UR50][R4.64+0x30], R10 ;  /* 0x0000300a0400d986 */ /* 0x0001e2000c101132 */
[----:B------:R-:W-:Y:S01]  /*1e200*/  @!P2 IADD3 R180, P5, P6, R180, UR43, R2 ;  /* 0x0000002bb4b4ac10 */ /* 0x000fe2000febe002 */
[----:B0-----:R-:W-:-:S05]  /*1e210*/  IMAD.U32 R4, RZ, RZ, UR44 ;  /* 0x0000002cff047e24 */ /* 0x001fca000f8e00ff */
[----:B------:R-:W-:Y:S02]  /*1e220*/  @!P2 IADD3.X R181, R4, UR42, R3, P5, P6 ;  /* 0x0000002a04b5ac10 */ /* 0x000fe4000afec403 */
[C---:B------:R-:W-:Y:S02]  /*1e230*/  ISETP.LT.OR P5, PT, R0.reuse, 0x32, !P0 ;  /* 0x000000320000780c */ /* 0x040fe400047a1670 */
[----:B------:R-:W-:-:S11]  /*1e240*/  ISETP.LT.OR P2, PT, R0, 0x3a, !P3 ;  /* 0x0000003a0000780c */ /* 0x000fd60005f41670 */
[----:B------:R-:W-:Y:S01]  /*1e250*/  @!P5 IADD3 R4, P6, R2, UR45, RZ ;  /* 0x0000002d0204dc10 */ /* 0x000fe2000ffde0ff */
[----:B------:R-:W-:Y:S01]  /*1e260*/  @!P5 IMAD R10, R178, R17, RZ ;  /* 0x00000011b20ad224 */ /* 0x000fe200078e02ff */
[----:B------:R-:W-:Y:S01]  /*1e270*/  @P2 LOP3.LUT R6, R6, 0x4000, RZ, 0xfc, !PT ;  /* 0x0000400006062812 */ /* 0x000fe200078efcff */
[----:B------:R-:W-:Y:S01]  /*1e280*/  IMAD.U32 R178, RZ, RZ, UR45 ;  /* 0x0000002dffb27e24 */ /* 0x000fe2000f8e00ff */
[----:B------:R-:W-:Y:S02]  /*1e290*/  @!P5 IADD3.X R5, R3, UR44, RZ, P6, !PT ;  /* 0x0000002c0305dc10 */ /* 0x000fe4000b7fe4ff */
[----:B------:R-:W-:-:S03]  /*1e2a0*/  LOP3.LUT R6, R6, 0xffff7fff, RZ, 0xc0, !PT ;  /* 0xffff7fff06067812 */ /* 0x000fc600078ec0ff */
[----:B------:R0:W-:Y:S01]  /*1e2b0*/  @!P5 STG.E.U8 desc[UR50][R4.64+0x31], R10 ;  /* 0x0000310a0400d986 */ /* 0x0001e2000c101132 */
[----:B------:R-:W-:Y:S01]  /*1e2c0*/  @!P2 IADD3 R178, P5, P6, R178, UR43, R2 ;  /* 0x0000002bb2b2ac10 */ /* 0x000fe2000febe002 */
[----:B0-----:R-:W-:-:S05]  /*1e2d0*/  IMAD.U32 R4, RZ, RZ, UR44 ;  /* 0x0000002cff047e24 */ /* 0x001fca000f8e00ff */
        /* <DEDUP_REMOVED lines=213> */
[----:B---3--:R-:W-:Y:S02]  /*1f030*/  @!P5 IMAD R4, R54, R17, RZ ;  /* 0x000000113604d224 */ /* 0x008fe400078e02ff */
[----:B------:R-:W-:-:S03]  /*1f040*/  @P2 LOP3.LUT R9, R9, 0x10, RZ, 0xfc, !PT ;  /* 0x0000001009092812 */ /* 0x000fc600078efcff */
[----:B------:R0:W-:Y:S01]  /*1f050*/  @!P5 STG.E.U8 desc[UR50][R2.64+0x70], R4 ;  /* 0x000070040200d986 */ /* 0x0001e2000c101132 */
[----:B------:R-:W-:Y:S02]  /*1f060*/  ISETP.LT.OR P5, PT, R0, 0x72, !P4 ;  /* 0x000000720000780c */ /* 0x000fe400067a1670 */
[----:B------:R-:W-:-:S11]  /*1f070*/  LOP3.LUT R9, R9, 0xffffffdf, RZ, 0xc0, !PT ;  /* 0xffffffdf09097812 */ /* 0x000fd600078ec0ff */
[----:B0-----:R-:W-:-:S05]  /*1f080*/  @!P5 IMAD R4, R21, R17, RZ ;  /* 0x000000111504d224 */ /* 0x001fca00078e02ff */
[----:B------:R0:W-:Y:S01]  /*1f090*/  @!P5 STG.E.U8 desc[UR50][R2.64+0x71], R4 ;  /* 0x000071040200d986 */ /* 0x0001e2000c101132 */
[----:B------:R-:W-:-:S13]  /*1f0a0*/  ISETP.LT.OR P5, PT, R0, 0x71, !P0 ;  /* 0x000000710000780c */ /* 0x000fda00047a1670 */
[----:B0-----:R-:W-:Y:S01]  /*1f0b0*/  @!P5 IADD3 R4, P6, R2, UR45, RZ ;  /* 0x0000002d0204dc10 */ /* 0x001fe2000ffde0ff */
[----:B------:R-:W-:Y:S02]  /*1f0c0*/  @!P5 IMAD R10, R20, R17, RZ ;  /* 0x00000011140ad224 */ /* 0x000fe400078e02ff */
[----:B------:R-:W-:Y:S01]  /*1f0d0*/  IMAD.U32 R20, RZ, RZ, UR45 ;  /* 0x0000002dff147e24 */ /* 0x000fe2000f8e00ff */
        /* <DEDUP_REMOVED lines=8> */
[----:B----4-:R-:W-:Y:S01]  /*1f160*/  @!P5 IMAD R10, R55, R17, RZ ;  /* 0x00000011370ad224 */ /* 0x010fe200078e02ff */
[----:B------:R-:W-:Y:S02]  /*1f170*/  @P2 LOP3.LUT R9, R9, 0x20, RZ, 0xfc, !PT ;  /* 0x0000002009092812 */ /* 0x000fe400078efcff */
[----:B------:R-:W-:Y:S02]  /*1f180*/  @!P5 IADD3.X R5, R3, UR44, RZ, P6, !PT ;  /* 0x0000002c0305dc10 */ /* 0x000fe4000b7fe4ff */
[----:B------:R-:W-:-:S03]  /*1f190*/  LOP3.LUT R9, R9, 0xfffffffb, RZ, 0xc0, !PT ;  /* 0xfffffffb09097812 */ /* 0x000fc600078ec0ff */
[----:B------:R0:W-:Y:S02]  /*1f1a0*/  @!P5 STG.E.U8 desc[UR50][R4.64+0x71], R10 ;  /* 0x0000710a0400d986 */ /* 0x0001e4000c101132 */
[----:B0-----:R-:W-:Y:S02]  /*1f1b0*/  IMAD.U32 R4, RZ, RZ, UR45 ;  /* 0x0000002dff047e24 */ /* 0x001fe4000f8e00ff */
[----:B------:R-:W-:-:S03]  /*1f1c0*/  IMAD.U32 R5, RZ, RZ, UR44 ;  /* 0x0000002cff057e24 */ /* 0x000fc6000f8e00ff */
[----:B------:R-:W-:-:S04]  /*1f1d0*/  @!P2 IADD3 R54, P5, P6, R4, UR43, R2 ;  /* 0x0000002b0436ac10 */ /* 0x000fc8000febe002 */
[----:B------:R-:W-:Y:S02]  /*1f1e0*/  @!P2 IADD3.X R55, R5, UR42, R3, P5, P6 ;  /* 0x0000002a0537ac10 */ /* 0x000fe4000afec403 */
[C---:B------:R-:W-:Y:S02]  /*1f1f0*/  ISETP.LT.OR P5, PT, R0.reuse, 0x79, !P4 ;  /* 0x000000790000780c */ /* 0x040fe400067a1670 */
[----:B------:R-:W-:-:S11]  /*1f200*/  ISETP.LT.OR P2, PT, R0, 0x81, !P3 ;  /* 0x000000810000780c */ /* 0x000fd60005f41670 */
[----:B-----5:R-:W-:Y:S02]  /*1f210*/  @!P5 IMAD R4, R58, R17, RZ ;  /* 0x000000113a04d224 */ /* 0x020fe400078e02ff */
[----:B------:R-:W-:-:S03]  /*1f220*/  @P2 LOP3.LUT R9, R9, 0x4, RZ, 0xfc, !PT ;  /* 0x0000000409092812 */ /* 0x000fc600078efcff */
[----:B------:R0:W-:Y:S01]  /*1f230*/  @!P5 STG.E.U8 desc[UR50][R2.64+0x78], R4 ;  /* 0x000078040200d986 */ /* 0x0001e2000c101132 */
[----:B------:R-:W-:-:S13]  /*1f240*/  ISETP.LT.OR P5, PT, R0, 0x7a, !P4 ;  /* 0x0000007a0000780c */ /* 0x000fda00067a1670 */
[----:B0-----:R-:W-:-:S05]  /*1f250*/  @!P5 IMAD R4, R56, R17, RZ ;  /* 0x000000113804d224 */ /* 0x001fca00078e02ff */
[----:B------:R0:W-:Y:S01]  /*1f260*/  @!P5 STG.E.U8 desc[UR50][R2.64+0x79], R4 ;  /* 0x000079040200d986 */ /* 0x0001e2000c101132 */
[----:B------:R-:W-:-:S13]  /*1f270*/  ISETP.LT.OR P5, PT, R0, 0x79, !P0 ;  /* 0x000000790000780c */ /* 0x000fda00047a1670 */
[----:B0-----:R-:W-:Y:S01]  /*1f280*/  @!P5 IADD3 R4, P6, R2, UR45, RZ ;  /* 0x0000002d0204dc10 */ /* 0x001fe2000ffde0ff */
[----:B--2---:R-:W-:-:S03]  /*1f290*/  @!P5 IMAD R10, R57, R17, RZ ;  /* 0x00000011390ad224 */ /* 0x004fc600078e02ff */
[----:B------:R-:W-:-:S05]  /*1f2a0*/  @!P5 IADD3.X R5, R3, UR44, RZ, P6, !PT ;  /* 0x0000002c0305dc10 */ /* 0x000fca000b7fe4ff */
[----:B------:R0:W-:Y:S02]  /*1f2b0*/  @!P5 STG.E.U8 desc[UR50][R4.64+0x78], R10 ;  /* 0x0000780a0400d986 */ /* 0x0001e4000c101132 */
[----:B0-----:R-:W-:Y:S02]  /*1f2c0*/  IMAD.U32 R4, RZ, RZ, UR45 ;  /* 0x0000002dff047e24 */ /* 0x001fe4000f8e00ff */
[----:B------:R-:W-:-:S03]  /*1f2d0*/  IMAD.U32 R5, RZ, RZ, UR44 ;  /* 0x0000002cff057e24 */ /* 0x000fc6000f8e00ff */
[----:B------:R-:W-:-:S04]  /*1f2e0*/  @!P2 IADD3 R56, P5, P6, R4, UR43, R2 ;  /* 0x0000002b0438ac10 */ /* 0x000fc8000febe002 */
[----:B------:R-:W-:Y:S02]  /*1f2f0*/  @!P2 IADD3.X R57, R5, UR42, R3, P5, P6 ;  /* 0x0000002a0539ac10 */ /* 0x000fe4000afec403 */
[C---:B------:R-:W-:Y:S02]  /*1f300*/  ISETP.LT.OR P5, PT, R0.reuse, 0x7a, !P0 ;  /* 0x0000007a0000780c */ /* 0x040fe400047a1670 */
[----:B------:R-:W-:-:S11]  /*1f310*/  ISETP.LT.OR P2, PT, R0, 0x82, !P3 ;  /* 0x000000820000780c */ /* 0x000fd60005f41670 */
[----:B------:R-:W-:Y:S01]  /*1f320*/  @!P5 IADD3 R4, P6, R2, UR45, RZ ;  /* 0x0000002d0204dc10 */ /* 0x000fe2000ffde0ff */
[----:B------:R-:W-:Y:S01]  /*1f330*/  @!P5 IMAD R10, R59, R17, RZ ;  /* 0x000000113b0ad224 */ /* 0x000fe200078e02ff */
        /* <DEDUP_REMOVED lines=19> */
[----:B------:R-:W-:-:S03]  /*1f470*/  @!P5 IMAD R10, R61, R17, RZ ;  /* 0x000000113d0ad224 */ /* 0x000fc600078e02ff */
        /* <DEDUP_REMOVED lines=353> */
[----:B------:R-:W-:-:S13]  /*20a90*/  ISETP.LT.OR P5, PT, R0, 0xe2, !P4 ;  /* 0x000000e20000780c */ /* 0x000fda00067a1670 */
        /* <DEDUP_REMOVED lines=83> */
[----:B------:R-:W-:-:S05]  /*20fd0*/  @!P5 IMAD R4, R204, R17, RZ ;  /* 0x00000011cc04d224 */ /* 0x000fca00078e02ff */
[----:B------:R0:W-:Y:S02]  /*20fe0*/  @!P5 STG.E.U8 desc[UR50][R2.64+0xf8], R4 ;  /* 0x0000f8040200d986 */ /* 0x0001e4000c101132 */
[----:B0-----:R-:W-:-:S05]  /*20ff0*/  @!P4 IMAD R4, R19, R17, RZ ;  /* 0x000000111304c224 */ /* 0x001fca00078e02ff */
[----:B------:R0:W-:Y:S01]  /*21000*/  @!P4 STG.E.U8 desc[UR50][R2.64+0xf9], R4 ;  /* 0x0000f9040200c986 */ /* 0x0001e2000c101132 */
[C---:B------:R-:W-:Y:S02]  /*21010*/  ISETP.LT.OR P4, PT, R0.reuse, 0xf9, !P0 ;  /* 0x000000f90000780c */ /* 0x040fe40004781670 */
[----:B------:R-:W-:-:S11]  /*21020*/  ISETP.LT.OR P0, PT, R0, 0xfa, !P0 ;  /* 0x000000fa0000780c */ /* 0x000fd60004701670 */
[----:B0-----:R-:W-:Y:S01]  /*21030*/  @!P4 IADD3 R4, P5, R2, UR45, RZ ;  /* 0x0000002d0204cc10 */ /* 0x001fe2000ffbe0ff */
[----:B------:R-:W-:-:S03]  /*21040*/  @!P4 IMAD R10, R15, R17, RZ ;  /* 0x000000110f0ac224 */ /* 0x000fc600078e02ff */
[----:B------:R-:W-:-:S05]  /*21050*/  @!P4 IADD3.X R5, R3, UR44, RZ, P5, !PT ;  /* 0x0000002c0305cc10 */ /* 0x000fca000affe4ff */
[----:B------:R0:W-:Y:S02]  /*21060*/  @!P4 STG.E.U8 desc[UR50][R4.64+0xf8], R10 ;  /* 0x0000f80a0400c986 */ /* 0x0001e4000c101132 */
[----:B0-----:R-:W-:Y:S01]  /*21070*/  @!P0 IMAD R10, R11, R17, RZ ;  /* 0x000000110b0a8224 */ /* 0x001fe200078e02ff */
[----:B------:R-:W-:Y:S01]  /*21080*/  @!P0 IADD3 R4, P4, R2, UR45, RZ ;  /* 0x0000002d02048c10 */ /* 0x000fe2000ff9e0ff */
[----:B------:R-:W2:Y:S03]  /*21090*/  LDL.LU R11, [R1+0x204] ;  /* 0x00020400010b7983 */ /* 0x000ea60000300800 */
[----:B------:R-:W-:Y:S01]  /*210a0*/  @!P0 IADD3.X R5, R3, UR44, RZ, P4, !PT ;  /* 0x0000002c03058c10 */ /* 0x000fe2000a7fe4ff */
[----:B------:R-:W3:Y:S04]  /*210b0*/  LDL.LU R15, [R1+0x208] ;  /* 0x00020800010f7983 */ /* 0x000ee80000300800 */
[----:B------:R-:W4:Y:S04]  /*210c0*/  LDL.LU R235, [R1+0x20c] ;  /* 0x00020c0001eb7983 */ /* 0x000f280000300800 */
[----:B------:R-:W5:Y:S04]  /*210d0*/  LDL.LU R234, [R1+0x210] ;  /* 0x0002100001ea7983 */ /* 0x000f680000300800 */
[----:B------:R-:W5:Y:S04]  /*210e0*/  LDL.LU R233, [R1+0x214] ;  /* 0x0002140001e97983 */ /* 0x000f680000300800 */
[----:B------:R-:W5:Y:S04]  /*210f0*/  LDL.LU R232, [R1+0x218] ;  /* 0x0002180001e87983 */ /* 0x000f680000300800 */
[----:B------:R-:W5:Y:S04]  /*21100*/  LDL.LU R231, [R1+0x21c] ;  /* 0x00021c0001e77983 */ /* 0x000f680000300800 */
[----:B------:R-:W5:Y:S04]  /*21110*/  LDL.LU R230, [R1+0x220] ;  /* 0x0002200001e67983 */ /* 0x000f680000300800 */
[----:B------:R-:W5:Y:S04]  /*21120*/  LDL.LU R229, [R1+0x224] ;  /* 0x0002240001e57983 */ /* 0x000f680000300800 */
[----:B------:R-:W5:Y:S01]  /*21130*/  LDL.LU R228, [R1+0x228] ;  /* 0x0002280001e47983 */ /* 0x000f620000300800 */
[----:B------:R-:W-:-:S03]  /*21140*/  ISETP.GE.AND P5, PT, R14, 0x81, PT ;  /* 0x000000810e00780c */ /* 0x000fc60003fa6270 */
[----:B------:R0:W-:Y:S04]  /*21150*/  @!P0 STG.E.U8 desc[UR50][R4.64+0xf9], R10 ;  /* 0x0000f90a04008986 */ /* 0x0001e8000c101132 */
[----:B------:R-:W5:Y:S04]  /*21160*/  LDL.LU R227, [R1+0x22c] ;  /* 0x00022c0001e37983 */ /* 0x000f680000300800 */
[----:B------:R-:W5:Y:S01]  /*21170*/  LDL.LU R226, [R1+0x230] ;  /* 0x0002300001e27983 */ /* 0x000f620000300800 */
[----:B0-----:R-:W-:-:S03]  /*21180*/  IADD3 R4, P0, R2, UR43, RZ ;  /* 0x0000002b02047c10 */ /* 0x001fc6000ff1e0ff */
[----:B------:R-:W5:Y:S01]  /*21190*/  LDL.LU R225, [R1+0x234] ;  /* 0x0002340001e17983 */ /* 0x000f620000300800 */
[----:B------:R-:W-:-:S03]  /*211a0*/  IADD3.X R5, R3, UR42, RZ, P0, !PT ;  /* 0x0000002a03057c10 */ /* 0x000fc600087fe4ff */
[----:B------:R-:W5:Y:S01]  /*211b0*/  LDL.LU R224, [R1+0x238] ;  /* 0x0002380001e07983 */ /* 0x000f620000300800 */
[----:B------:R-:W-:Y:S02]  /*211c0*/  ISETP.LT.OR P0, PT, R0, 0x1, !P5 ;  /* 0x000000010000780c */ /* 0x000fe40006f01670 */
[----:B------:R-:W-:Y:S01]  /*211d0*/  LOP3.LUT R7, R7, 0xf7ffffff, RZ, 0xc0, !PT ;  /* 0xf7ffffff07077812 */ /* 0x000fe200078ec0ff */
[----:B------:R-:W5:Y:S04]  /*211e0*/  LDL.LU R223, [R1+0x23c] ;  /* 0x00023c0001df7983 */ /* 0x000f680000300800 */
[----:B------:R-:W5:Y:S04]  /*211f0*/  LDL.LU R222, [R1+0x240] ;  /* 0x0002400001de7983 */ /* 0x000f680000300800 */
[----:B------:R-:W5:Y:S02]  /*21200*/  LDL.LU R221, [R1+0x244] ;  /* 0x0002440001dd7983 */ /* 0x000f640000300800 */
[----:B------:R-:W-:-:S02]  /*21210*/  @!P0 IMAD R10, R121, R17, RZ ;  /* 0x00000011790a8224 */ /* 0x000fc400078e02ff */
[----:B------:R-:W5:Y:S04]  /*21220*/  LDL.LU R220, [R1+0x248] ;  /* 0x0002480001dc7983 */ /* 0x000f680000300800 */
[----:B------:R2:W-:Y:S01]  /*21230*/  @!P0 STG.E.U8 desc[UR50][R4.64], R10 ;  /* 0x0000000a04008986 */ /* 0x0005e2000c101132 */
[----:B------:R-:W-:-:S03]  /*21240*/  ISETP.LT.OR P0, PT, R0, 0x2, !P5 ;  /* 0x000000020000780c */ /* 0x000fc60006f01670 */
[----:B------:R-:W5:Y:S04]  /*21250*/  LDL.LU R219, [R1+0x24c] ;  /* 0x00024c0001db7983 */ /* 0x000f680000300800 */
        /* <DEDUP_REMOVED lines=8> */
[----:B------:R-:W5:Y:S01]  /*212e0*/  LDL.LU R210, [R1+0x270] ;  /* 0x0002700001d27983 */ /* 0x000f620000300800 */
[----:B------:R-:W-:-:S03]  /*212f0*/  IMAD.U32 R236, RZ, RZ, UR45 ;  /* 0x0000002dffec7e24 */ /* 0x000fc6000f8e00ff */
[----:B------:R-:W5:Y:S04]  /*21300*/  LDL.LU R209, [R1+0x274] ;  /* 0x0002740001d17983 */ /* 0x000f680000300800 */
[----:B------:R-:W5:Y:S04]  /*21310*/  LDL.LU R208, [R1+0x278] ;  /* 0x0002780001d07983 */ /* 0x000f680000300800 */
[----:B------:R-:W5:Y:S04]  /*21320*/  LDL.LU R207, [R1+0x27c] ;  /* 0x00027c0001cf7983 */ /* 0x000f680000300800 */
[----:B------:R-:W5:Y:S04]  /*21330*/  LDL.LU R206, [R1+0x280] ;  /* 0x0002800001ce7983 */ /* 0x000f680000300800 */
[----:B------:R-:W5:Y:S04]  /*21340*/  LDL.LU R205, [R1+0x284] ;  /* 0x0002840001cd7983 */ /* 0x000f680000300800 */
[----:B------:R-:W5:Y:S04]  /*21350*/  LDL.LU R204, [R1+0x288] ;  /* 0x0002880001cc7983 */ /* 0x000f680000300800 */
[----:B------:R-:W5:Y:S01]  /*21360*/  LDL.LU R19, [R1+0x30c] ;  /* 0x00030c0001137983 */ /* 0x000f620000300800 */
[----:B--2---:R-:W-:-:S05]  /*21370*/  @!P0 IMAD R10, R11, R17, RZ ;  /* 0x000000110b0a8224 */ /* 0x004fca00078e02ff */
[----:B------:R0:W-:Y:S01]  /*21380*/  @!P0 STG.E.U8 desc[UR50][R4.64+0x1], R10 ;  /* 0x0000010a04008986 */ /* 0x0001e2000c101132 */
[----:B------:R-:W-:-:S13]  /*21390*/  ISETP.LT.OR P0, PT, R0, 0x1, !P3 ;  /* 0x000000010000780c */ /* 0x000fda0005f01670 */
[----:B0-----:R-:W-:Y:S01]  /*213a0*/  @!P0 IADD3 R10, P4, R4, UR45, RZ ;  /* 0x0000002d040a8c10 */ /* 0x001fe2000ff9e0ff */
[----:B---3--:R-:W-:-:S03]  /*213b0*/  @!P0 IMAD R15, R15, R17, RZ ;  /* 0x000000110f0f8224 */ /* 0x008fc600078e02ff */
[----:B------:R-:W-:-:S05]  /*213c0*/  @!P0 IADD3.X R11, R5, UR44, RZ, P4, !PT ;  /* 0x0000002c050b8c10 */ /* 0x000fca000a7fe4ff */
[----:B------:R0:W-:Y:S01]  /*213d0*/  @!P0 STG.E.U8 desc[UR50][R10.64], R15 ;  /* 0x0000000f0a008986 */ /* 0x0001e2000c101132 */
[----:B------:R-:W-:-:S04]  /*213e0*/  ISETP.GE.AND P0, PT, R14, 0x109, PT ;  /* 0x000001090e00780c */ /* 0x000fc80003f06270 */
[----:B------:R-:W-:Y:S01]  /*213f0*/  ISETP.LT.OR P2, PT, R0, 0x9, !P0 ;  /* 0x000000090000780c */ /* 0x000fe20004741670 */
[----:B0-----:R-:W-:Y:S02]  /*21400*/  IMAD.U32 R10, RZ, RZ, UR45 ;  /* 0x0000002dff0a7e24 */ /* 0x001fe4000f8e00ff */
[----:B------:R-:W-:-:S10]  /*21410*/  IMAD.U32 R11, RZ, RZ, UR44 ;  /* 0x0000002cff0b7e24 */ /* 0x000fd4000f8e00ff */
[----:B------:R-:W-:Y:S02]  /*21420*/  @!P2 IADD3 R120, P4, P6, R10, UR47, R2 ;  /* 0x0000002f0a78ac10 */ /* 0x000fe4000fe9e002 */
[----:B------:R-:W-:Y:S02]  /*21430*/  @P2 LOP3.LUT R7, R7, 0x8000000, RZ, 0xfc, !PT ;  /* 0x0800000007072812 */ /* 0x000fe400078efcff */
[----:B------:R-:W-:Y:S02]  /*21440*/  @!P2 IADD3.X R121, R11, UR46, R3, P4, P6 ;  /* 0x0000002e0b79ac10 */ /* 0x000fe4000a7ec403 */
[C---:B------:R-:W-:Y:S02]  /*21450*/  ISETP.LT.OR P2, PT, R0.reuse, 0xa, !P0 ;  /* 0x0000000a0000780c */ /* 0x040fe40004741670 */
[----:B------:R-:W-:-:S11]  /*21460*/  ISETP.LT.OR P3, PT, R0, 0x2, !P3 ;  /* 0x000000020000780c */ /* 0x000fd60005f61670 */
[----:B------:R-:W-:-:S04]  /*21470*/  @!P2 IADD3 R122, P4, P6, R10, UR47, R2 ;  /* 0x0000002f0a7aac10 */ /* 0x000fc8000fe9e002 */
[----:B------:R-:W-:Y:S02]  /*21480*/  @!P2 IADD3.X R123, R11, UR46, R3, P4, P6 ;  /* 0x0000002e0b7bac10 */ /* 0x000fe4000a7ec403 */
[----:B------:R-:W-:Y:S02]  /*21490*/  @!P3 IADD3 R10, P4, R4, UR45, RZ ;  /* 0x0000002d040abc10 */ /* 0x000fe4000ff9e0ff */
[----:B------:R-:W-:Y:S01]  /*214a0*/  ISETP.LT.OR P6, PT, R0, 0x11, !P0 ;  /* 0x000000110000780c */ /* 0x000fe200047c1670 */
[----:B----4-:R-:W-:Y:S01]  /*214b0*/  @!P3 IMAD R15, R235, R17, RZ ;  /* 0x00000011eb0fb224 */ /* 0x010fe200078e02ff */
[----:B------:R-:W-:-:S05]  /*214c0*/  @!P3 IADD3.X R11, R5, UR44, RZ, P4, !PT ;  /* 0x0000002c050bbc10 */ /* 0x000fca000a7fe4ff */
[----:B------:R0:W-:Y:S01]  /*214d0*/  @!P3 STG.E.U8 desc[UR50][R10.64+0x1], R15 ;  /* 0x0000010f0a00b986 */ /* 0x0001e2000c101132 */
[----:B------:R-:W-:Y:S01]  /*214e0*/  LOP3.LUT R7, R7, 0xfbffffff, RZ, 0xc0, !PT ;  /* 0xfbffffff07077812 */ /* 0x000fe200078ec0ff */
[----:B0-----:R-:W-:Y:S02]  /*214f0*/  IMAD.U32 R10, RZ, RZ, UR45 ;  /* 0x0000002dff0a7e24 */ /* 0x001fe4000f8e00ff */
[----:B------:R-:W2:Y:S01]  /*21500*/  LDL.LU R15, [R1+0x308] ;  /* 0x00030800010f7983 */ /* 0x000ea20000300800 */
[----:B------:R-:W-:Y:S02]  /*21510*/  IMAD.U32 R11, RZ, RZ, UR44 ;  /* 0x0000002cff0b7e24 */ /* 0x000fe4000f8e00ff */
[----:B------:R-:W-:-:S04]  /*21520*/  @!P6 IADD3 R124, P3, P4, R10, UR47, R2 ;  /* 0x0000002f0a7cec10 */ /* 0x000fc8000fc7e002 */
[----:B------:R-:W-:Y:S02]  /*21530*/  @!P6 IADD3.X R125, R11, UR46, R3, P3, P4 ;  /* 0x0000002e0b7dec10 */ /* 0x000fe40009fe8403 */
[----:B------:R-:W-:Y:S02]  /*21540*/  ISETP.LT.OR P3, PT, R0, 0x9, !P5 ;  /* 0x000000090000780c */ /* 0x000fe40006f61670 */
[----:B------:R-:W-:-:S04]  /*21550*/  @P2 LOP3.LUT R7, R7, 0x4000000, RZ, 0xfc, !PT ;  /* 0x0400000007072812 */ /* 0x000fc800078efcff */
[----:B------:R-:W-:-:S04]  /*21560*/  LOP3.LUT R7, R7, 0xfdffffff, RZ, 0xc0, !PT ;  /* 0xfdffffff07077812 */ /* 0x000fc800078ec0ff */
[----:B------:R-:W-:Y:S02]  /*21570*/  @P6 LOP3.LUT R7, R7, 0x2000000, RZ, 0xfc, !PT ;  /* 0x0200000007076812 */ /* 0x000fe400078efcff */
[----:B------:R-:W-:Y:S01]  /*21580*/  ISETP.LT.OR P6, PT, R0, 0x12, !P0 ;  /* 0x000000120000780c */ /* 0x000fe200047c1670 */
[----:B-----5:R-:W-:-:S05]  /*21590*/  @!P3 IMAD R10, R234, R17, RZ ;  /* 0x00000011ea0ab224 */ /* 0x020fca00078e02ff */
[----:B------:R0:W-:Y:S02]  /*215a0*/  @!P3 STG.E.U8 desc[UR50][R4.64+0x8], R10 ;  /* 0x0000080a0400b986 */ /* 0x0001e4000c101132 */
[----:B0-----:R-:W-:-:S05]  /*215b0*/  IMAD.U32 R10, RZ, RZ, UR45 ;  /* 0x0000002dff0a7e24 */ /* 0x001fca000f8e00ff */
[----:B------:R-:W-:-:S04]  /*215c0*/  @!P6 IADD3 R126, P3, P4, R10, UR47, R2 ;  /* 0x0000002f0a7eec10 */ /* 0x000fc8000fc7e002 */
[----:B------:R-:W-:Y:S02]  /*215d0*/  @!P6 IADD3.X R127, R11, UR46, R3, P3, P4 ;  /* 0x0000002e0b7fec10 */ /* 0x000fe40009fe8403 */
[C---:B------:R-:W-:Y:S02]  /*215e0*/  ISETP.LT.OR P3, PT, R0.reuse, 0xa, !P5 ;  /* 0x0000000a0000780c */ /* 0x040fe40006f61670 */
[----:B------:R-:W-:Y:S02]  /*215f0*/  LOP3.LUT P2, RZ, R9, 0x400, RZ, 0xc0, !PT ;  /* 0x0000040009ff7812 */ /* 0x000fe4000784c0ff */
[----:B------:R-:W-:-:S09]  /*21600*/  ISETP.LT.OR P4, PT, R0, 0x19, !P0 ;  /* 0x000000190000780c */ /* 0x000fd20004781670 */
[----:B------:R-:W-:Y:S01]  /*21610*/  @!P3 IMAD R10, R233, R17, RZ ;  /* 0x00000011e90ab224 */ /* 0x000fe200078e02ff */
[----:B------:R-:W-:-:S04]  /*21620*/  LOP3.LUT R7, R7, 0xfeffffff, RZ, 0xc0, !PT ;  /* 0xfeffffff07077812 */ /* 0x000fc800078ec0ff */
[----:B------:R0:W-:Y:S01]  /*21630*/  @!P3 STG.E.U8 desc[UR50][R4.64+0x9], R10 ;  /* 0x0000090a0400b986 */ /* 0x0001e2000c101132 */
[----:B------:R-:W-:Y:S01]  /*21640*/  @P6 LOP3.LUT R7, R7, 0x1000000, RZ, 0xfc, !PT ;  /* 0x0100000007076812 */ /* 0x000fe200078efcff */
[----:B0-----:R-:W-:-:S05]  /*21650*/  @!P2 IMAD R10, R232, R17, RZ ;  /* 0x00000011e80aa224 */ /* 0x001fca00078e02ff */
[----:B------:R0:W-:Y:S01]  /*21660*/  @!P2 STG.E.U8 desc[UR50][R12.64+0x8], R10 ;  /* 0x0000080a0c00a986 */ /* 0x0001e2000c101132 */
[----:B------:R-:W-:Y:S01]  /*21670*/  LOP3.LUT R7, R7, 0xff7fffff, RZ, 0xc0, !PT ;  /* 0xff7fffff07077812 */ /* 0x000fe200078ec0ff */
[----:B0-----:R-:W-:-:S03]  /*21680*/  IMAD.U32 R10, RZ, RZ, UR45 ;  /* 0x0000002dff0a7e24 */ /* 0x001fc6000f8e00ff */
[----:B------:R-:W-:Y:S02]  /*21690*/  @P4 LOP3.LUT R7, R7, 0x800000, RZ, 0xfc, !PT ;  /* 0x0080000007074812 */ /* 0x000fe400078efcff */
[----:B------:R-:W-:Y:S01]  /*216a0*/  LOP3.LUT P6, RZ, R6, 0x1, RZ, 0xc0, !PT ;  /* 0x0000000106ff7812 */ /* 0x000fe200078cc0ff */
[----:B------:R-:W-:Y:S01]  /*216b0*/  IMAD.U32 R234, RZ, RZ, UR45 ;  /* 0x0000002dffea7e24 */ /* 0x000fe2000f8e00ff */
[----:B------:R-:W-:Y:S01]  /*216c0*/  @!P4 IADD3 R128, P2, P3, R10, UR47, R2 ;  /* 0x0000002f0a80cc10 */ /* 0x000fe2000fb5e002 */
[----:B------:R-:W-:Y:S01]  /*216d0*/  IMAD.U32 R232, RZ, RZ, UR45 ;  /* 0x0000002dffe87e24 */ /* 0x000fe2000f8e00ff */
[----:B------:R-:W3:Y:S02]  /*216e0*/  LDL.LU R12, [R1+0x2f4] ;  /* 0x0002f400010c7983 */ /* 0x000ee40000300800 */
[----:B------:R-:W-:Y:S02]  /*216f0*/  @!P4 IADD3.X R129, R11, UR46, R3, P2, P3 ;  /* 0x0000002e0b81cc10 */ /* 0x000fe400097e6403 */
[----:B------:R-:W-:Y:S01]  /*21700*/  ISETP.LT.OR P4, PT, R0, 0x1a, !P0 ;  /* 0x0000001a0000780c */ /* 0x000fe20004781670 */
[----:B------:R-:W4:-:S12]  /*21710*/  LDL.LU R13, [R1+0x2f8] ;  /* 0x0002f800010d7983 */ /* 0x000f180000300800 */
[----:B------:R-:W-:Y:S01]  /*21720*/  @!P4 IADD3 R130, P2, P3, R10, UR47, R2 ;  /* 0x0000002f0a82cc10 */ /* 0x000fe2000fb5e002 */
[----:B------:R-:W-:-:S03]  /*21730*/  @!P1 IMAD R10, R231, R17, RZ ;  /* 0x00000011e70a9224 */ /* 0x000fc600078e02ff */
[----:B------:R-:W-:Y:S02]  /*21740*/  @!P4 IADD3.X R131, R11, UR46, R3, P2, P3 ;  /* 0x0000002e0b83cc10 */ /* 0x000fe400097e6403 */
[----:B------:R-:W-:Y:S01]  /*21750*/  ISETP.LT.OR P3, PT, R0, 0x21, !P0 ;  /* 0x000000210000780c */ /* 0x000fe20004761670 */
[----:B------:R0:W-:Y:S02]  /*21760*/  @!P1 STG.E.U8 desc[UR50][R202.64+0x9], R10 ;  /* 0x0000090aca009986 */ /* 0x0001e4000c101132 */
[----:B0-----:R-:W-:-:S10]  /*21770*/  IMAD.U32 R10, RZ, RZ, UR45 ;  /* 0x0000002dff0a7e24 */ /* 0x001fd4000f8e00ff */
[----:B------:R-:W-:-:S04]  /*21780*/  @!P3 IADD3 R132, P1, P2, R10, UR47, R2 ;  /* 0x0000002f0a84bc10 */ /* 0x000fc8000fa3e002 */
[----:B------:R-:W-:Y:S02]  /*21790*/  @!P3 IADD3.X R133, R11, UR46, R3, P1, P2 ;  /* 0x0000002e0b85bc10 */ /* 0x000fe40008fe4403 */
[----:B------:R-:W-:Y:S02]  /*217a0*/  ISETP.LT.OR P1, PT, R0, 0x11, !P5 ;  /* 0x000000110000780c */ /* 0x000fe40006f21670 */
[----:B------:R-:W-:-:S04]  /*217b0*/  LOP3.LUT R7, R7, 0xffbfffff, RZ, 0xc0, !PT ;  /* 0xffbfffff07077812 */ /* 0x000fc800078ec0ff */
[----:B------:R-:W-:Y:S02]  /*217c0*/  @P3 LOP3.LUT R7, R7, 0x400000, RZ, 0xfc, !PT ;  /* 0x0040000007073812 */ /* 0x000fe400078efcff */
[----:B------:R-:W-:-:S05]  /*217d0*/  ISETP.LT.OR P3, PT, R0, 0x22, !P0 ;  /* 0x000000220000780c */ /* 0x000fca0004761670 */
[----:B------:R-:W-:-:S05]  /*217e0*/  @!P1 IMAD R10, R230, R17, RZ ;  /* 0x00000011e60a9224 */ /* 0x000fca00078e02ff */
[----:B------:R0:W-:Y:S02]  /*217f0*/  @!P1 STG.E.U8 desc[UR50][R4.64+0x10], R10 ;  /* 0x0000100a04009986 */ /* 0x0001e4000c101132 */
[----:B0-----:R-:W-:-:S05]  /*21800*/  IMAD.U32 R10, RZ, RZ, UR45 ;  /* 0x0000002dff0a7e24 */ /* 0x001fca000f8e00ff */
[----:B------:R-:W-:-:S04]  /*21810*/  @!P3 IADD3 R134, P1, P2, R10, UR47, R2 ;  /* 0x0000002f0a86bc10 */ /* 0x000fc8000fa3e002 */
[----:B------:R-:W-:Y:S02]  /*21820*/  @!P3 IADD3.X R135, R11, UR46, R3, P1, P2 ;  /* 0x0000002e0b87bc10 */ /* 0x000fe40008fe4403 */
[----:B------:R-:W-:Y:S02]  /*21830*/  ISETP.LT.OR P1, PT, R0, 0x12, !P5 ;  /* 0x000000120000780c */ /* 0x000fe40006f21670 */
[----:B------:R-:W-:-:S04]  /*21840*/  LOP3.LUT R6, R6, 0xfffffff7, RZ, 0xc0, !PT ;  /* 0xfffffff706067812 */ /* 0x000fc800078ec0ff */
[----:B------:R-:W-:-:S04]  /*21850*/  @P4 LOP3.LUT R6, R6, 0x8, RZ, 0xfc, !PT ;  /* 0x0000000806064812 */ /* 0x000fc800078efcff */
[C---:B------:R-:W-:Y:S02]  /*21860*/  LOP3.LUT P4, RZ, R6.reuse, 0x2, RZ, 0xc0, !PT ;  /* 0x0000000206ff7812 */ /* 0x040fe4000788c0ff */
[----:B------:R-:W-:Y:S01]  /*21870*/  LOP3.LUT R6, R6, 0xffffffef, RZ, 0xc0, !PT ;  /* 0xffffffef06067812 */ /* 0x000fe200078ec0ff */
[----:B------:R-:W-:-:S03]  /*21880*/  @!P1 IMAD R10, R229, R17, RZ ;  /* 0x00000011e50a9224 */ /* 0x000fc600078e02ff */
[----:B------:R-:W-:Y:S02]  /*21890*/  @P3 LOP3.LUT R6, R6, 0x10, RZ, 0xfc, !PT ;  /* 0x0000001006063812 */ /* 0x000fe400078efcff */
[----:B------:R-:W-:Y:S01]  /*218a0*/  ISETP.LT.OR P3, PT, R0, 0x29, !P0 ;  /* 0x000000290000780c */ /* 0x000fe20004761670 */
[----:B------:R0:W-:Y:S01]  /*218b0*/  @!P1 STG.E.U8 desc[UR50][R4.64+0x11], R10 ;  /* 0x0000110a04009986 */ /* 0x0001e2000c101132 */
[----:B------:R-:W-:Y:S01]  /*218c0*/  LOP3.LUT R7, R7, 0xffdfffff, RZ, 0xc0, !PT ;  /* 0xffdfffff07077812 */ /* 0x000fe200078ec0ff */
[----:B0-----:R-:W-:-:S05]  /*218d0*/  @!P6 IMAD R10, R228, R17, RZ ;  /* 0x00000011e40ae224 */ /* 0x001fca00078e02ff */
[----:B------:R0:W-:Y:S05]  /*218e0*/  @!P6 STG.E.U8 desc[UR50][R200.64+0x10], R10 ;  /* 0x0000100ac800e986 */ /* 0x0001ea000c101132 */
[----:B------:R-:W-:Y:S01]  /*218f0*/  @P3 LOP3.LUT R7, R7, 0x200000, RZ, 0xfc, !PT ;  /* 0x0020000007073812 */ /* 0x000fe200078efcff */
[----:B0-----:R-:W-:Y:S01]  /*21900*/  IMAD.U32 R10, RZ, RZ, UR45 ;  /* 0x0000002dff0a7e24 */ /* 0x001fe2000f8e00ff */
[----:B------:R-:W5:Y:S04]  /*21910*/  LDL.LU R201, [R1+0x28c] ;  /* 0x00028c0001c97983 */ /* 0x000f680000300800 */
[----:B------:R-:W-:-:S04]  /*21920*/  @!P3 IADD3 R136, P1, P2, R10, UR47, R2 ;  /* 0x0000002f0a88bc10 */ /* 0x000fc8000fa3e002 */
[----:B------:R-:W-:Y:S02]  /*21930*/  @!P3 IADD3.X R137, R11, UR46, R3, P1, P2 ;  /* 0x0000002e0b89bc10 */ /* 0x000fe40008fe4403 */
[----:B------:R-:W-:-:S13]  /*21940*/  ISETP.LT.OR P3, PT, R0, 0x2a, !P0 ;  /* 0x0000002a0000780c */ /* 0x000fda0004761670 */
[----:B------:R-:W-:Y:S01]  /*21950*/  @!P3 IADD3 R138, P1, P2, R10, UR47, R2 ;  /* 0x0000002f0a8abc10 */ /* 0x000fe2000fa3e002 */
[----:B------:R-:W-:-:S05]  /*21960*/  @!P4 IMAD R10, R227, R17, RZ ;  /* 0x00000011e30ac224 */ /* 0x000fca00078e02ff */
[----:B------:R0:W-:Y:S01]  /*21970*/  @!P4 STG.E.U8 desc[UR50][R198.64+0x11], R10 ;  /* 0x0000110ac600c986 */ /* 0x0001e2000c101132 */
[----:B------:R-:W-:Y:S02]  /*21980*/  ISETP.LT.OR P4, PT, R0, 0x31, !P0 ;  /* 0x000000310000780c */ /* 0x000fe40004781670 */
[----:B------:R-:W-:Y:S01]  /*21990*/  @!P3 IADD3.X R139, R11, UR46, R3, P1, P2 ;  /* 0x0000002e0b8bbc10 */ /* 0x000fe20008fe4403 */
[----:B0-----:R-:W-:Y:S01]  /*219a0*/  IMAD.U32 R10, RZ, RZ, UR45 ;  /* 0x0000002dff0a7e24 */ /* 0x001fe2000f8e00ff */
[----:B------:R-:W-:Y:S01]  /*219b0*/  LOP3.LUT R7, R7, 0xffefffff, RZ, 0xc0, !PT ;  /* 0xffefffff07077812 */ /* 0x000fe200078ec0ff */
[----:B------:R-:W-:Y:S01]  /*219c0*/  IMAD.U32 R230, RZ, RZ, UR45 ;  /* 0x0000002dffe67e24 */ /* 0x000fe2000f8e00ff */
[----:B------:R-:W-:Y:S01]  /*219d0*/  LOP3.LUT P6, RZ, R6, 0x20, RZ, 0xc0, !PT ;  /* 0x0000002006ff7812 */ /* 0x000fe200078cc0ff */
[----:B------:R-:W-:-:S06]  /*219e0*/  IMAD.U32 R228, RZ, RZ, UR45 ;  /* 0x0000002dffe47e24 */ /* 0x000fcc000f8e00ff */
[----:B------:R-:W-:Y:S01]  /*219f0*/  @!P4 IADD3 R140, P1, P2, R10, UR47, R2 ;  /* 0x0000002f0a8ccc10 */ /* 0x000fe2000fa3e002 */
[----:B------:R-:W2:Y:S03]  /*21a00*/  LDL.LU R199, [R1+0x290] ;  /* 0x0002900001c77983 */ /* 0x000ea60000300800 */
[----:B------:R-:W-:Y:S02]  /*21a10*/  @!P4 IADD3.X R141, R11, UR46, R3, P1, P2 ;  /* 0x0000002e0b8dcc10 */ /* 0x000fe40008fe4403 */
[----:B------:R-:W-:Y:S02]  /*21a20*/  ISETP.LT.OR P1, PT, R0, 0x19, !P5 ;  /* 0x000000190000780c */ /* 0x000fe40006f21670 */
[----:B------:R-:W-:-:S04]  /*21a30*/  @P3 LOP3.LUT R7, R7, 0x100000, RZ, 0xfc, !PT ;  /* 0x0010000007073812 */ /* 0x000fc800078efcff */
[----:B------:R-:W-:-:S04]  /*21a40*/  LOP3.LUT R7, R7, 0xfff7ffff, RZ, 0xc0, !PT ;  /* 0xfff7ffff07077812 */ /* 0x000fc800078ec0ff */
[----:B------:R-:W-:Y:S02]  /*21a50*/  @P4 LOP3.LUT R7, R7, 0x80000, RZ, 0xfc, !PT ;  /* 0x0008000007074812 */ /* 0x000fe400078efcff */
[----:B------:R-:W-:Y:S01]  /*21a60*/  ISETP.LT.OR P4, PT, R0, 0x32, !P0 ;  /* 0x000000320000780c */ /* 0x000fe20004781670 */
[----:B------:R-:W-:-:S05]  /*21a70*/  @!P1 IMAD R10, R226, R17, RZ ;  /* 0x00000011e20a9224 */ /* 0x000fca00078e02ff */
[----:B------:R0:W-:Y:S02]  /*21a80*/  @!P1 STG.E.U8 desc[UR50][R4.64+0x18], R10 ;  /* 0x0000180a04009986 */ /* 0x0001e4000c101132 */
[----:B0-----:R-:W-:-:S05]  /*21a90*/  IMAD.U32 R10, RZ, RZ, UR45 ;  /* 0x0000002dff0a7e24 */ /* 0x001fca000f8e00ff */
[----:B------:R-:W-:-:S04]  /*21aa0*/  @!P4 IADD3 R142, P1, P2, R10, UR47, R2 ;  /* 0x0000002f0a8ecc10 */ /* 0x000fc8000fa3e002 */
[----:B------:R-:W-:Y:S02]  /*21ab0*/  @!P4 IADD3.X R143, R11, UR46, R3, P1, P2 ;  /* 0x0000002e0b8fcc10 */ /* 0x000fe40008fe4403 */
[----:B------:R-:W-:-:S13]  /*21ac0*/  ISETP.LT.OR P1, PT, R0, 0x1a, !P5 ;  /* 0x0000001a0000780c */ /* 0x000fda0006f21670 */
[----:B------:R-:W-:-:S05]  /*21ad0*/  @!P1 IMAD R10, R225, R17, RZ ;  /* 0x00000011e10a9224 */ /* 0x000fca00078e02ff */
[----:B------:R0:W-:Y:S01]  /*21ae0*/  @!P1 STG.E.U8 desc[UR50][R4.64+0x19], R10 ;  /* 0x0000190a04009986 */ /* 0x0001e2000c101132 */
[----:B------:R-:W-:Y:S01]  /*21af0*/  LOP3.LUT R7, R7, 0xfffbffff, RZ, 0xc0, !PT ;  /* 0xfffbffff07077812 */ /* 0x000fe200078ec0ff */
[----:B0-----:R-:W-:-:S05]  /*21b00*/  @!P6 IMAD R10, R224, R17, RZ ;  /* 0x00000011e00ae224 */ /* 0x001fca00078e02ff */
[----:B------:R0:W-:Y:S01]  /*21b10*/  @!P6 STG.E.U8 desc[UR50][R196.64+0x18], R10 ;  /* 0x0000180ac400e986 */ /* 0x0001e2000c101132 */
[----:B------:R-:W-:Y:S02]  /*21b20*/  ISETP.LT.OR P6, PT, R0, 0x39, !P0 ;  /* 0x000000390000780c */ /* 0x000fe400047c1670 */
[----:B------:R-:W-:-:S04]  /*21b30*/  @P4 LOP3.LUT R7, R7, 0x40000, RZ, 0xfc, !PT ;  /* 0x0004000007074812 */ /* 0x000fc800078efcff */
[----:B------:R-:W-:Y:S01]  /*21b40*/  LOP3.LUT R7, R7, 0xfffdffff, RZ, 0xc0, !PT ;  /* 0xfffdffff07077812 */ /* 0x000fe200078ec0ff */
[----:B0-----:R-:W-:Y:S01]  /*21b50*/  IMAD.U32 R10, RZ, RZ, UR45 ;  /* 0x0000002dff0a7e24 */ /* 0x001fe2000f8e00ff */
[----:B------:R-:W-:Y:S01]  /*21b60*/  LOP3.LUT P3, RZ, R6, 0x40, RZ, 0xc0, !PT ;  /* 0x0000004006ff7812 */ /* 0x000fe2000786c0ff */
[----:B------:R-:W-:Y:S01]  /*21b70*/  IMAD.U32 R226, RZ, RZ, UR45 ;  /* 0x0000002dffe27e24 */ /* 0x000fe2000f8e00ff */
[----:B------:R-:W3:Y:S03]  /*21b80*/  LDL.LU R196, [R1+0x294] ;  /* 0x0002940001c47983 */ /* 0x000ee60000300800 */
[----:B------:R-:W-:Y:S02]  /*21b90*/  @!P6 IADD3 R144, P1, P2, R10, UR47, R2 ;  /* 0x0000002f0a90ec10 */ /* 0x000fe4000fa3e002 */
[----:B------:R-:W-:Y:S01]  /*21ba0*/  @P6 LOP3.LUT R7, R7, 0x20000, RZ, 0xfc, !PT ;  /* 0x0002000007076812 */ /* 0x000fe200078efcff */
[----:B------:R-:W-:Y:S01]  /*21bb0*/  IMAD.U32 R224, RZ, RZ, UR45 ;  /* 0x0000002dffe07e24 */ /* 0x000fe2000f8e00ff */
[----:B------:R-:W-:Y:S01]  /*21bc0*/  @!P6 IADD3.X R145, R11, UR46, R3, P1, P2 ;  /* 0x0000002e0b91ec10 */ /* 0x000fe20008fe4403 */
[----:B------:R-:W4:Y:S01]  /*21bd0*/  LDL.LU R197, [R1+0x298] ;  /* 0x0002980001c57983 */ /* 0x000f220000300800 */
[----:B------:R-:W-:-:S13]  /*21be0*/  ISETP.LT.OR P6, PT, R0, 0x3a, !P0 ;  /* 0x0000003a0000780c */ /* 0x000fda00047c1670 */
[----:B------:R-:W-:Y:S01]  /*21bf0*/  @!P6 IADD3 R146, P1, P2, R10, UR47, R2 ;  /* 0x0000002f0a92ec10 */ /* 0x000fe2000fa3e002 */
[----:B------:R-:W-:-:S05]  /*21c00*/  @!P3 IMAD R10, R223, R17, RZ ;  /* 0x00000011df0ab224 */ /* 0x000fca00078e02ff */
[----:B------:R0:W-:Y:S01]  /*21c10*/  @!P3 STG.E.U8 desc[UR50][R194.64+0x19], R10 ;  /* 0x0000190ac200b986 */ /* 0x0001e2000c101132 */
[----:B------:R-:W-:Y:S02]  /*21c20*/  ISETP.LT.OR P3, PT, R0, 0x41, !P0 ;  /* 0x000000410000780c */ /* 0x000fe40004761670 */
[----:B------:R-:W-:Y:S01]  /*21c30*/  @!P6 IADD3.X R147, R11, UR46, R3, P1, P2 ;  /* 0x0000002e0b93ec10 */ /* 0x000fe20008fe4403 */
[----:B0-----:R-:W-:Y:S01]  /*21c40*/  IMAD.U32 R10, RZ, RZ, UR45 ;  /* 0x0000002dff0a7e24 */ /* 0x001fe2000f8e00ff */
[----:B------:R-:W-:-:S09]  /*21c50*/  LOP3.LUT R7, R7, 0xfffeffff, RZ, 0xc0, !PT ;  /* 0xfffeffff07077812 */ /* 0x000fd200078ec0ff */
[----:B------:R-:W-:-:S04]  /*21c60*/  @!P3 IADD3 R148, P1, P2, R10, UR47, R2 ;  /* 0x0000002f0a94bc10 */ /* 0x000fc8000fa3e002 */
        /* <DEDUP_REMOVED lines=11> */
[----:B------:R-:W-:Y:S02]  /*21d20*/  ISETP.LT.OR P1, PT, R0, 0x22, !P5 ;  /* 0x000000220000780c */ /* 0x000fe40006f21670 */
[C---:B------:R-:W-:Y:S02]  /*21d30*/  LOP3.LUT P4, RZ, R6.reuse, 0x80, RZ, 0xc0, !PT ;  /* 0x0000008006ff7812 */ /* 0x040fe4000788c0ff */
[----:B------:R-:W-:Y:S02]  /*21d40*/  LOP3.LUT R7, R7, 0xffffbfff, RZ, 0xc0, !PT ;  /* 0xffffbfff07077812 */ /* 0x000fe400078ec0ff */
[----:B------:R-:W-:Y:S01]  /*21d50*/  LOP3.LUT P6, RZ, R6, 0x100, RZ, 0xc0, !PT ;  /* 0x0000010006ff7812 */ /* 0x000fe200078cc0ff */
[----:B------:R-:W-:Y:S01]  /*21d60*/  IMAD.U32 R222, RZ, RZ, UR45 ;  /* 0x0000002dffde7e24 */ /* 0x000fe2000f8e00ff */
[----:B------:R-:W-:Y:S01]  /*21d70*/  @P3 LOP3.LUT R7, R7, 0x4000, RZ, 0xfc, !PT ;  /* 0x0000400007073812 */ /* 0x000fe200078efcff */
[----:B------:R-:W4:Y:S01]  /*21d80*/  LDL.LU R11, [R1+0x31c] ;  /* 0x00031c00010b7983 */ /* 0x000f220000300800 */
[----:B------:R-:W-:-:S03]  /*21d90*/  ISETP.LT.OR P3, PT, R0, 0x49, !P0 ;  /* 0x000000490000780c */ /* 0x000fc60004761670 */
[----:B------:R-:W-:-:S05]  /*21da0*/  @!P1 IMAD R10, R221, R17, RZ ;  /* 0x00000011dd0a9224 */ /* 0x000fca00078e02ff */
[----:B------:R0:W-:Y:S01]  /*21db0*/  @!P1 STG.E.U8 desc[UR50][R4.64+0x21], R10 ;  /* 0x0000210a04009986 */ /* 0x0001e2000c101132 */
[----:B------:R-:W-:-:S04]  /*21dc0*/  LOP3.LUT R7, R7, 0xffffdfff, RZ, 0xc0, !PT ;  /* 0xffffdfff07077812 */ /* 0x000fc800078ec0ff */
[----:B------:R-:W-:Y:S01]  /*21dd0*/  @!P3 IADD3 R236, P1, P2, R236, UR47, R2 ;  /* 0x0000002fececbc10 */ /* 0x000fe2000fa3e002 */
[----:B0-----:R-:W-:-:S05]  /*21de0*/  @!P4 IMAD R10, R220, R17, RZ ;  /* 0x00000011dc0ac224 */ /* 0x001fca00078e02ff */
[----:B------:R0:W-:Y:S01]  /*21df0*/  @!P4 STG.E.U8 desc[UR50][R192.64+0x20], R10 ;  /* 0x0000200ac000c986 */ /* 0x0001e2000c101132 */
[----:B------:R-:W-:Y:S01]  /*21e00*/  @P3 LOP3.LUT R7, R7, 0x2000, RZ, 0xfc, !PT ;  /* 0x0000200007073812 */ /* 0x000fe200078efcff */
[----:B0-----:R-:W-:Y:S02]  /*21e10*/  IMAD.U32 R10, RZ, RZ, UR44 ;  /* 0x0000002cff0a7e24 */ /* 0x001fe4000f8e00ff */
[----:B------:R-:W4:Y:S03]  /*21e20*/  LDL.LU R193, [R1+0x29c] ;  /* 0x00029c0001c17983 */ /* 0x000f260000300800 */
[----:B------:R-:W-:Y:S02]  /*21e30*/  @!P3 IADD3.X R237, R10, UR46, R3, P1, P2 ;  /* 0x0000002e0aedbc10 */ /* 0x000fe40008fe4403 */
[----:B------:R-:W-:-:S13]  /*21e40*/  ISETP.LT.OR P3, PT, R0, 0x4a, !P0 ;  /* 0x0000004a0000780c */ /* 0x000fda0004761670 */
[----:B------:R-:W-:-:S04]  /*21e50*/  @!P3 IADD3 R234, P1, P2, R234, UR47, R2 ;  /* 0x0000002feaeabc10 */ /* 0x000fc8000fa3e002 */
[----:B------:R-:W-:Y:S01]  /*21e60*/  @!P3 IADD3.X R235, R10, UR46, R3, P1, P2 ;  /* 0x0000002e0aebbc10 */ /* 0x000fe20008fe4403 */
[----:B------:R-:W-:-:S05]  /*21e70*/  @!P6 IMAD R10, R219, R17, RZ ;  /* 0x00000011db0ae224 */ /* 0x000fca00078e02ff */
[----:B------:R0:W-:Y:S01]  /*21e80*/  @!P6 STG.E.U8 desc[UR50][R190.64+0x21], R10 ;  /* 0x0000210abe00e986 */ /* 0x0001e2000c101132 */
[----:B------:R-:W-:Y:S02]  /*21e90*/  ISETP.LT.OR P6, PT, R0, 0x51, !P0 ;  /* 0x000000510000780c */ /* 0x000fe400047c1670 */
[----:B------:R-:W-:-:S04]  /*21ea0*/  LOP3.LUT R7, R7, 0xffffefff, RZ, 0xc0, !PT ;  /* 0xffffefff07077812 */ /* 0x000fc800078ec0ff */
[----:B------:R-:W-:Y:S01]  /*21eb0*/  @P3 LOP3.LUT R7, R7, 0x1000, RZ, 0xfc, !PT ;  /* 0x0000100007073812 */ /* 0x000fe200078efcff */
[----:B0-----:R-:W-:Y:S01]  /*21ec0*/  IMAD.U32 R10, RZ, RZ, UR44 ;  /* 0x0000002cff0a7e24 */ /* 0x001fe2000f8e00ff */
[----:B------:R-:W-:Y:S01]  /*21ed0*/  LOP3.LUT P4, RZ, R6, 0x200, RZ, 0xc0, !PT ;  /* 0x0000020006ff7812 */ /* 0x000fe2000788c0ff */
[----:B------:R-:W-:-:S04]  /*21ee0*/  IMAD.U32 R220, RZ, RZ, UR45 ;  /* 0x0000002dffdc7e24 */ /* 0x000fc8000f8e00ff */
[----:B------:R-:W-:Y:S01]  /*21ef0*/  @!P6 IADD3 R232, P1, P2, R232, UR47, R2 ;  /* 0x0000002fe8e8ec10 */ /* 0x000fe2000fa3e002 */
[----:B------:R-:W4:Y:S03]  /*21f00*/  LDL.LU R191, [R1+0x2a0] ;  /* 0x0002a00001bf7983 */ /* 0x000f260000300800 */
[----:B------:R-:W-:Y:S02]  /*21f10*/  @!P6 IADD3.X R233, R10, UR46, R3, P1, P2 ;  /* 0x0000002e0ae9ec10 */ /* 0x000fe40008fe4403 */
[----:B------:R-:W-:Y:S02]  /*21f20*/  ISETP.LT.OR P1, PT, R0, 0x29, !P5 ;  /* 0x000000290000780c */ /* 0x000fe40006f21670 */
[----:B------:R-:W-:-:S04]  /*21f30*/  LOP3.LUT R7, R7, 0xfffff7ff, RZ, 0xc0, !PT ;  /* 0xfffff7ff07077812 */ /* 0x000fc800078ec0ff */
[----:B------:R-:W-:Y:S02]  /*21f40*/  @P6 LOP3.LUT R7, R7, 0x800, RZ, 0xfc, !PT ;  /* 0x0000080007076812 */ /* 0x000fe400078efcff */
[----:B------:R-:W-:-:S05]  /*21f50*/  ISETP.LT.OR P6, PT, R0, 0x52, !P0 ;  /* 0x000000520000780c */ /* 0x000fca00047c1670 */
[----:B------:R-:W-:-:S05]  /*21f60*/  @!P1 IMAD R10, R218, R17, RZ ;  /* 0x00000011da0a9224 */ /* 0x000fca00078e02ff */
[----:B------:R0:W-:Y:S03]  /*21f70*/  @!P1 STG.E.U8 desc[UR50][R4.64+0x28], R10 ;  /* 0x0000280a04009986 */ /* 0x0001e6000c101132 */
[----:B------:R-:W-:Y:S01]  /*21f80*/  @!P6 IADD3 R230, P1, P2, R230, UR47, R2 ;  /* 0x0000002fe6e6ec10 */ /* 0x000fe2000fa3e002 */
[----:B0-----:R-:W-:-:S05]  /*21f90*/  IMAD.U32 R10, RZ, RZ, UR44 ;  /* 0x0000002cff0a7e24 */ /* 0x001fca000f8e00ff */
        /* <DEDUP_REMOVED lines=12> */
[----:B------:R-:W-:-:S04]  /*22060*/  IMAD.U32 R218, RZ, RZ, UR45 ;  /* 0x0000002dffda7e24 */ /* 0x000fc8000f8e00ff */
[----:B------:R-:W-:Y:S01]  /*22070*/  @!P4 IADD3 R228, P1, P2, R228, UR47, R2 ;  /* 0x0000002fe4e4cc10 */ /* 0x000fe2000fa3e002 */
[----:B------:R-:W-:Y:S01]  /*22080*/  IMAD.U32 R216, RZ, RZ, UR45 ;  /* 0x0000002dffd87e24 */ /* 0x000fe2000f8e00ff */
[----:B------:R-:W-:Y:S01]  /*22090*/  @P4 LOP3.LUT R7, R7, 0x200, RZ, 0xfc, !PT ;  /* 0x0000020007074812 */ /* 0x000fe200078efcff */
[----:B------:R-:W4:Y:S01]  /*220a0*/  LDL.LU R188, [R1+0x2a4] ;  /* 0x0002a40001bc7983 */ /* 0x000f220000300800 */
[----:B------:R-:W-:Y:S02]  /*220b0*/  @!P4 IADD3.X R229, R10, UR46, R3, P1, P2 ;  /* 0x0000002e0ae5cc10 */ /* 0x000fe40008fe4403 */
[----:B------:R-:W-:Y:S01]  /*220c0*/  ISETP.LT.OR P4, PT, R0, 0x5a, !P0 ;  /* 0x0000005a0000780c */ /* 0x000fe20004781670 */
[----:B------:R-:W4:-:S12]  /*220d0*/  LDL.LU R189, [R1+0x2a8] ;  /* 0x0002a80001bd7983 */ /* 0x000f180000300800 */
[----:B------:R-:W-:-:S04]  /*220e0*/  @!P4 IADD3 R226, P1, P2, R226, UR47, R2 ;  /* 0x0000002fe2e2cc10 */ /* 0x000fc8000fa3e002 */
[----:B------:R-:W-:Y:S01]  /*220f0*/  @!P4 IADD3.X R227, R10, UR46, R3, P1, P2 ;  /* 0x0000002e0ae3cc10 */ /* 0x000fe20008fe4403 */
[----:B------:R-:W-:-:S05]  /*22100*/  @!P3 IMAD R10, R215, R17, RZ ;  /* 0x00000011d70ab224 */ /* 0x000fca00078e02ff */
[----:B------:R0:W-:Y:S01]  /*22110*/  @!P3 STG.E.U8 desc[UR50][R186.64+0x29], R10 ;  /* 0x0000290aba00b986 */ /* 0x0001e2000c101132 */
[----:B------:R-:W-:Y:S02]  /*22120*/  ISETP.LT.OR P3, PT, R0, 0x61, !P0 ;  /* 0x000000610000780c */ /* 0x000fe40004761670 */
[----:B------:R-:W-:-:S04]  /*22130*/  LOP3.LUT R7, R7, 0xfffffeff, RZ, 0xc0, !PT ;  /* 0xfffffeff07077812 */ /* 0x000fc800078ec0ff */
[----:B------:R-:W-:Y:S01]  /*22140*/  @P4 LOP3.LUT R7, R7, 0x100, RZ, 0xfc, !PT ;  /* 0x0000010007074812 */ /* 0x000fe200078efcff */
[----:B0-----:R-:W-:-:S06]  /*22150*/  IMAD.U32 R10, RZ, RZ, UR44 ;  /* 0x0000002cff0a7e24 */ /* 0x001fcc000f8e00ff */
[----:B------:R-:W-:-:S04]  /*22160*/  @!P3 IADD3 R224, P1, P2, R224, UR47, R2 ;  /* 0x0000002fe0e0bc10 */ /* 0x000fc8000fa3e002 */
        /* <DEDUP_REMOVED lines=10> */
[----:B------:R-:W-:Y:S02]  /*22210*/  ISETP.LT.OR P1, PT, R0, 0x32, !P5 ;  /* 0x000000320000780c */ /* 0x000fe40006f21670 */
[----:B------:R-:W-:Y:S02]  /*22220*/  LOP3.LUT P6, RZ, R6, 0x800, RZ, 0xc0, !PT ;  /* 0x0000080006ff7812 */ /* 0x000fe400078cc0ff */
[----:B------:R-:W-:-:S04]  /*22230*/  LOP3.LUT R7, R7, 0xffffffbf, RZ, 0xc0, !PT ;  /* 0xffffffbf07077812 */ /* 0x000fc800078ec0ff */
[----:B------:R-:W-:Y:S02]  /*22240*/  @P3 LOP3.LUT R7, R7, 0x40, RZ, 0xfc, !PT ;  /* 0x0000004007073812 */ /* 0x000fe400078efcff */
        /* <DEDUP_REMOVED lines=8> */
[----:B0-----:R-:W-:Y:S01]  /*222d0*/  IMAD.U32 R10, RZ, RZ, UR44 ;  /* 0x0000002cff0a7e24 */ /* 0x001fe2000f8e00ff */
[----:B------:R-:W-:Y:S01]  /*222e0*/  LOP3.LUT P4, RZ, R6, 0x1000, RZ, 0xc0, !PT ;  /* 0x0000100006ff7812 */ /* 0x000fe2000788c0ff */
[----:B------:R-:W-:Y:S01]  /*222f0*/  IMAD.U32 R214, RZ, RZ, UR45 ;  /* 0x0000002dffd67e24 */ /* 0x000fe2000f8e00ff */
[----:B------:R-:W4:Y:S02]  /*22300*/  LDL.LU R185, [R1+0x2ac] ;  /* 0x0002ac0001b97983 */ /* 0x000f240000300800 */
        /* <DEDUP_REMOVED lines=48> */
[----:B------:R-:W-:Y:S02]  /*22610*/  LOP3.LUT R7, R7, 0xfffffffe, RZ, 0xc0, !PT ;  /* 0xfffffffe07077812 */ /* 0x000fe400078ec0ff */
[----:B------:R-:W-:Y:S01]  /*22620*/  LOP3.LUT P4, RZ, R6, 0x8000, RZ, 0xc0, !PT ;  /* 0x0000800006ff7812 */ /* 0x000fe2000788c0ff */
[----:B0-----:R-:W-:-:S08]  /*22630*/  IMAD.U32 R10, RZ, RZ, UR44 ;  /* 0x0000002cff0a7e24 */ /* 0x001fd0000f8e00ff */
[----:B------:R-:W-:Y:S02]  /*22640*/  @!P3 IADD3 R208, P1, P2, R208, UR47, R2 ;  /* 0x0000002fd0d0bc10 */ /* 0x000fe4000fa3e002 */
[----:B------:R-:W-:Y:S02]  /*22650*/  @P6 LOP3.LUT R7, R7, 0x1, RZ, 0xfc, !PT ;  /* 0x0000000107076812 */ /* 0x000fe400078efcff */
[----:B------:R-:W-:Y:S02]  /*22660*/  @!P3 IADD3.X R209, R10, UR46, R3, P1, P2 ;  /* 0x0000002e0ad1bc10 */ /* 0x000fe40008fe4403 */
[----:B------:R-:W-:Y:S02]  /*22670*/  ISETP.LT.OR P1, PT, R0, 0x41, !P5 ;  /* 0x000000410000780c */ /* 0x000fe40006f21670 */
[C---:B------:R-:W-:Y:S02]  /*22680*/  LOP3.LUT P6, RZ, R6.reuse, 0x10000, RZ, 0xc0, !PT ;  /* 0x0001000006ff7812 */ /* 0x040fe400078cc0ff */
[----:B------:R-:W-:-:S04]  /*22690*/  LOP3.LUT R6, R6, 0x7fffffff, RZ, 0xc0, !PT ;  /* 0x7fffffff06067812 */ /* 0x000fc800078ec0ff */
[----:B------:R-:W-:Y:S02]  /*226a0*/  @P3 LOP3.LUT R6, R6, 0x80000000, RZ, 0xfc, !PT ;  /* 0x8000000006063812 */ /* 0x000fe400078efcff */
[----:B------:R-:W-:-:S03]  /*226b0*/  ISETP.LT.OR P3, PT, R0, 0x82, !P0 ;  /* 0x000000820000780c */ /* 0x000fc60004761670 */
[----:B------:R-:W-:Y:S02]  /*226c0*/  @!P1 IMAD R10, R206, R17, RZ ;  /* 0x00000011ce0a9224 */ /* 0x000fe400078e02ff */
[----:B------:R-:W-:-:S03]  /*226d0*/  IMAD.U32 R206, RZ, RZ, UR45 ;  /* 0x0000002dffce7e24 */ /* 0x000fc6000f8e00ff */
[----:B------:R0:W-:Y:S05]  /*226e0*/  @!P1 STG.E.U8 desc[UR50][R4.64+0x40], R10 ;  /* 0x0000400a04009986 */ /* 0x0001ea000c101132 */
[----:B------:R-:W-:Y:S01]  /*226f0*/  @!P3 IADD3 R206, P1, P2, R206, UR47, R2 ;  /* 0x0000002fcecebc10 */ /* 0x000fe2000fa3e002 */
[----:B0-----:R-:W-:-:S05]  /*22700*/  IMAD.U32 R10, RZ, RZ, UR44 ;  /* 0x0000002cff0a7e24 */ /* 0x001fca000f8e00ff */
[----:B------:R-:W-:Y:S02]  /*22710*/  @!P3 IADD3.X R207, R10, UR46, R3, P1, P2 ;  /* 0x0000002e0acfbc10 */ /* 0x000fe40008fe4403 */
[----:B------:R-:W-:Y:S02]  /*22720*/  ISETP.LT.OR P1, PT, R0, 0x42, !P5 ;  /* 0x000000420000780c */ /* 0x000fe40006f21670 */
[----:B------:R-:W-:-:S04]  /*22730*/  LOP3.LUT R6, R6, 0xbfffffff, RZ, 0xc0, !PT ;  /* 0xbfffffff06067812 */ /* 0x000fc800078ec0ff */
[----:B------:R-:W-:Y:S02]  /*22740*/  @P3 LOP3.LUT R6, R6, 0x40000000, RZ, 0xfc, !PT ;  /* 0x4000000006063812 */ /* 0x000fe400078efcff */
[----:B------:R-:W-:-:S05]  /*22750*/  ISETP.LT.OR P3, PT, R0, 0x89, !P0 ;  /* 0x000000890000780c */ /* 0x000fca0004761670 */
[----:B------:R-:W-:-:S05]  /*22760*/  @!P1 IMAD R10, R205, R17, RZ ;  /* 0x00000011cd0a9224 */ /* 0x000fca00078e02ff */
[----:B------:R0:W-:Y:S02]  /*22770*/  @!P1 STG.E.U8 desc[UR50][R4.64+0x41], R10 ;  /* 0x0000410a04009986 */ /* 0x0001e4000c101132 */
[----:B0-----:R-:W-:Y:S02]  /*22780*/  @!P4 IMAD R10, R204, R17, RZ ;  /* 0x00000011cc0ac224 */ /* 0x001fe400078e02ff */
[----:B------:R-:W-:-:S03]  /*22790*/  IMAD.U32 R204, RZ, RZ, UR45 ;  /* 0x0000002dffcc7e24 */ /* 0x000fc6000f8e00ff */
[----:B------:R0:W-:Y:S01]  /*227a0*/  @!P4 STG.E.U8 desc[UR50][R176.64+0x40], R10 ;  /* 0x0000400ab000c986 */ /* 0x0001e2000c101132 */
[C---:B------:R-:W-:Y:S02]  /*227b0*/  LOP3.LUT P4, RZ, R6.reuse, 0x20000, RZ, 0xc0, !PT ;  /* 0x0002000006ff7812 */ /* 0x040fe4000788c0ff */
[----:B------:R-:W-:Y:S02]  /*227c0*/  LOP3.LUT R6, R6, 0xdfffffff, RZ, 0xc0, !PT ;  /* 0xdfffffff06067812 */ /* 0x000fe400078ec0ff */
[----:B------:R-:W-:Y:S02]  /*227d0*/  @!P3 IADD3 R204, P1, P2, R204, UR47, R2 ;  /* 0x0000002fccccbc10 */ /* 0x000fe4000fa3e002 */
[----:B------:R-:W-:Y:S01]  /*227e0*/  @P3 LOP3.LUT R6, R6, 0x20000000, RZ, 0xfc, !PT ;  /* 0x2000000006063812 */ /* 0x000fe200078efcff */
[----:B0-----:R-:W-:Y:S01]  /*227f0*/  IMAD.U32 R10, RZ, RZ, UR44 ;  /* 0x0000002cff0a7e24 */ /* 0x001fe2000f8e00ff */
[----:B------:R-:W4:Y:S04]  /*22800*/  LDL.LU R177, [R1+0x2bc] ;  /* 0x0002bc0001b17983 */ /* 0x000f280000300800 */
[----:B------:R-:W-:-:S02]  /*22810*/  @!P3 IADD3.X R205, R10, UR46, R3, P1, P2 ;  /* 0x0000002e0acdbc10 */ /* 0x000fc40008fe4403 */
[----:B------:R-:W-:Y:S01]  /*22820*/  ISETP.LT.OR P3, PT, R0, 0x8a, !P0 ;  /* 0x0000008a0000780c */ /* 0x000fe20004761670 */
[----:B------:R-:W-:-:S12]  /*22830*/  IMAD.U32 R202, RZ, RZ, UR45 ;  /* 0x0000002dffca7e24 */ /* 0x000fd8000f8e00ff */
[----:B------:R-:W-:-:S04]  /*22840*/  @!P3 IADD3 R202, P1, P2, R202, UR47, R2 ;  /* 0x0000002fcacabc10 */ /* 0x000fc8000fa3e002 */
[----:B------:R-:W-:Y:S01]  /*22850*/  @!P3 IADD3.X R203, R10, UR46, R3, P1, P2 ;  /* 0x0000002e0acbbc10 */ /* 0x000fe20008fe4403 */
[----:B-----5:R-:W-:-:S05]  /*22860*/  @!P6 IMAD R10, R201, R17, RZ ;  /* 0x00000011c90ae224 */ /* 0x020fca00078e02ff */
[----:B------:R0:W-:Y:S01]  /*22870*/  @!P6 STG.E.U8 desc[UR50][R174.64+0x41], R10 ;  /* 0x0000410aae00e986 */ /* 0x0001e2000c101132 */
[----:B------:R-:W-:Y:S01]  /*22880*/  ISETP.LT.OR P6, PT, R0, 0x91, !P0 ;  /* 0x000000910000780c */ /* 0x000fe200047c1670 */
[----:B------:R-:W-:Y:S01]  /*22890*/  IMAD.U32 R200, RZ, RZ, UR45 ;  /* 0x0000002dffc87e24 */ /* 0x000fe2000f8e00ff */
[----:B------:R-:W-:-:S04]  /*228a0*/  LOP3.LUT R6, R6, 0xefffffff, RZ, 0xc0, !PT ;  /* 0xefffffff06067812 */ /* 0x000fc800078ec0ff */
[----:B------:R-:W-:Y:S01]  /*228b0*/  @P3 LOP3.LUT R6, R6, 0x10000000, RZ, 0xfc, !PT ;  /* 0x1000000006063812 */ /* 0x000fe200078efcff */
[----:B0-----:R-:W-:Y:S01]  /*228c0*/  IMAD.U32 R10, RZ, RZ, UR44 ;  /* 0x0000002cff0a7e24 */ /* 0x001fe2000f8e00ff */
[----:B------:R-:W5:Y:S05]  /*228d0*/  LDL.LU R175, [R1+0x2c0] ;  /* 0x0002c00001af7983 */ /* 0x000f6a0000300800 */
[----:B------:R-:W-:Y:S02]  /*228e0*/  @!P6 IADD3 R200, P1, P2, R200, UR47, R2 ;  /* 0x0000002fc8c8ec10 */ /* 0x000fe4000fa3e002 */
[----:B------:R-:W-:Y:S02]  /*228f0*/  LOP3.LUT P3, RZ, R6, 0x40000, RZ, 0xc0, !PT ;  /* 0x0004000006ff7812 */ /* 0x000fe4000786c0ff */
[----:B------:R-:W-:-:S02]  /*22900*/  @!P6 IADD3.X R201, R10, UR46, R3, P1, P2 ;  /* 0x0000002e0ac9ec10 */ /* 0x000fc40008fe4403 */
[----:B------:R-:W-:Y:S02]  /*22910*/  ISETP.LT.OR P1, PT, R0, 0x49, !P5 ;  /* 0x000000490000780c */ /* 0x000fe40006f21670 */
[----:B------:R-:W-:-:S04]  /*22920*/  LOP3.LUT R6, R6, 0xf7ffffff, RZ, 0xc0, !PT ;  /* 0xf7ffffff06067812 */ /* 0x000fc800078ec0ff */
[----:B------:R-:W-:Y:S02]  /*22930*/  @P6 LOP3.LUT R6, R6, 0x8000000, RZ, 0xfc, !PT ;  /* 0x0800000006066812 */ /* 0x000fe400078efcff */
[----:B------:R-:W-:Y:S01]  /*22940*/  ISETP.LT.OR P6, PT, R0, 0x92, !P0 ;  /* 0x000000920000780c */ /* 0x000fe200047c1670 */
[----:B------:R-:W-:-:S04]  /*22950*/  IMAD.U32 R198, RZ, RZ, UR45 ;  /* 0x0000002dffc67e24 */ /* 0x000fc8000f8e00ff */
[----:B--2---:R-:W-:-:S05]  /*22960*/  @!P1 IMAD R10, R199, R17, RZ ;  /* 0x00000011c70a9224 */ /* 0x004fca00078e02ff */
[----:B------:R0:W-:Y:S03]  /*22970*/  @!P1 STG.E.U8 desc[UR50][R4.64+0x48], R10 ;  /* 0x0000480a04009986 */ /* 0x0001e6000c101132 */
[----:B------:R-:W-:Y:S01]  /*22980*/  @!P6 IADD3 R198, P1, P2, R198, UR47, R2 ;  /* 0x0000002fc6c6ec10 */ /* 0x000fe2000fa3e002 */
[----:B0-----:R-:W-:-:S05]  /*22990*/  IMAD.U32 R10, RZ, RZ, UR44 ;  /* 0x0000002cff0a7e24 */ /* 0x001fca000f8e00ff */
[----:B------:R-:W-:Y:S02]  /*229a0*/  @!P6 IADD3.X R199, R10, UR46, R3, P1, P2 ;  /* 0x0000002e0ac7ec10 */ /* 0x000fe40008fe4403 */
[----:B------:R-:W-:-:S13]  /*229b0*/  ISETP.LT.OR P1, PT, R0, 0x4a, !P5 ;  /* 0x0000004a0000780c */ /* 0x000fda0006f21670 */
[----:B---3--:R-:W-:-:S05]  /*229c0*/  @!P1 IMAD R10, R196, R17, RZ ;  /* 0x00000011c40a9224 */ /* 0x008fca00078e02ff */
[----:B------:R4:W-:Y:S01]  /*229d0*/  @!P1 STG.E.U8 desc[UR50][R4.64+0x49], R10 ;  /* 0x0000490a04009986 */ /* 0x0009e2000c101132 */
[----:B------:R-:W-:Y:S01]  /*229e0*/  LOP3.LUT R6, R6, 0xfbffffff, RZ, 0xc0, !PT ;  /* 0xfbffffff06067812 */ /* 0x000fe200078ec0ff */
[----:B----4-:R-:W-:-:S05]  /*229f0*/  @!P4 IMAD R10, R197, R17, RZ ;  /* 0x00000011c50ac224 */ /* 0x010fca00078e02ff */
[----:B------:R0:W-:Y:S01]  /*22a00*/  @!P4 STG.E.U8 desc[UR50][R172.64+0x48], R10 ;  /* 0x0000480aac00c986 */ /* 0x0001e2000c101132 */
[----:B------:R-:W-:Y:S01]  /*22a10*/  ISETP.LT.OR P4, PT, R0, 0x99, !P0 ;  /* 0x000000990000780c */ /* 0x000fe20004781670 */
[----:B------:R-:W-:Y:S01]  /*22a20*/  IMAD.U32 R196, RZ, RZ, UR45 ;  /* 0x0000002dffc47e24 */ /* 0x000fe2000f8e00ff */
[----:B------:R-:W-:-:S04]  /*22a30*/  @P6 LOP3.LUT R6, R6, 0x4000000, RZ, 0xfc, !PT ;  /* 0x0400000006066812 */ /* 0x000fc800078efcff */
[C---:B------:R-:W-:Y:S02]  /*22a40*/  LOP3.LUT P6, RZ, R6.reuse, 0x80000, RZ, 0xc0, !PT ;  /* 0x0008000006ff7812 */ /* 0x040fe400078cc0ff */
[----:B------:R-:W-:Y:S01]  /*22a50*/  LOP3.LUT R6, R6, 0xfdffffff, RZ, 0xc0, !PT ;  /* 0xfdffffff06067812 */ /* 0x000fe200078ec0ff */
[----:B0-----:R-:W-:Y:S01]  /*22a60*/  IMAD.U32 R10, RZ, RZ, UR44 ;  /* 0x0000002cff0a7e24 */ /* 0x001fe2000f8e00ff */
[----:B------:R-:W2:Y:S03]  /*22a70*/  LDL.LU R172, [R1+0x2c4] ;  /* 0x0002c40001ac7983 */ /* 0x000ea60000300800 */
[--C-:B------:R-:W-:Y:S02]  /*22a80*/  @!P4 IADD3 R196, P1, P2, R196, UR47, R2.reuse ;  /* 0x0000002fc4c4cc10 */ /* 0x100fe4000fa3e002 */
[----:B------:R-:W-:Y:S01]  /*22a90*/  @P4 LOP3.LUT R6, R6, 0x2000000, RZ, 0xfc, !PT ;  /* 0x0200000006064812 */ /* 0x000fe200078efcff */
[----:B------:R-:W-:Y:S01]  /*22aa0*/  IMAD.U32 R194, RZ, RZ, UR45 ;  /* 0x0000002dffc27e24 */ /* 0x000fe2000f8e00ff */
[----:B------:R-:W-:Y:S01]  /*22ab0*/  @!P4 IADD3.X R197, R10, UR46, R3, P1, P2 ;  /* 0x0000002e0ac5cc10 */ /* 0x000fe20008fe4403 */
[----:B------:R-:W-:Y:S01]  /*22ac0*/  IMAD.U32 R192, RZ, RZ, UR45 ;  /* 0x0000002dffc07e24 */ /* 0x000fe2000f8e00ff */
[----:B------:R-:W-:Y:S01]  /*22ad0*/  ISETP.LT.OR P4, PT, R0, 0x9a, !P0 ;  /* 0x0000009a0000780c */ /* 0x000fe20004781670 */
[----:B------:R-:W-:Y:S01]  /*22ae0*/  IMAD.U32 R190, RZ, RZ, UR45 ;  /* 0x0000002dffbe7e24 */ /* 0x000fe2000f8e00ff */
[----:B------:R-:W3:Y:S11]  /*22af0*/  LDL.LU R173, [R1+0x2c8] ;  /* 0x0002c80001ad7983 */ /* 0x000ef60000300800 */
        /* <DEDUP_REMOVED lines=20> */
[----:B------:R-:W-:-:S04]  /*22c40*/  LOP3.LUT R6, R6, 0xffbfffff, RZ, 0xc0, !PT ;  /* 0xffbfffff06067812 */ /* 0x000fc800078ec0ff */
[----:B------:R-:W-:Y:S02]  /*22c50*/  @P3 LOP3.LUT R6, R6, 0x400000, RZ, 0xfc, !PT ;  /* 0x0040000006063812 */ /* 0x000fe400078efcff */
[----:B------:R-:W-:-:S05]  /*22c60*/  ISETP.LT.OR P3, PT, R0, 0xa9, !P0 ;  /* 0x000000a90000780c */ /* 0x000fca0004761670 */
[----:B------:R-:W-:Y:S02]  /*22c70*/  @!P1 IMAD R10, R188, R17, RZ ;  /* 0x00000011bc0a9224 */ /* 0x000fe400078e02ff */
[----:B------:R-:W-:-:S03]  /*22c80*/  IMAD.U32 R188, RZ, RZ, UR45 ;  /* 0x0000002dffbc7e24 */ /* 0x000fc6000f8e00ff */
[----:B------:R0:W-:Y:S01]  /*22c90*/  @!P1 STG.E.U8 desc[UR50][R4.64+0x51], R10 ;  /* 0x0000510a04009986 */ /* 0x0001e2000c101132 */
[----:B------:R-:W-:Y:S02]  /*22ca0*/  LOP3.LUT R6, R6, 0xffdfffff, RZ, 0xc0, !PT ;  /* 0xffdfffff06067812 */ /* 0x000fe400078ec0ff */
        /* <DEDUP_REMOVED lines=14> */
[----:B------:R-:W-:Y:S01]  /*22d90*/  ISETP.LT.OR P4, PT, R0, 0xb1, !P0 ;  /* 0x000000b10000780c */ /* 0x000fe20004781670 */
[----:B------:R-:W-:Y:S01]  /*22da0*/  IMAD.U32 R184, RZ, RZ, UR45 ;  /* 0x0000002dffb87e24 */ /* 0x000fe2000f8e00ff */
[----:B------:R-:W-:-:S04]  /*22db0*/  LOP3.LUT R6, R6, 0xffefffff, RZ, 0xc0, !PT ;  /* 0xffefffff06067812 */ /* 0x000fc800078ec0ff */
[----:B------:R-:W-:Y:S01]  /*22dc0*/  @P3 LOP3.LUT R6, R6, 0x100000, RZ, 0xfc, !PT ;  /* 0x0010000006063812 */ /* 0x000fe200078efcff */
[----:B0-----:R-:W-:Y:S01]  /*22dd0*/  IMAD.U32 R10, RZ, RZ, UR44 ;  /* 0x0000002cff0a7e24 */ /* 0x001fe2000f8e00ff */
[----:B------:R-:W4:Y:S05]  /*22de0*/  LDL.LU R167, [R1+0x2d0] ;  /* 0x0002d00001a77983 */ /* 0x000f2a0000300800 */
[----:B------:R-:W-:-:S04]  /*22df0*/  @!P4 IADD3 R184, P1, P2, R184, UR47, R2 ;  /* 0x0000002fb8b8cc10 */ /* 0x000fc8000fa3e002 */
[----:B------:R-:W-:Y:S02]  /*22e00*/  @!P4 IADD3.X R185, R10, UR46, R3, P1, P2 ;  /* 0x0000002e0ab9cc10 */ /* 0x000fe40008fe4403 */
[----:B------:R-:W-:Y:S02]  /*22e10*/  ISETP.LT.OR P1, PT, R0, 0x59, !P5 ;  /* 0x000000590000780c */ /* 0x000fe40006f21670 */
[----:B------:R-:W-:-:S04]  /*22e20*/  LOP3.LUT R6, R6, 0xfff7ffff, RZ, 0xc0, !PT ;  /* 0xfff7ffff06067812 */ /* 0x000fc800078ec0ff */
[----:B------:R-:W-:Y:S02]  /*22e30*/  @P4 LOP3.LUT R6, R6, 0x80000, RZ, 0xfc, !PT ;  /* 0x0008000006064812 */ /* 0x000fe400078efcff */
[----:B------:R-:W-:Y:S01]  /*22e40*/  ISETP.LT.OR P4, PT, R0, 0xb2, !P0 ;  /* 0x000000b20000780c */ /* 0x000fe20004781670 */
[----:B------:R-:W-:-:S04]  /*22e50*/  IMAD.U32 R182, RZ, RZ, UR45 ;  /* 0x0000002dffb67e24 */ /* 0x000fc8000f8e00ff */
[----:B------:R-:W-:-:S05]  /*22e60*/  @!P1 IMAD R10, R183, R17, RZ ;  /* 0x00000011b70a9224 */ /* 0x000fca00078e02ff */
[----:B------:R0:W-:Y:S03]  /*22e70*/  @!P1 STG.E.U8 desc[UR50][R4.64+0x58], R10 ;  /* 0x0000580a04009986 */ /* 0x0001e6000c101132 */
[----:B------:R-:W-:Y:S01]  /*22e80*/  @!P4 IADD3 R182, P1, P2, R182, UR47, R2 ;  /* 0x0000002fb6b6cc10 */ /* 0x000fe2000fa3e002 */
[----:B0-----:R-:W-:-:S05]  /*22e90*/  IMAD.U32 R10, RZ, RZ, UR44 ;  /* 0x0000002cff0a7e24 */ /* 0x001fca000f8e00ff */
[----:B------:R-:W-:Y:S02]  /*22ea0*/  @!P4 IADD3.X R183, R10, UR46, R3, P1, P2 ;  /* 0x0000002e0ab7cc10 */ /* 0x000fe40008fe4403 */
[----:B------:R-:W-:Y:S02]  /*22eb0*/  ISETP.LT.OR P1, PT, R0, 0x5a, !P5 ;  /* 0x0000005a0000780c */ /* 0x000fe40006f21670 */
[----:B------:R-:W-:-:S11]  /*22ec0*/  LOP3.LUT P6, RZ, R8, 0x1000000, RZ, 0xc0, !PT ;  /* 0x0100000008ff7812 */ /* 0x000fd600078cc0ff */
[----:B------:R-:W-:-:S05]  /*22ed0*/  @!P1 IMAD R10, R180, R17, RZ ;  /* 0x00000011b40a9224 */ /* 0x000fca00078e02ff */
[----:B------:R0:W-:Y:S02]  /*22ee0*/  @!P1 STG.E.U8 desc[UR50][R4.64+0x59], R10 ;  /* 0x0000590a04009986 */ /* 0x0001e4000c101132 */
[----:B0-----:R-:W-:-:S05]  /*22ef0*/  @!P6 IMAD R10, R181, R17, RZ ;  /* 0x00000011b50ae224 */ /* 0x001fca00078e02ff */
[----:B------:R0:W-:Y:S04]  /*22f00*/  @!P6 STG.E.U8 desc[UR50][R164.64+0x58], R10 ;  /* 0x0000580aa400e986 */ /* 0x0001e8000c101132 */
[----:B0-----:R-:W4:Y:S04]  /*22f10*/  LDL.LU R164, [R1+0x2d4] ;  /* 0x0002d40001a47983 */ /* 0x001f280000300800 */
[----:B------:R-:W4:Y:S01]  /*22f20*/  LDL.LU R165, [R1+0x2d8] ;  /* 0x0002d80001a57983 */ /* 0x000f220000300800 */
[----:B------:R-:W-:Y:S02]  /*22f30*/  ISETP.LT.OR P6, PT, R0, 0xb9, !P0 ;  /* 0x000000b90000780c */ /* 0x000fe400047c1670 */
[----:B------:R-:W-:Y:S01]  /*22f40*/  LOP3.LUT R6, R6, 0xfffbffff, RZ, 0xc0, !PT ;  /* 0xfffbffff06067812 */ /* 0x000fe200078ec0ff */
[----:B------:R-:W-:-:S03]  /*22f50*/  IMAD.U32 R180, RZ, RZ, UR45 ;  /* 0x0000002dffb47e24 */ /* 0x000fc6000f8e00ff */
[----:B------:R-:W-:Y:S01]  /*22f60*/  @P4 LOP3.LUT R6, R6, 0x40000, RZ, 0xfc, !PT ;  /* 0x0004000006064812 */ /* 0x000fe200078efcff */
[----:B------:R-:W-:-:S03]  /*22f70*/  IMAD.U32 R10, RZ, RZ, UR44 ;  /* 0x0000002cff0a7e24 */ /* 0x000fc6000f8e00ff */
[----:B------:R-:W-:-:S03]  /*22f80*/  LOP3.LUT R6, R6, 0xfffdffff, RZ, 0xc0, !PT ;  /* 0xfffdffff06067812 */ /* 0x000fc600078ec0ff */
[----:B------:R-:W-:Y:S02]  /*22f90*/  @!P6 IADD3 R180, P1, P2, R180, UR47, R2 ;  /* 0x0000002fb4b4ec10 */ /* 0x000fe4000fa3e002 */
[----:B------:R-:W-:Y:S02]  /*22fa0*/  @P6 LOP3.LUT R6, R6, 0x20000, RZ, 0xfc, !PT ;  /* 0x0002000006066812 */ /* 0x000fe400078efcff */
[----:B------:R-:W-:Y:S02]  /*22fb0*/  @!P6 IADD3.X R181, R10, UR46, R3, P1, P2 ;  /* 0x0000002e0ab5ec10 */ /* 0x000fe40008fe4403 */
[----:B------:R-:W-:Y:S02]  /*22fc0*/  ISETP.LT.OR P6, PT, R0, 0xba, !P0 ;  /* 0x000000ba0000780c */ /* 0x000fe400047c1670 */
[----:B------:R-:W-:Y:S01]  /*22fd0*/  LOP3.LUT P3, RZ, R8, 0x4000000, RZ, 0xc0, !PT ;  /* 0x0400000008ff7812 */ /* 0x000fe2000786c0ff */
[----:B------:R-:W-:-:S10]  /*22fe0*/  IMAD.U32 R178, RZ, RZ, UR45 ;  /* 0x0000002dffb27e24 */ /* 0x000fd4000f8e00ff */
        /* <DEDUP_REMOVED lines=14> */
[----:B------:R-:W-:Y:S01]  /*230d0*/  ISETP.LT.OR P3, PT, R0, 0xc2, !P0 ;  /* 0x000000c20000780c */ /* 0x000fe20004761670 */
[----:B------:R-:W-:-:S04]  /*230e0*/  IMAD.U32 R174, RZ, RZ, UR45 ;  /* 0x0000002dffae7e24 */ /* 0x000fc8000f8e00ff */
[----:B-----5:R-:W-:-:S05]  /*230f0*/  @!P1 IMAD R10, R175, R17, RZ ;  /* 0x00000011af0a9224 */ /* 0x020fca00078e02ff */
        /* <DEDUP_REMOVED lines=9> */
[----:B--2---:R-:W-:Y:S02]  /*23190*/  @!P1 IMAD R10, R172, R17, RZ ;  /* 0x00000011ac0a9224 */ /* 0x004fe400078e02ff */
[----:B------:R-:W-:-:S03]  /*231a0*/  IMAD.U32 R172, RZ, RZ, UR45 ;  /* 0x0000002dffac7e24 */ /* 0x000fc6000f8e00ff */
[----:B------:R3:W-:Y:S01]  /*231b0*/  @!P1 STG.E.U8 desc[UR50][R4.64+0x61], R10 ;  /* 0x0000610a04009986 */ /* 0x0007e2000c101132 */
[----:B------:R-:W-:-:S04]  /*231c0*/  LOP3.LUT R6, R6, 0xffffdfff, RZ, 0xc0, !PT ;  /* 0xffffdfff06067812 */ /* 0x000fc800078ec0ff */
[----:B------:R-:W-:Y:S01]  /*231d0*/  @!P3 IADD3 R172, P1, P2, R172, UR47, R2 ;  /* 0x0000002facacbc10 */ /* 0x000fe2000fa3e002 */
[----:B---3--:R-:W-:-:S05]  /*231e0*/  @!P4 IMAD R10, R173, R17, RZ ;  /* 0x00000011ad0ac224 */ /* 0x008fca00078e02ff */
[----:B------:R0:W-:Y:S01]  /*231f0*/  @!P4 STG.E.U8 desc[UR50][R160.64+0x60], R10 ;  /* 0x0000600aa000c986 */ /* 0x0001e2000c101132 */
[----:B------:R-:W-:Y:S01]  /*23200*/  @P3 LOP3.LUT R6, R6, 0x2000, RZ, 0xfc, !PT ;  /* 0x0000200006063812 */ /* 0x000fe200078efcff */
[----:B0-----:R-:W-:Y:S01]  /*23210*/  IMAD.U32 R10, RZ, RZ, UR44 ;  /* 0x0000002cff0a7e24 */ /* 0x001fe2000f8e00ff */
[----:B------:R-:W-:Y:S01]  /*23220*/  LOP3.LUT P6, RZ, R8, 0x20000000, RZ, 0xc0, !PT ;  /* 0x2000000008ff7812 */ /* 0x000fe200078cc0ff */
[----:B------:R-:W-:Y:S01]  /*23230*/  IMAD.U32 R170, RZ, RZ, UR45 ;  /* 0x0000002dffaa7e24 */ /* 0x000fe2000f8e00ff */
[----:B------:R-:W2:Y:S02]  /*23240*/  LDL.LU R161, [R1+0x2dc] ;  /* 0x0002dc0001a17983 */ /* 0x000ea40000300800 */
[----:B------:R-:W-:Y:S02]  /*23250*/  @!P3 IADD3.X R173, R10, UR46, R3, P1, P2 ;  /* 0x0000002e0aadbc10 */ /* 0x000fe40008fe4403 */
[----:B------:R-:W-:-:S13]  /*23260*/  ISETP.LT.OR P3, PT, R0, 0xca, !P0 ;  /* 0x000000ca0000780c */ /* 0x000fda0004761670 */
[----:B------:R-:W-:-:S04]  /*23270*/  @!P3 IADD3 R170, P1, P2, R170, UR47, R2 ;  /* 0x0000002faaaabc10 */ /* 0x000fc8000fa3e002 */
[----:B------:R-:W-:Y:S01]  /*23280*/  @!P3 IADD3.X R171, R10, UR46, R3, P1, P2 ;  /* 0x0000002e0aabbc10 */ /* 0x000fe20008fe4403 */
[----:B----4-:R-:W-:-:S05]  /*23290*/  @!P6 IMAD R10, R169, R17, RZ ;  /* 0x00000011a90ae224 */ /* 0x010fca00078e02ff */
[----:B------:R0:W-:Y:S01]  /*232a0*/  @!P6 STG.E.U8 desc[UR50][R158.64+0x61], R10 ;  /* 0x0000610a9e00e986 */ /* 0x0001e2000c101132 */
[----:B------:R-:W-:Y:S01]  /*232b0*/  ISETP.LT.OR P6, PT, R0, 0xd1, !P0 ;  /* 0x000000d10000780c */ /* 0x000fe200047c1670 */
[----:B------:R-:W-:Y:S01]  /*232c0*/  IMAD.U32 R168, RZ, RZ, UR45 ;  /* 0x0000002dffa87e24 */ /* 0x000fe2000f8e00ff */
[----:B------:R-:W-:-:S04]  /*232d0*/  LOP3.LUT R6, R6, 0xffffefff, RZ, 0xc0, !PT ;  /* 0xffffefff06067812 */ /* 0x000fc800078ec0ff */
[----:B------:R-:W-:Y:S01]  /*232e0*/  @P3 LOP3.LUT R6, R6, 0x1000, RZ, 0xfc, !PT ;  /* 0x0000100006063812 */ /* 0x000fe200078efcff */
[----:B0-----:R-:W-:Y:S01]  /*232f0*/  IMAD.U32 R10, RZ, RZ, UR44 ;  /* 0x0000002cff0a7e24 */ /* 0x001fe2000f8e00ff */
[----:B------:R-:W3:Y:S05]  /*23300*/  LDL.LU R159, [R1+0x2e0] ;  /* 0x0002e000019f7983 */ /* 0x000eea0000300800 */
        /* <DEDUP_REMOVED lines=19> */
[----:B------:R-:W5:Y:S01]  /*23440*/  LDL.LU R157, [R1+0x2e8] ;  /* 0x0002e800019d7983 */ /* 0x000f620000300800 */
        /* <DEDUP_REMOVED lines=14> */
[----:B------:R-:W-:Y:S01]  /*23530*/  IMAD.U32 R160, RZ, RZ, UR45 ;  /* 0x0000002dffa07e24 */ /* 0x000fe2000f8e00ff */
[----:B------:R-:W-:-:S04]  /*23540*/  LOP3.LUT R6, R6, 0xfffffeff, RZ, 0xc0, !PT ;  /* 0xfffffeff06067812 */ /* 0x000fc800078ec0ff */
[----:B------:R-:W-:-:S04]  /*23550*/  @P4 LOP3.LUT R6, R6, 0x100, RZ, 0xfc, !PT ;  /* 0x0000010006064812 */ /* 0x000fc800078efcff */
[----:B------:R-:W-:Y:S01]  /*23560*/  LOP3.LUT R6, R6, 0xffffff7f, RZ, 0xc0, !PT ;  /* 0xffffff7f06067812 */ /* 0x000fe200078ec0ff */
[----:B------:R-:W-:Y:S01]  /*23570*/  IMAD.U32 R158, RZ, RZ, UR45 ;  /* 0x0000002dff9e7e24 */ /* 0x000fe2000f8e00ff */
[----:B------:R-:W-:Y:S01]  /*23580*/  LOP3.LUT P6, RZ, R9, 0x2, RZ, 0xc0, !PT ;  /* 0x0000000209ff7812 */ /* 0x000fe200078cc0ff */
[----:B--2---:R-:W-:-:S05]  /*23590*/  @!P3 IMAD R10, R161, R17, RZ ;  /* 0x00000011a10ab224 */ /* 0x004fca00078e02ff */
[----:B------:R0:W-:Y:S01]  /*235a0*/  @!P3 STG.E.U8 desc[UR50][R154.64+0x69], R10 ;  /* 0x0000690a9a00b986 */ /* 0x0001e2000c101132 */
[----:B------:R-:W-:Y:S01]  /*235b0*/  ISETP.LT.OR P3, PT, R0, 0xe1, !P0 ;  /* 0x000000e10000780c */ /* 0x000fe20004761670 */
[----:B0-----:R-:W-:-:S12]  /*235c0*/  IMAD.U32 R10, RZ, RZ, UR44 ;  /* 0x0000002cff0a7e24 */ /* 0x001fd8000f8e00ff */
[----:B------:R-:W-:-:S04]  /*235d0*/  @!P3 IADD3 R160, P1, P2, R160, UR47, R2 ;  /* 0x0000002fa0a0bc10 */ /* 0x000fc8000fa3e002 */
[----:B------:R-:W-:Y:S02]  /*235e0*/  @!P3 IADD3.X R161, R10, UR46, R3, P1, P2 ;  /* 0x0000002e0aa1bc10 */ /* 0x000fe40008fe4403 */
[----:B------:R-:W-:Y:S02]  /*235f0*/  ISETP.LT.OR P1, PT, R0, 0x71, !P5 ;  /* 0x000000710000780c */ /* 0x000fe40006f21670 */
[----:B------:R-:W-:Y:S02]  /*23600*/  @P3 LOP3.LUT R6, R6, 0x80, RZ, 0xfc, !PT ;  /* 0x0000008006063812 */ /* 0x000fe400078efcff */
[----:B------:R-:W-:-:S09]  /*23610*/  ISETP.LT.OR P3, PT, R0, 0xe2, !P0 ;  /* 0x000000e20000780c */ /* 0x000fd20004761670 */
[----:B---3--:R-:W-:-:S05]  /*23620*/  @!P1 IMAD R10, R159, R17, RZ ;  /* 0x000000119f0a9224 */ /* 0x008fca00078e02ff */
[----:B------:R0:W-:Y:S01]  /*23630*/  @!P1 STG.E.U8 desc[UR50][R4.64+0x70], R10 ;  /* 0x0000700a04009986 */ /* 0x0001e2000c101132 */
[----:B------:R-:W-:Y:S01]  /*23640*/  @!P3 IADD3 R158, P1, P2, R158, UR47, R2 ;  /* 0x0000002f9e9ebc10 */ /* 0x000fe2000fa3e002 */
[----:B0-----:R-:W-:-:S05]  /*23650*/  IMAD.U32 R10, RZ, RZ, UR44 ;  /* 0x0000002cff0a7e24 */ /* 0x001fca000f8e00ff */
[----:B------:R-:W-:Y:S02]  /*23660*/  @!P3 IADD3.X R159, R10, UR46, R3, P1, P2 ;  /* 0x0000002e0a9fbc10 */ /* 0x000fe40008fe4403 */
[----:B------:R-:W-:-:S13]  /*23670*/  ISETP.LT.OR P1, PT, R0, 0x72, !P5 ;  /* 0x000000720000780c */ /* 0x000fda0006f21670 */
[----:B----4-:R-:W-:-:S05]  /*23680*/  @!P1 IMAD R10, R156, R17, RZ ;  /* 0x000000119c0a9224 */ /* 0x010fca00078e02ff */
[----:B------:R5:W-:Y:S02]  /*23690*/  @!P1 STG.E.U8 desc[UR50][R4.64+0x71], R10 ;  /* 0x0000710a04009986 */ /* 0x000be4000c101132 */
[----:B-----5:R-:W-:-:S05]  /*236a0*/  @!P6 IMAD R10, R157, R17, RZ ;  /* 0x000000119d0ae224 */ /* 0x020fca00078e02ff */
[----:B------:R0:W-:Y:S04]  /*236b0*/  @!P6 STG.E.U8 desc[UR50][R152.64+0x70], R10 ;  /* 0x0000700a9800e986 */ /* 0x0001e8000c101132 */
[----:B0-----:R-:W2:Y:S01]  /*236c0*/  LDL.LU R153, [R1+0x2ec] ;  /* 0x0002ec0001997983 */ /* 0x001ea20000300800 */
[----:B------:R-:W-:-:S04]  /*236d0*/  LOP3.LUT R6, R6, 0xffffffbf, RZ, 0xc0, !PT ;  /* 0xffffffbf06067812 */ /* 0x000fc800078ec0ff */
[----:B------:R-:W-:Y:S02]  /*236e0*/  @P3 LOP3.LUT R6, R6, 0x40, RZ, 0xfc, !PT ;  /* 0x0000004006063812 */ /* 0x000fe400078efcff */
[----:B------:R-:W-:Y:S01]  /*236f0*/  ISETP.LT.OR P3, PT, R0, 0xe9, !P0 ;  /* 0x000000e90000780c */ /* 0x000fe20004761670 */
[----:B------:R-:W-:Y:S01]  /*23700*/  IMAD.U32 R156, RZ, RZ, UR45 ;  /* 0x0000002dff9c7e24 */ /* 0x000fe2000f8e00ff */
[----:B------:R-:W-:Y:S01]  /*23710*/  LOP3.LUT R6, R6, 0xffffffdf, RZ, 0xc0, !PT ;  /* 0xffffffdf06067812 */ /* 0x000fe200078ec0ff */
[----:B------:R-:W-:-:S10]  /*23720*/  IMAD.U32 R10, RZ, RZ, UR44 ;  /* 0x0000002cff0a7e24 */ /* 0x000fd4000f8e00ff */
        /* <DEDUP_REMOVED lines=8> */
[----:B--2---:R-:W-:-:S05]  /*237b0*/  @!P4 IMAD R10, R153, R17, RZ ;  /* 0x00000011990ac224 */ /* 0x004fca00078e02ff */
[----:B------:R0:W-:Y:S04]  /*237c0*/  @!P4 STG.E.U8 desc[UR50][R22.64+0x71], R10 ;  /* 0x0000710a1600c986 */ /* 0x0001e8000c101132 */
[----:B0-----:R-:W2:Y:S01]  /*237d0*/  LDL.LU R23, [R1+0x2f0] ;  /* 0x0002f00001177983 */ /* 0x001ea20000300800 */
[----:B------:R-:W-:Y:S01]  /*237e0*/  ISETP.LT.OR P4, PT, R0, 0xf1, !P0 ;  /* 0x000000f10000780c */ /* 0x000fe20004781670 */
[----:B------:R-:W-:Y:S02]  /*237f0*/  IMAD.U32 R152, RZ, RZ, UR45 ;  /* 0x0000002dff987e24 */ /* 0x000fe4000f8e00ff */
[----:B------:R-:W-:-:S10]  /*23800*/  IMAD.U32 R10, RZ, RZ, UR44 ;  /* 0x0000002cff0a7e24 */ /* 0x000fd4000f8e00ff */
[----:B------:R-:W-:-:S04]  /*23810*/  @!P4 IADD3 R152, P1, P2, R152, UR47, R2 ;  /* 0x0000002f9898cc10 */ /* 0x000fc8000fa3e002 */
[----:B------:R-:W-:Y:S02]  /*23820*/  @!P4 IADD3.X R153, R10, UR46, R3, P1, P2 ;  /* 0x0000002e0a99cc10 */ /* 0x000fe40008fe4403 */
[----:B------:R-:W-:Y:S01]  /*23830*/  ISETP.LT.OR P1, PT, R0, 0x79, !P5 ;  /* 0x000000790000780c */ /* 0x000fe20006f21670 */
[----:B------:R-:W-:Y:S01]  /*23840*/  IMAD.U32 R22, RZ, RZ, UR45 ;  /* 0x0000002dff167e24 */ /* 0x000fe2000f8e00ff */
[----:B------:R-:W-:-:S04]  /*23850*/  LOP3.LUT R6, R6, 0xfffffffd, RZ, 0xc0, !PT ;  /* 0xfffffffd06067812 */ /* 0x000fc800078ec0ff */
[----:B------:R-:W-:Y:S02]  /*23860*/  @P3 LOP3.LUT R6, R6, 0x2, RZ, 0xfc, !PT ;  /* 0x0000000206063812 */ /* 0x000fe400078efcff */
[C---:B------:R-:W-:Y:S02]  /*23870*/  LOP3.LUT P6, RZ, R9.reuse, 0x10, RZ, 0xc0, !PT ;  /* 0x0000001009ff7812 */ /* 0x040fe400078cc0ff */
[----:B------:R-:W-:-:S04]  /*23880*/  LOP3.LUT R9, R9, 0xffffffbf, RZ, 0xc0, !PT ;  /* 0xffffffbf09097812 */ /* 0x000fc800078ec0ff */
[----:B------:R-:W-:-:S04]  /*23890*/  @P4 LOP3.LUT R9, R9, 0x40, RZ, 0xfc, !PT ;  /* 0x0000004009094812 */ /* 0x000fc800078efcff */
[C---:B------:R-:W-:Y:S02]  /*238a0*/  LOP3.LUT P4, RZ, R9.reuse, 0x20, RZ, 0xc0, !PT ;  /* 0x0000002009ff7812 */ /* 0x040fe4000788c0ff */
[----:B------:R-:W-:Y:S01]  /*238b0*/  LOP3.LUT R9, R9, 0xffffff7f, RZ, 0xc0, !PT ;  /* 0xffffff7f09097812 */ /* 0x000fe200078ec0ff */
[----:B--2---:R-:W-:-:S05]  /*238c0*/  @!P1 IMAD R10, R23, R17, RZ ;  /* 0x00000011170a9224 */ /* 0x004fca00078e02ff */
[----:B------:R0:W-:Y:S01]  /*238d0*/  @!P1 STG.E.U8 desc[UR50][R4.64+0x78], R10 ;  /* 0x0000780a04009986 */ /* 0x0001e2000c101132 */
[----:B------:R-:W-:Y:S01]  /*238e0*/  ISETP.LT.OR P1, PT, R0, 0xf2, !P0 ;  /* 0x000000f20000780c */ /* 0x000fe20004721670 */
[----:B0-----:R-:W-:-:S12]  /*238f0*/  IMAD.U32 R10, RZ, RZ, UR44 ;  /* 0x0000002cff0a7e24 */ /* 0x001fd8000f8e00ff */
[----:B------:R-:W-:-:S04]  /*23900*/  @!P1 IADD3 R22, P2, P3, R22, UR47, R2 ;  /* 0x0000002f16169c10 */ /* 0x000fc8000fb5e002 */
[----:B------:R-:W-:Y:S02]  /*23910*/  @!P1 IADD3.X R23, R10, UR46, R3, P2, P3 ;  /* 0x0000002e0a179c10 */ /* 0x000fe400097e6403 */
[----:B------:R-:W-:-:S13]  /*23920*/  ISETP.LT.OR P2, PT, R0, 0x7a, !P5 ;  /* 0x0000007a0000780c */ /* 0x000fda0006f41670 */
[----:B------:R-:W-:-:S05]  /*23930*/  @!P2 IMAD R10, R12, R17, RZ ;  /* 0x000000110c0aa224 */ /* 0x000fca00078e02ff */
[----:B------:R0:W-:Y:S01]  /*23940*/  @!P2 STG.E.U8 desc[UR50][R4.64+0x79], R10 ;  /* 0x0000790a0400a986 */ /* 0x0001e2000c101132 */
[----:B------:R-:W-:Y:S01]  /*23950*/  ISETP.LT.OR P2, PT, R0, 0xf9, !P0 ;  /* 0x000000f90000780c */ /* 0x000fe20004741670 */
[----:B0-----:R-:W-:-:S05]  /*23960*/  @!P6 IMAD R10, R13, R17, RZ ;  /* 0x000000110d0ae224 */ /* 0x001fca00078e02ff */
[----:B------:R0:W-:Y:S02]  /*23970*/  @!P6 STG.E.U8 desc[UR50][R20.64+0x78], R10 ;  /* 0x0000780a1400e986 */ /* 0x0001e4000c101132 */
[----:B0-----:R-:W-:Y:S02]  /*23980*/  IMAD.U32 R20, RZ, RZ, UR45 ;  /* 0x0000002dff147e24 */ /* 0x001fe4000f8e00ff */
[----:B------:R-:W-:-:S03]  /*23990*/  IMAD.U32 R10, RZ, RZ, UR44 ;  /* 0x0000002cff0a7e24 */ /* 0x000fc6000f8e00ff */
[----:B------:R-:W-:-:S04]  /*239a0*/  @!P2 IADD3 R20, P3, P6, R20, UR47, R2 ;  /* 0x0000002f1414ac10 */ /* 0x000fc8000fe7e002 */
[----:B------:R-:W-:Y:S02]  /*239b0*/  @!P2 IADD3.X R21, R10, UR46, R3, P3, P6 ;  /* 0x0000002e0a15ac10 */ /* 0x000fe40009fec403 */
[----:B------:R-:W-:Y:S02]  /*239c0*/  ISETP.LT.OR P3, PT, R0, 0xfa, !P0 ;  /* 0x000000fa0000780c */ /* 0x000fe40004761670 */
[----:B------:R-:W-:Y:S01]  /*239d0*/  @P1 LOP3.LUT R9, R9, 0x80, RZ, 0xfc, !PT ;  /* 0x0000008009091812 */ /* 0x000fe200078efcff */
[----:B------:R-:W-:-:S03]  /*239e0*/  IMAD.U32 R12, RZ, RZ, UR45 ;  /* 0x0000002dff0c7e24 */ /* 0x000fc6000f8e00ff */
[----:B------:R-:W-:-:S04]  /*239f0*/  LOP3.LUT R9, R9, 0xfffffeff, RZ, 0xc0, !PT ;  /* 0xfffffeff09097812 */ /* 0x000fc800078ec0ff */
[----:B------:R-:W-:-:S03]  /*23a00*/  @P2 LOP3.LUT R9, R9, 0x100, RZ, 0xfc, !PT ;  /* 0x0000010009092812 */ /* 0x000fc600078efcff */
[----:B------:R-:W-:-:S04]  /*23a10*/  @!P3 IADD3 R12, P2, P6, R12, UR47, R2 ;  /* 0x0000002f0c0cbc10 */ /* 0x000fc8000fe5e002 */
[----:B------:R-:W-:Y:S02]  /*23a20*/  @!P3 IADD3.X R13, R10, UR46, R3, P2, P6 ;  /* 0x0000002e0a0dbc10 */ /* 0x000fe400097ec403 */
[----:B------:R-:W2:Y:S01]  /*23a30*/  LDL.LU R10, [R1+0x2fc] ;  /* 0x0002fc00010a7983 */ /* 0x000ea20000300800 */
[----:B------:R-:W-:Y:S01]  /*23a40*/  ISETP.LT.OR P6, PT, R0, 0x81, !P5 ;  /* 0x000000810000780c */ /* 0x000fe20006fc1670 */
[----:B--2---:R-:W-:-:S05]  /*23a50*/  @!P4 IMAD R10, R10, R17, RZ ;  /* 0x000000110a0ac224 */ /* 0x004fca00078e02ff */
[----:B------:R0:W-:Y:S04]  /*23a60*/  @!P4 STG.E.U8 desc[UR50][R54.64+0x79], R10 ;  /* 0x0000790a3600c986 */ /* 0x0001e8000c101132 */
[----:B0-----:R-:W2:Y:S04]  /*23a70*/  LDL.LU.64 R54, [R1+0x7c0] ;  /* 0x0007c00001367983 */ /* 0x001ea80000300a00 */
[----:B------:R-:W3:Y:S02]  /*23a80*/  LDL.LU R10, [R1+0x300] ;  /* 0x00030000010a7983 */ /* 0x000ee40000300800 */
[----:B---3--:R-:W-:-:S05]  /*23a90*/  @!P6 IMAD R10, R10, R17, RZ ;  /* 0x000000110a0ae224 */ /* 0x008fca00078e02ff */
[----:B------:R0:W-:Y:S04]  /*23aa0*/  @!P6 STG.E.U8 desc[UR50][R4.64+0x80], R10 ;  /* 0x0000800a0400e986 */ /* 0x0001e8000c101132 */
[----:B0-----:R-:W3:Y:S01]  /*23ab0*/  LDL.LU R10, [R1+0x304] ;  /* 0x00030400010a7983 */ /* 0x001ee20000300800 */
[----:B------:R-:W-:Y:S02]  /*23ac0*/  ISETP.LT.OR P6, PT, R0, 0x82, !P5 ;  /* 0x000000820000780c */ /* 0x000fe40006fc1670 */
[----:B------:R-:W-:-:S04]  /*23ad0*/  LOP3.LUT R9, R9, 0xfffffdff, RZ, 0xc0, !PT ;  /* 0xfffffdff09097812 */ /* 0x000fc800078ec0ff */
[----:B------:R-:W-:Y:S02]  /*23ae0*/  @P0 LOP3.LUT R9, R9, 0x200, RZ, 0xfc, !PT ;  /* 0x0000020009090812 */ /* 0x000fe400078efcff */
[----:B------:R-:W-:-:S05]  /*23af0*/  LOP3.LUT P1, RZ, R8, 0x80000000, RZ, 0xc0, !PT ;  /* 0x8000000008ff7812 */ /* 0x000fca000782c0ff */
[----:B---3--:R-:W-:-:S05]  /*23b00*/  @!P6 IMAD R10, R10, R17, RZ ;  /* 0x000000110a0ae224 */ /* 0x008fca00078e02ff */
[----:B------:R0:W-:Y:S01]  /*23b10*/  @!P6 STG.E.U8 desc[UR50][R4.64+0x81], R10 ;  /* 0x0000810a0400e986 */ /* 0x0001e2000c101132 */
[----:B------:R-:W-:-:S13]  /*23b20*/  LOP3.LUT P6, RZ, R9, 0x4, RZ, 0xc0, !PT ;  /* 0x0000000409ff7812 */ /* 0x000fda00078cc0ff */
[----:B0-----:R-:W-:-:S05]  /*23b30*/  @!P6 IMAD R10, R15, R17, RZ ;  /* 0x000000110f0ae224 */ /* 0x001fca00078e02ff */
[----:B------:R0:W-:Y:S02]  /*23b40*/  @!P6 STG.E.U8 desc[UR50][R56.64+0x80], R10 ;  /* 0x0000800a3800e986 */ /* 0x0001e4000c101132 */
[----:B0-----:R-:W-:Y:S02]  /*23b50*/  @!P1 IMAD R10, R19, R17, RZ ;  /* 0x00000011130a9224 */ /* 0x001fe400078e02ff */
[----:B------:R-:W3:Y:S04]  /*23b60*/  LDL.LU.64 R56, [R1+0x7b8] ;  /* 0x0007b80001387983 */ /* 0x000ee80000300a00 */
[----:B------:R0:W-:Y:S04]  /*23b70*/  @!P1 STG.E.U8 desc[UR50][R58.64+0x81], R10 ;  /* 0x0000810a3a009986 */ /* 0x0001e8000c101132 */
[----:B0-----:R-:W4:Y:S04]  /*23b80*/  LDL.LU.64 R58, [R1+0x7b0] ;  /* 0x0007b000013a7983 */ /* 0x001f280000300a00 */
[----:B------:R-:W5:Y:S01]  /*23b90*/  LDL.LU R10, [R1+0x310] ;  /* 0x00031000010a7983 */ /* 0x000f620000300800 */
[----:B------:R-:W-:-:S03]  /*23ba0*/  ISETP.LT.OR P6, PT, R0, 0x89, !P5 ;  /* 0x000000890000780c */ /* 0x000fc60006fc1670 */
[----:B------:R-:W2:Y:S04]  /*23bb0*/  LDL.LU R15, [R1+0x338] ;  /* 0x00033800010f7983 */ /* 0x000ea80000300800 */
[----:B------:R-:W3:Y:S06]  /*23bc0*/  LDL.LU R19, [R1+0x33c] ;  /* 0x00033c0001137983 */ /* 0x000eec0000300800 */
[----:B-----5:R-:W-:-:S05]  /*23bd0*/  @!P6 IMAD R10, R10, R17, RZ ;  /* 0x000000110a0ae224 */ /* 0x020fca00078e02ff */
[----:B------:R0:W-:Y:S04]  /*23be0*/  @!P6 STG.E.U8 desc[UR50][R4.64+0x88], R10 ;  /* 0x0000880a0400e986 */ /* 0x0001e8000c101132 */
[----:B0-----:R-:W5:Y:S01]  /*23bf0*/  LDL.LU R10, [R1+0x314] ;  /* 0x00031400010a7983 */ /* 0x001f620000300800 */
[----:B------:R-:W-:-:S13]  /*23c00*/  ISETP.LT.OR P6, PT, R0, 0x8a, !P5 ;  /* 0x0000008a0000780c */ /* 0x000fda0006fc1670 */
[----:B-----5:R-:W-:-:S05]  /*23c10*/  @!P6 IMAD R10, R10, R17, RZ ;  /* 0x000000110a0ae224 */ /* 0x020fca00078e02ff */
[----:B------:R0:W-:Y:S04]  /*23c20*/  @!P6 STG.E.U8 desc[UR50][R4.64+0x89], R10 ;  /* 0x0000890a0400e986 */ /* 0x0001e8000c101132 */
[----:B0-----:R-:W5:Y:S01]  /*23c30*/  LDL.LU R10, [R1+0x318] ;  /* 0x00031800010a7983 */ /* 0x001f620000300800 */
[C---:B------:R-:W-:Y:S02]  /*23c40*/  LOP3.LUT P6, RZ, R8.reuse, 0x10000000, RZ, 0xc0, !PT ;  /* 0x1000000008ff7812 */ /* 0x040fe400078cc0ff */
[----:B------:R-:W-:-:S11]  /*23c50*/  LOP3.LUT P0, RZ, R8, 0x2000000, RZ, 0xc0, !PT ;  /* 0x0200000008ff7812 */ /* 0x000fd6000780c0ff */
[----:B-----5:R-:W-:-:S05]  /*23c60*/  @!P6 IMAD R10, R10, R17, RZ ;  /* 0x000000110a0ae224 */ /* 0x020fca00078e02ff */
[----:B------:R0:W-:Y:S02]  /*23c70*/  @!P6 STG.E.U8 desc[UR50][R60.64+0x88], R10 ;  /* 0x0000880a3c00e986 */ /* 0x0001e4000c101132 */
[----:B0-----:R-:W-:Y:S02]  /*23c80*/  @!P0 IMAD R10, R11, R17, RZ ;  /* 0x000000110b0a8224 */ /* 0x001fe400078e02ff */
[----:B------:R-:W5:Y:S04]  /*23c90*/  LDL.LU.64 R60, [R1+0x7a8] ;  /* 0x0007a800013c7983 */ /* 0x000f680000300a00 */
[----:B------:R0:W-:Y:S04]  /*23ca0*/  @!P0 STG.E.U8 desc[UR50][R62.64+0x89], R10 ;  /* 0x0000890a3e008986 */ /* 0x0001e8000c101132 */
[----:B0-----:R-:W5:Y:S04]  /*23cb0*/  LDL.LU.64 R62, [R1+0x7a0] ;  /* 0x0007a000013e7983 */ /* 0x001f680000300a00 */
[----:B------:R-:W4:Y:S01]  /*23cc0*/  LDL.LU R10, [R1+0x320] ;  /* 0x00032000010a7983 */ /* 0x000f220000300800 */
[----:B------:R-:W-:-:S03]  /*23cd0*/  ISETP.LT.OR P6, PT, R0, 0x91, !P5 ;  /* 0x000000910000780c */ /* 0x000fc60006fc1670 */
[----:B------:R-:W5:Y:S10]  /*23ce0*/  LDL.LU R11, [R1+0x34c] ;  /* 0x00034c00010b7983 */ /* 0x000f740000300800 */
[----:B----4-:R-:W-:-:S05]  /*23cf0*/  @!P6 IMAD R10, R10, R17, RZ ;  /* 0x000000110a0ae224 */ /* 0x010fca00078e02ff */
[----:B------:R0:W-:Y:S04]  /*23d00*/  @!P6 STG.E.U8 desc[UR50][R4.64+0x90], R10 ;  /* 0x0000900a0400e986 */ /* 0x0001e8000c101132 */
[----:B0-----:R-:W4:Y:S01]  /*23d10*/  LDL.LU R10, [R1+0x324] ;  /* 0x00032400010a7983 */ /* 0x001f220000300800 */
[----:B------:R-:W-:Y:S02]  /*23d20*/  ISETP.LT.OR P6, PT, R0, 0x92, !P5 ;  /* 0x000000920000780c */ /* 0x000fe40006fc1670 */
[----:B------:R-:W-:-:S11]  /*23d30*/  LOP3.LUT P2, RZ, R8, 0x400000, RZ, 0xc0, !PT ;  /* 0x0040000008ff7812 */ /* 0x000fd6000784c0ff */
[----:B----4-:R-:W-:-:S05]  /*23d40*/  @!P6 IMAD R10, R10, R17, RZ ;  /* 0x000000110a0ae224 */ /* 0x010fca00078e02ff */
[----:B------:R0:W-:Y:S04]  /*23d50*/  @!P6 STG.E.U8 desc[UR50][R4.64+0x91], R10 ;  /* 0x0000910a0400e986 */ /* 0x0001e8000c101132 */
[----:B0-----:R-:W4:Y:S01]  /*23d60*/  LDL.LU R10, [R1+0x328] ;  /* 0x00032800010a7983 */ /* 0x001f220000300800 */
[----:B------:R-:W-:Y:S01]  /*23d70*/  LOP3.LUT P4, RZ, R8, 0x200000, RZ, 0xc0, !PT ;  /* 0x0020000008ff7812 */ /* 0x000fe2000788c0ff */
[----:B----4-:R-:W-:-:S05]  /*23d80*/  @!P2 IMAD R10, R10, R17, RZ ;  /* 0x000000110a0aa224 */ /* 0x010fca00078e02ff */
[----:B------:R0:W-:Y:S04]  /*23d90*/  @!P2 STG.E.U8 desc[UR50][R64.64+0x90], R10 ;  /* 0x0000900a4000a986 */ /* 0x0001e8000c101132 */
[----:B0-----:R-:W4:Y:S04]  /*23da0*/  LDL.LU.64 R64, [R1+0x798] ;  /* 0x0007980001407983 */ /* 0x001f280000300a00 */
        /* <DEDUP_REMOVED lines=10> */
[----:B------:R-:W-:-:S11]  /*23e50*/  LOP3.LUT P1, RZ, R8, 0x80000, RZ, 0xc0, !PT ;  /* 0x0008000008ff7812 */ /* 0x000fd6000782c0ff */
        /* <DEDUP_REMOVED lines=8> */
[----:B0-----:R-:W3:Y:S04]  /*23ee0*/  LDL.LU.64 R70, [R1+0x780] ;  /* 0x0007800001467983 */ /* 0x001ee80000300a00 */
[----:B------:R-:W5:Y:S01]  /*23ef0*/  LDL.LU R10, [R1+0x340] ;  /* 0x00034000010a7983 */ /* 0x000f620000300800 */
[----:B------:R-:W-:-:S03]  /*23f00*/  ISETP.LT.OR P6, PT, R0, 0xa1, !P5 ;  /* 0x000000a10000780c */ /* 0x000fc60006fc1670 */
[----:B------:R-:W4:Y:S04]  /*23f10*/  LDL.LU R15, [R1+0x368] ;  /* 0x00036800010f7983 */ /* 0x000f280000300800 */
[----:B------:R-:W2:Y:S06]  /*23f20*/  LDL.LU R19, [R1+0x36c] ;  /* 0x00036c0001137983 */ /* 0x000eac0000300800 */
        /* <DEDUP_REMOVED lines=15> */
[----:B------:R-:W3:Y:S01]  /*24020*/  LDL.LU R10, [R1+0x350] ;  /* 0x00035000010a7983 */ /* 0x000ee20000300800 */
[----:B------:R-:W-:-:S03]  /*24030*/  ISETP.LT.OR P6, PT, R0, 0xa9, !P5 ;  /* 0x000000a90000780c */ /* 0x000fc60006fc1670 */
[----:B------:R-:W5:Y:S10]  /*24040*/  LDL.LU R11, [R1+0x37c] ;  /* 0x00037c00010b7983 */ /* 0x000f740000300800 */
[----:B---3--:R-:W-:-:S05]  /*24050*/  @!P6 IMAD R10, R10, R17, RZ ;  /* 0x000000110a0ae224 */ /* 0x008fca00078e02ff */
[----:B------:R0:W-:Y:S04]  /*24060*/  @!P6 STG.E.U8 desc[UR50][R4.64+0xa8], R10 ;  /* 0x0000a80a0400e986 */ /* 0x0001e8000c101132 */
[----:B0-----:R-:W3:Y:S01]  /*24070*/  LDL.LU R10, [R1+0x354] ;  /* 0x00035400010a7983 */ /* 0x001ee20000300800 */
[----:B------:R-:W-:Y:S02]  /*24080*/  ISETP.LT.OR P6, PT, R0, 0xaa, !P5 ;  /* 0x000000aa0000780c */ /* 0x000fe40006fc1670 */
[----:B------:R-:W-:-:S11]  /*24090*/  LOP3.LUT P2, RZ, R8, 0x10000, RZ, 0xc0, !PT ;  /* 0x0001000008ff7812 */ /* 0x000fd6000784c0ff */
[----:B---3--:R-:W-:-:S05]  /*240a0*/  @!P6 IMAD R10, R10, R17, RZ ;  /* 0x000000110a0ae224 */ /* 0x008fca00078e02ff */
[----:B------:R0:W-:Y:S04]  /*240b0*/  @!P6 STG.E.U8 desc[UR50][R4.64+0xa9], R10 ;  /* 0x0000a90a0400e986 */ /* 0x0001e8000c101132 */
[----:B0-----:R-:W3:Y:S01]  /*240c0*/  LDL.LU R10, [R1+0x358] ;  /* 0x00035800010a7983 */ /* 0x001ee20000300800 */
[----:B------:R-:W-:Y:S01]  /*240d0*/  LOP3.LUT P4, RZ, R8, 0x8000, RZ, 0xc0, !PT ;  /* 0x0000800008ff7812 */ /* 0x000fe2000788c0ff */
[----:B---3--:R-:W-:-:S05]  /*240e0*/  @!P2 IMAD R10, R10, R17, RZ ;  /* 0x000000110a0aa224 */ /* 0x008fca00078e02ff */
[----:B------:R0:W-:Y:S04]  /*240f0*/  @!P2 STG.E.U8 desc[UR50][R76.64+0xa8], R10 ;  /* 0x0000a80a4c00a986 */ /* 0x0001e8000c101132 */
[----:B0-----:R-:W3:Y:S04]  /*24100*/  LDL.LU.64 R76, [R1+0x768] ;  /* 0x00076800014c7983 */ /* 0x001ee80000300a00 */
[----:B------:R-:W4:Y:S01]  /*24110*/  LDL.LU R10, [R1+0x35c] ;  /* 0x00035c00010a7983 */ /* 0x000f220000300800 */
[----:B------:R-:W-:Y:S01]  /*24120*/  ISETP.LT.OR P6, PT, R0, 0xb1, !P5 ;  /* 0x000000b10000780c */ /* 0x000fe20006fc1670 */
[----:B----4-:R-:W-:-:S05]  /*24130*/  @!P4 IMAD R10, R10, R17, RZ ;  /* 0x000000110a0ac224 */ /* 0x010fca00078e02ff */
[----:B------:R0:W-:Y:S04]  /*24140*/  @!P4 STG.E.U8 desc[UR50][R78.64+0xa9], R10 ;  /* 0x0000a90a4e00c986 */ /* 0x0001e8000c101132 */
[----:B0-----:R-:W4:Y:S04]  /*24150*/  LDL.LU.64 R78, [R1+0x760] ;  /* 0x00076000014e7983 */ /* 0x001f280000300a00 */
[----:B------:R-:W2:Y:S02]  /*24160*/  LDL.LU R10, [R1+0x360] ;  /* 0x00036000010a7983 */ /* 0x000ea40000300800 */
[----:B--2---:R-:W-:-:S05]  /*24170*/  @!P6 IMAD R10, R10, R17, RZ ;  /* 0x000000110a0ae224 */ /* 0x004fca00078e02ff */
[----:B------:R0:W-:Y:S04]  /*24180*/  @!P6 STG.E.U8 desc[UR50][R4.64+0xb0], R10 ;  /* 0x0000b00a0400e986 */ /* 0x0001e8000c101132 */
[----:B0-----:R-:W2:Y:S01]  /*24190*/  LDL.LU R10, [R1+0x364] ;  /* 0x00036400010a7983 */ /* 0x001ea20000300800 */
[----:B------:R-:W-:Y:S02]  /*241a0*/  ISETP.LT.OR P6, PT, R0, 0xb2, !P5 ;  /* 0x000000b20000780c */ /* 0x000fe40006fc1670 */
[----:B------:R-:W-:-:S11]  /*241b0*/  LOP3.LUT P1, RZ, R8, 0x2000, RZ, 0xc0, !PT ;  /* 0x0000200008ff7812 */ /* 0x000fd6000782c0ff */
[----:B--2---:R-:W-:-:S05]  /*241c0*/  @!P6 IMAD R10, R10, R17, RZ ;  /* 0x000000110a0ae224 */ /* 0x004fca00078e02ff */
[----:B------:R0:W-:Y:S01]  /*241d0*/  @!P6 STG.E.U8 desc[UR50][R4.64+0xb1], R10 ;  /* 0x0000b10a0400e986 */ /* 0x0001e2000c101132 */
[----:B------:R-:W-:-:S13]  /*241e0*/  LOP3.LUT P6, RZ, R8, 0x4000, RZ, 0xc0, !PT ;  /* 0x0000400008ff7812 */ /* 0x000fda00078cc0ff */
[----:B0-----:R-:W-:-:S05]  /*241f0*/  @!P6 IMAD R10, R15, R17, RZ ;  /* 0x000000110f0ae224 */ /* 0x001fca00078e02ff */
[----:B------:R0:W-:Y:S02]  /*24200*/  @!P6 STG.E.U8 desc[UR50][R80.64+0xb0], R10 ;  /* 0x0000b00a5000e986 */ /* 0x0001e4000c101132 */
[----:B0-----:R-:W-:Y:S02]  /*24210*/  @!P1 IMAD R10, R19, R17, RZ ;  /* 0x00000011130a9224 */ /* 0x001fe400078e02ff */
[----:B------:R-:W2:Y:S04]  /*24220*/  LDL.LU.64 R80, [R1+0x758] ;  /* 0x0007580001507983 */ /* 0x000ea80000300a00 */
[----:B------:R0:W-:Y:S04]  /*24230*/  @!P1 STG.E.U8 desc[UR50][R82.64+0xb1], R10 ;  /* 0x0000b10a52009986 */ /* 0x0001e8000c101132 */
[----:B0-----:R-:W2:Y:S04]  /*24240*/  LDL.LU.64 R82, [R1+0x750] ;  /* 0x0007500001527983 */ /* 0x001ea80000300a00 */
[----:B------:R-:W5:Y:S01]  /*24250*/  LDL.LU R10, [R1+0x370] ;  /* 0x00037000010a7983 */ /* 0x000f620000300800 */
[----:B------:R-:W-:-:S03]  /*24260*/  ISETP.LT.OR P6, PT, R0, 0xb9, !P5 ;  /* 0x000000b90000780c */ /* 0x000fc60006fc1670 */
[----:B------:R-:W3:Y:S04]  /*24270*/  LDL.LU R15, [R1+0x398] ;  /* 0x00039800010f7983 */ /* 0x000ee80000300800 */
[----:B------:R-:W4:Y:S06]  /*24280*/  LDL.LU R19, [R1+0x39c] ;  /* 0x00039c0001137983 */ /* 0x000f2c0000300800 */
        /* <DEDUP_REMOVED lines=15> */
[----:B------:R-:W2:Y:S01]  /*24380*/  LDL.LU R10, [R1+0x380] ;  /* 0x00038000010a7983 */ /* 0x000ea20000300800 */
[----:B------:R-:W-:-:S03]  /*24390*/  ISETP.LT.OR P6, PT, R0, 0xc1, !P5 ;  /* 0x000000c10000780c */ /* 0x000fc60006fc1670 */
[----:B------:R-:W5:Y:S10]  /*243a0*/  LDL.LU R11, [R1+0x3ac] ;  /* 0x0003ac00010b7983 */ /* 0x000f740000300800 */
[----:B--2---:R-:W-:-:S05]  /*243b0*/  @!P6 IMAD R10, R10, R17, RZ ;  /* 0x000000110a0ae224 */ /* 0x004fca00078e02ff */
[----:B------:R0:W-:Y:S04]  /*243c0*/  @!P6 STG.E.U8 desc[UR50][R4.64+0xc0], R10 ;  /* 0x0000c00a0400e986 */ /* 0x0001e8000c101132 */
[----:B0-----:R-:W2:Y:S01]  /*243d0*/  LDL.LU R10, [R1+0x384] ;  /* 0x00038400010a7983 */ /* 0x001ea20000300800 */
[----:B------:R-:W-:Y:S02]  /*243e0*/  ISETP.LT.OR P6, PT, R0, 0xc2, !P5 ;  /* 0x000000c20000780c */ /* 0x000fe40006fc1670 */
[----:B------:R-:W-:-:S11]  /*243f0*/  LOP3.LUT P2, RZ, R8, 0x400, RZ, 0xc0, !PT ;  /* 0x0000040008ff7812 */ /* 0x000fd6000784c0ff */
[----:B--2---:R-:W-:-:S05]  /*24400*/  @!P6 IMAD R10, R10, R17, RZ ;  /* 0x000000110a0ae224 */ /* 0x004fca00078e02ff */
[----:B------:R0:W-:Y:S04]  /*24410*/  @!P6 STG.E.U8 desc[UR50][R4.64+0xc1], R10 ;  /* 0x0000c10a0400e986 */ /* 0x0001e8000c101132 */
[----:B0-----:R-:W2:Y:S01]  /*24420*/  LDL.LU R10, [R1+0x388] ;  /* 0x00038800010a7983 */ /* 0x001ea20000300800 */
[----:B------:R-:W-:Y:S01]  /*24430*/  LOP3.LUT P4, RZ, R8, 0x200, RZ, 0xc0, !PT ;  /* 0x0000020008ff7812 */ /* 0x000fe2000788c0ff */
[----:B--2---:R-:W-:-:S05]  /*24440*/  @!P2 IMAD R10, R10, R17, RZ ;  /* 0x000000110a0aa224 */ /* 0x004fca00078e02ff */
[----:B------:R0:W-:Y:S04]  /*24450*/  @!P2 STG.E.U8 desc[UR50][R88.64+0xc0], R10 ;  /* 0x0000c00a5800a986 */ /* 0x0001e8000c101132 */
[----:B0-----:R-:W2:Y:S04]  /*24460*/  LDL.LU.64 R88, [R1+0x738] ;  /* 0x0007380001587983 */ /* 0x001ea80000300a00 */
[----:B------:R-:W3:Y:S01]  /*24470*/  LDL.LU R10, [R1+0x38c] ;  /* 0x00038c00010a7983 */ /* 0x000ee20000300800 */
[----:B------:R-:W-:Y:S01]  /*24480*/  ISETP.LT.OR P6, PT, R0, 0xc9, !P5 ;  /* 0x000000c90000780c */ /* 0x000fe20006fc1670 */
[----:B---3--:R-:W-:-:S05]  /*24490*/  @!P4 IMAD R10, R10, R17, RZ ;  /* 0x000000110a0ac224 */ /* 0x008fca00078e02ff */
[----:B------:R0:W-:Y:S04]  /*244a0*/  @!P4 STG.E.U8 desc[UR50][R90.64+0xc1], R10 ;  /* 0x0000c10a5a00c986 */ /* 0x0001e8000c101132 */
[----:B0-----:R-:W3:Y:S04]  /*244b0*/  LDL.LU.64 R90, [R1+0x730] ;  /* 0x00073000015a7983 */ /* 0x001ee80000300a00 */
[----:B------:R-:W4:Y:S02]  /*244c0*/  LDL.LU R10, [R1+0x390] ;  /* 0x00039000010a7983 */ /* 0x000f240000300800 */
[----:B----4-:R-:W-:-:S05]  /*244d0*/  @!P6 IMAD R10, R10, R17, RZ ;  /* 0x000000110a0ae224 */ /* 0x010fca00078e02ff */
[----:B------:R0:W-:Y:S04]  /*244e0*/  @!P6 STG.E.U8 desc[UR50][R4.64+0xc8], R10 ;  /* 0x0000c80a0400e986 */ /* 0x0001e8000c101132 */
[----:B0-----:R-:W4:Y:S01]  /*244f0*/  LDL.LU R10, [R1+0x394] ;  /* 0x00039400010a7983 */ /* 0x001f220000300800 */
[----:B------:R-:W-:Y:S02]  /*24500*/  ISETP.LT.OR P6, PT, R0, 0xca, !P5 ;  /* 0x000000ca0000780c */ /* 0x000fe40006fc1670 */
[----:B------:R-:W-:-:S11]  /*24510*/  LOP3.LUT P1, RZ, R8, 0x80, RZ, 0xc0, !PT ;  /* 0x0000008008ff7812 */ /* 0x000fd6000782c0ff */
[----:B----4-:R-:W-:-:S05]  /*24520*/  @!P6 IMAD R10, R10, R17, RZ ;  /* 0x000000110a0ae224 */ /* 0x010fca00078e02ff */
[----:B------:R0:W-:Y:S01]  /*24530*/  @!P6 STG.E.U8 desc[UR50][R4.64+0xc9], R10 ;  /* 0x0000c90a0400e986 */ /* 0x0001e2000c101132 */
[----:B------:R-:W-:-:S13]  /*24540*/  LOP3.LUT P6, RZ, R8, 0x100, RZ, 0xc0, !PT ;  /* 0x0000010008ff7812 */ /* 0x000fda00078cc0ff */
[----:B0-----:R-:W-:-:S05]  /*24550*/  @!P6 IMAD R10, R15, R17, RZ ;  /* 0x000000110f0ae224 */ /* 0x001fca00078e02ff */
[----:B------:R0:W-:Y:S02]  /*24560*/  @!P6 STG.E.U8 desc[UR50][R92.64+0xc8], R10 ;  /* 0x0000c80a5c00e986 */ /* 0x0001e4000c101132 */
[----:B0-----:R-:W-:Y:S02]  /*24570*/  @!P1 IMAD R10, R19, R17, RZ ;  /* 0x00000011130a9224 */ /* 0x001fe400078e02ff */
[----:B------:R-:W4:Y:S04]  /*24580*/  LDL.LU.64 R92, [R1+0x728] ;  /* 0x00072800015c7983 */ /* 0x000f280000300a00 */
        /* <DEDUP_REMOVED lines=46> */
[C---:B------:R-:W-:Y:S02]  /*24870*/  LOP3.LUT P1, RZ, R8.reuse, 0x4, RZ, 0xc0, !PT ;  /* 0x0000000408ff7812 */ /* 0x040fe4000782c0ff */
[----:B------:R-:W-:-:S09]  /*24880*/  LOP3.LUT P0, RZ, R8, 0x1, RZ, 0xc0, !PT ;  /* 0x0000000108ff7812 */ /* 0x000fd2000780c0ff */
[----:B---3--:R-:W-:-:S05]  /*24890*/  @!P6 IMAD R10, R10, R17, RZ ;  /* 0x000000110a0ae224 */ /* 0x008fca00078e02ff */
[----:B------:R0:W-:Y:S01]  /*248a0*/  @!P6 STG.E.U8 desc[UR50][R4.64+0xe1], R10 ;  /* 0x0000e10a0400e986 */ /* 0x0001e2000c101132 */
[----:B------:R-:W-:Y:S01]  /*248b0*/  LOP3.LUT P6, RZ, R8, 0x2, RZ, 0xc0, !PT ;  /* 0x0000000208ff7812 */ /* 0x000fe200078cc0ff */
[----:B------:R-:W-:-:S05]  /*248c0*/  @!P1 IMAD R8, R15, R17, RZ ;  /* 0x000000110f089224 */ /* 0x000fca00078e02ff */
[----:B------:R1:W-:Y:S04]  /*248d0*/  @!P1 STG.E.U8 desc[UR50][R104.64+0xe0], R8 ;  /* 0x0000e00868009986 */ /* 0x0003e8000c101132 */
[----:B0-----:R-:W3:Y:S03]  /*248e0*/  LDL.LU R10, [R1+0x3d8] ;  /* 0x0003d800010a7983 */ /* 0x001ee60000300800 */
[----:B-1----:R-:W-:Y:S01]  /*248f0*/  @!P6 IMAD R8, R19, R17, RZ ;  /* 0x000000111308e224 */ /* 0x002fe200078e02ff */
[----:B------:R-:W2:Y:S04]  /*24900*/  LDL.LU.64 R104, [R1+0x6f8] ;  /* 0x0006f80001687983 */ /* 0x000ea80000300a00 */
[----:B------:R0:W-:Y:S04]  /*24910*/  @!P6 STG.E.U8 desc[UR50][R106.64+0xe1], R8 ;  /* 0x0000e1086a00e986 */ /* 0x0001e8000c101132 */
[----:B0-----:R-:W2:Y:S04]  /*24920*/  LDL.LU.64 R106, [R1+0x6f0] ;  /* 0x0006f000016a7983 */ /* 0x001ea80000300a00 */
        /* <DEDUP_REMOVED lines=9> */
[----:B------:R3:W-:Y:S01]  /*249c0*/  @!P6 STG.E.U8 desc[UR50][R4.64+0xe9], R8 ;  /* 0x0000e9080400e986 */ /* 0x0007e2000c101132 */
[----:B------:R-:W-:Y:S01]  /*249d0*/  LOP3.LUT P6, RZ, R7, 0x80000000, RZ, 0xc0, !PT ;  /* 0x8000000007ff7812 */ /* 0x000fe200078cc0ff */
[----:B---3--:R-:W-:-:S05]  /*249e0*/  @!P0 IMAD R8, R10, R17, RZ ;  /* 0x000000110a088224 */ /* 0x008fca00078e02ff */
[----:B------:R0:W-:Y:S07]  /*249f0*/  @!P0 STG.E.U8 desc[UR50][R108.64+0xe8], R8 ;  /* 0x0000e8086c008986 */ /* 0x0001ee000c101132 */
[----:B0-----:R-:W-:Y:S01]  /*24a00*/  @!P6 IMAD R8, R11, R17, RZ ;  /* 0x000000110b08e224 */ /* 0x001fe200078e02ff */
[----:B------:R-:W3:Y:S04]  /*24a10*/  LDL.LU.64 R108, [R1+0x6e8] ;  /* 0x0006e800016c7983 */ /* 0x000ee80000300a00 */
[----:B------:R0:W-:Y:S04]  /*24a20*/  @!P6 STG.E.U8 desc[UR50][R110.64+0xe9], R8 ;  /* 0x0000e9086e00e986 */ /* 0x0001e8000c101132 */
[----:B0-----:R-:W5:Y:S04]  /*24a30*/  LDL.LU.64 R110, [R1+0x6e0] ;  /* 0x0006e000016e7983 */ /* 0x001f680000300a00 */
[----:B------:R-:W4:Y:S01]  /*24a40*/  LDL.LU R8, [R1+0x3e0] ;  /* 0x0003e00001087983 */ /* 0x000f220000300800 */
[----:B------:R-:W-:-:S03]  /*24a50*/  ISETP.LT.OR P6, PT, R0, 0xf1, !P5 ;  /* 0x000000f10000780c */ /* 0x000fc60006fc1670 */
[----:B------:R-:W3:Y:S04]  /*24a60*/  LDL.LU R10, [R1] ;  /* 0x00000000010a7983 */ /* 0x000ee80000300800 */
[----:B------:R-:W5:Y:S06]  /*24a70*/  LDL.LU R11, [R1+0x4] ;  /* 0x00000400010b7983 */ /* 0x000f6c0000300800 */
        /* <DEDUP_REMOVED lines=12> */
[----:B------:R-:W2:Y:S02]  /*24b40*/  LDL.LU R8, [R1+0x3ec] ;  /* 0x0003ec0001087983 */ /* 0x000ea40000300800 */
[----:B--2---:R-:W-:-:S05]  /*24b50*/  @!P6 IMAD R8, R8, R17, RZ ;  /* 0x000000110808e224 */ /* 0x004fca00078e02ff */
[----:B------:R0:W-:Y:S04]  /*24b60*/  @!P6 STG.E.U8 desc[UR50][R114.64+0xf1], R8 ;  /* 0x0000f1087200e986 */ /* 0x0001e8000c101132 */
[----:B0-----:R-:W2:Y:S04]  /*24b70*/  LDL.LU.64 R114, [R1+0x6d0] ;  /* 0x0006d00001727983 */ /* 0x001ea80000300a00 */
[----:B------:R-:W3:Y:S01]  /*24b80*/  LDL.LU R8, [R1+0x3f0] ;  /* 0x0003f00001087983 */ /* 0x000ee20000300800 */
[C---:B------:R-:W-:Y:S02]  /*24b90*/  ISETP.LT.OR P6, PT, R0.reuse, 0xf9, !P5 ;  /* 0x000000f90000780c */ /* 0x040fe40006fc1670 */
[----:B------:R-:W-:-:S11]  /*24ba0*/  ISETP.LT.OR P5, PT, R0, 0xfa, !P5 ;  /* 0x000000fa0000780c */ /* 0x000fd60006fa1670 */
[----:B---3--:R-:W-:-:S05]  /*24bb0*/  @!P6 IMAD R8, R8, R17, RZ ;  /* 0x000000110808e224 */ /* 0x008fca00078e02ff */
[----:B------:R0:W-:Y:S04]  /*24bc0*/  @!P6 STG.E.U8 desc[UR50][R4.64+0xf8], R8 ;  /* 0x0000f8080400e986 */ /* 0x0001e8000c101132 */
[----:B0-----:R-:W3:Y:S01]  /*24bd0*/  LDL.LU R8, [R1+0x3f4] ;  /* 0x0003f40001087983 */ /* 0x001ee20000300800 */
[----:B------:R-:W-:Y:S02]  /*24be0*/  LOP3.LUT P4, RZ, R7, 0x10000000, RZ, 0xc0, !PT ;  /* 0x1000000007ff7812 */ /* 0x000fe4000788c0ff */
[----:B------:R-:W-:Y:S01]  /*24bf0*/  LOP3.LUT P1, RZ, R6, 0x4, RZ, 0xc0, !PT ;  /* 0x0000000406ff7812 */ /* 0x000fe2000782c0ff */
[----:B---3--:R-:W-:-:S05]  /*24c00*/  @!P5 IMAD R8, R8, R17, RZ ;  /* 0x000000110808d224 */ /* 0x008fca00078e02ff */
[----:B------:R0:W-:Y:S05]  /*24c10*/  @!P5 STG.E.U8 desc[UR50][R4.64+0xf9], R8 ;  /* 0x0000f9080400d986 */ /* 0x0001ea000c101132 */
[----:B0-----:R-:W-:-:S05]  /*24c20*/  @!P4 IMAD R4, R15, R17, RZ ;  /* 0x000000110f04c224 */ /* 0x001fca00078e02ff */
[----:B------:R0:W-:Y:S02]  /*24c30*/  @!P4 STG.E.U8 desc[UR50][R116.64+0xf8], R4 ;  /* 0x0000f8047400c986 */ /* 0x0001e4000c101132 */
[----:B0-----:R-:W-:Y:S02]  /*24c40*/  @!P1 IMAD R4, R19, R17, RZ ;  /* 0x0000001113049224 */ /* 0x001fe400078e02ff */
[----:B------:R-:W3:Y:S04]  /*24c50*/  LDL.LU.64 R116, [R1+0x6c8] ;  /* 0x0006c80001747983 */ /* 0x000ee80000300a00 */
[----:B------:R0:W-:Y:S02]  /*24c60*/  @!P1 STG.E.U8 desc[UR50][R118.64+0xf9], R4 ;  /* 0x0000f90476009986 */ /* 0x0001e4000c101132 */
[----:B0-----:R-:W-:-:S02]  /*24c70*/  IADD3 R4, P5, R2, UR47, RZ ;  /* 0x0000002f02047c10 */ /* 0x001fc4000ffbe0ff */
[----:B------:R-:W3:Y:S02]  /*24c80*/  LDL.LU.64 R118, [R1+0x6c0] ;  /* 0x0006c00001767983 */ /* 0x000ee40000300a00 */
[----:B------:R-:W-:Y:S02]  /*24c90*/  IADD3.X R5, R3, UR46, RZ, P5, !PT ;  /* 0x0000002e03057c10 */ /* 0x000fe4000affe4ff */
[----:B------:R-:W4:Y:S01]  /*24ca0*/  LDL.LU R15, [R1+0x28] ;  /* 0x00002800010f7983 */ /* 0x000f220000300800 */
[----:B------:R-:W-:-:S03]  /*24cb0*/  ISETP.GE.AND P5, PT, R14, 0x101, PT ;  /* 0x000001010e00780c */ /* 0x000fc60003fa6270 */
[----:B------:R-:W2:Y:S01]  /*24cc0*/  LDL.LU R19, [R1+0x2c] ;  /* 0x00002c0001137983 */ /* 0x000ea20000300800 */
[----:B------:R-:W-:-:S13]  /*24cd0*/  ISETP.LT.OR P6, PT, R0, 0x1, !P5 ;  /* 0x000000010000780c */ /* 0x000fda0006fc1670 */
[----:B------:R-:W-:-:S05]  /*24ce0*/  @!P6 IMAD R8, R10, R17, RZ ;  /* 0x000000110a08e224 */ /* 0x000fca00078e02ff */
[----:B------:R5:W-:Y:S01]  /*24cf0*/  @!P6 STG.E.U8 desc[UR50][R4.64], R8 ;  /* 0x000000080400e986 */ /* 0x000be2000c101132 */
[----:B------:R-:W-:-:S13]  /*24d00*/  ISETP.LT.OR P6, PT, R0, 0x2, !P5 ;  /* 0x000000020000780c */ /* 0x000fda0006fc1670 */
[----:B-----5:R-:W-:-:S05]  /*24d10*/  @!P6 IMAD R8, R11, R17, RZ ;  /* 0x000000110b08e224 */ /* 0x020fca00078e02ff */
[----:B------:R0:W-:Y:S04]  /*24d20*/  @!P6 STG.E.U8 desc[UR50][R4.64+0x1], R8 ;  /* 0x000001080400e986 */ /* 0x0001e8000c101132 */
[----:B0-----:R-:W5:Y:S01]  /*24d30*/  LDL.LU R8, [R1+0x8] ;  /* 0x0000080001087983 */ /* 0x001f620000300800 */
[----:B------:R-:W-:-:S04]  /*24d40*/  LOP3.LUT P0, RZ, R9, 0x200, RZ, 0xc0, !PT ;  /* 0x0000020009ff7812 */ /* 0x000fc8000780c0ff */
[----:B------:R-:W-:-:S13]  /*24d50*/  ISETP.LT.OR P6, PT, R0, 0x1, !P0 ;  /* 0x000000010000780c */ /* 0x000fda00047c1670 */
[----:B------:R-:W-:-:S04]  /*24d60*/  @!P6 IADD3 R10, P1, R4, UR45, RZ ;  /* 0x0000002d040aec10 */ /* 0x000fc8000ff3e0ff */
[----:B------:R-:W-:Y:S01]  /*24d70*/  @!P6 IADD3.X R11, R5, UR44, RZ, P1, !PT ;  /* 0x0000002c050bec10 */ /* 0x000fe20008ffe4ff */
[----:B-----5:R-:W-:-:S05]  /*24d80*/  @!P6 IMAD R8, R8, R17, RZ ;  /* 0x000000110808e224 */ /* 0x020fca00078e02ff */
[----:B------:R0:W-:Y:S04]  /*24d90*/  @!P6 STG.E.U8 desc[UR50][R10.64], R8 ;  /* 0x000000080a00e986 */ /* 0x0001e8000c101132 */
[----:B0-----:R-:W5:Y:S01]  /*24da0*/  LDL.LU R8, [R1+0xc] ;  /* 0x00000c0001087983 */ /* 0x001f620000300800 */
[----:B------:R-:W-:-:S13]  /*24db0*/  ISETP.LT.OR P0, PT, R0, 0x2, !P0 ;  /* 0x000000020000780c */ /* 0x000fda0004701670 */
[----:B------:R-:W-:-:S04]  /*24dc0*/  @!P0 IADD3 R10, P6, R4, UR45, RZ ;  /* 0x0000002d040a8c10 */ /* 0x000fc8000ffde0ff */
[----:B------:R-:W-:Y:S01]  /*24dd0*/  @!P0 IADD3.X R11, R5, UR44, RZ, P6, !PT ;  /* 0x0000002c050b8c10 */ /* 0x000fe2000b7fe4ff */
[----:B-----5:R-:W-:-:S05]  /*24de0*/  @!P0 IMAD R8, R8, R17, RZ ;  /* 0x0000001108088224 */ /* 0x020fca00078e02ff */
[----:B------:R0:W-:Y:S04]  /*24df0*/  @!P0 STG.E.U8 desc[UR50][R10.64+0x1], R8 ;  /* 0x000001080a008986 */ /* 0x0001e8000c101132 */
[----:B0-----:R-:W5:Y:S01]  /*24e00*/  LDL.LU R8, [R1+0x10] ;  /* 0x0000100001087983 */ /* 0x001f620000300800 */
[----:B------:R-:W-:-:S03]  /*24e10*/  ISETP.LT.OR P0, PT, R0, 0x9, !P5 ;  /* 0x000000090000780c */ /* 0x000fc60006f01670 */
[----:B------:R-:W3:Y:S04]  /*24e20*/  LDL.LU R10, [R1+0x20] ;  /* 0x00002000010a7983 */ /* 0x000ee80000300800 */
[----:B------:R-:W4:Y:S06]  /*24e30*/  LDL.LU R11, [R1+0x24] ;  /* 0x00002400010b7983 */ /* 0x000f2c0000300800 */
[----:B-----5:R-:W-:-:S05]  /*24e40*/  @!P0 IMAD R8, R8, R17, RZ ;  /* 0x0000001108088224 */ /* 0x020fca00078e02ff */
[----:B------:R0:W-:Y:S04]  /*24e50*/  @!P0 STG.E.U8 desc[UR50][R4.64+0x8], R8 ;  /* 0x0000080804008986 */ /* 0x0001e8000c101132 */
[----:B0-----:R-:W5:Y:S01]  /*24e60*/  LDL.LU R8, [R1+0x14] ;  /* 0x0000140001087983 */ /* 0x001f620000300800 */
[----:B------:R-:W-:Y:S02]  /*24e70*/  ISETP.LT.OR P0, PT, R0, 0xa, !P5 ;  /* 0x0000000a0000780c */ /* 0x000fe40006f01670 */
[----:B------:R-:W-:-:S11]  /*24e80*/  LOP3.LUT P4, RZ, R7, 0x8000000, RZ, 0xc0, !PT ;  /* 0x0800000007ff7812 */ /* 0x000fd6000788c0ff */
[----:B-----5:R-:W-:-:S05]  /*24e90*/  @!P0 IMAD R8, R8, R17, RZ ;  /* 0x0000001108088224 */ /* 0x020fca00078e02ff */
[----:B------:R0:W-:Y:S04]  /*24ea0*/  @!P0 STG.E.U8 desc[UR50][R4.64+0x9], R8 ;  /* 0x0000090804008986 */ /* 0x0001e8000c101132 */
[----:B0-----:R-:W5:Y:S01]  /*24eb0*/  LDL.LU R8, [R1+0x18] ;  /* 0x0000180001087983 */ /* 0x001f620000300800 */
[----:B------:R-:W-:Y:S01]  /*24ec0*/  LOP3.LUT P0, RZ, R7, 0x4000000, RZ, 0xc0, !PT ;  /* 0x0400000007ff7812 */ /* 0x000fe2000780c0ff */
[----:B-----5:R-:W-:-:S05]  /*24ed0*/  @!P4 IMAD R8, R8, R17, RZ ;  /* 0x000000110808c224 */ /* 0x020fca00078e02ff */
[----:B------:R0:W-:Y:S04]  /*24ee0*/  @!P4 STG.E.U8 desc[UR50][R120.64+0x8], R8 ;  /* 0x000008087800c986 */ /* 0x0001e8000c101132 */
[----:B0-----:R-:W5:Y:S04]  /*24ef0*/  LDL.LU.64 R120, [R1+0x6b8] ;  /* 0x0006b80001787983 */ /* 0x001f680000300a00 */
[----:B------:R-:W2:Y:S01]  /*24f00*/  LDL.LU R8, [R1+0x1c] ;  /* 0x00001c0001087983 */ /* 0x000ea20000300800 */
[----:B------:R-:W-:Y:S01]  /*24f10*/  LOP3.LUT P6, RZ, R7, 0x2000000, RZ, 0xc0, !PT ;  /* 0x0200000007ff7812 */ /* 0x000fe200078cc0ff */
[----:B--2---:R-:W-:-:S05]  /*24f20*/  @!P0 IMAD R8, R8, R17, RZ ;  /* 0x0000001108088224 */ /* 0x004fca00078e02ff */
[----:B------:R0:W-:Y:S01]  /*24f30*/  @!P0 STG.E.U8 desc[UR50][R122.64+0x9], R8 ;  /* 0x000009087a008986 */ /* 0x0001e2000c101132 */
[----:B------:R-:W-:-:S03]  /*24f40*/  ISETP.LT.OR P0, PT, R0, 0x11, !P5 ;  /* 0x000000110000780c */ /* 0x000fc60006f01670 */
[----:B0-----:R-:W2:Y:S10]  /*24f50*/  LDL.LU.64 R122, [R1+0x6b0] ;  /* 0x0006b000017a7983 */ /* 0x001eb40000300a00 */
[----:B---3--:R-:W-:-:S05]  /*24f60*/  @!P0 IMAD R8, R10, R17, RZ ;  /* 0x000000110a088224 */ /* 0x008fca00078e02ff */
[----:B------:R4:W-:Y:S01]  /*24f70*/  @!P0 STG.E.U8 desc[UR50][R4.64+0x10], R8 ;  /* 0x0000100804008986 */ /* 0x0009e2000c101132 */
[----:B------:R-:W-:-:S13]  /*24f80*/  ISETP.LT.OR P0, PT, R0, 0x12, !P5 ;  /* 0x000000120000780c */ /* 0x000fda0006f01670 */
[----:B----4-:R-:W-:-:S05]  /*24f90*/  @!P0 IMAD R8, R11, R17, RZ ;  /* 0x000000110b088224 */ /* 0x010fca00078e02ff */
[----:B------:R0:W-:Y:S01]  /*24fa0*/  @!P0 STG.E.U8 desc[UR50][R4.64+0x11], R8 ;  /* 0x0000110804008986 */ /* 0x0001e2000c101132 */
[----:B------:R-:W-:Y:S01]  /*24fb0*/  LOP3.LUT P0, RZ, R7, 0x1000000, RZ, 0xc0, !PT ;  /* 0x0100000007ff7812 */ /* 0x000fe2000780c0ff */
[----:B0-----:R-:W-:-:S05]  /*24fc0*/  @!P6 IMAD R8, R15, R17, RZ ;  /* 0x000000110f08e224 */ /* 0x001fca00078e02ff */
[----:B------:R0:W-:Y:S07]  /*24fd0*/  @!P6 STG.E.U8 desc[UR50][R124.64+0x10], R8 ;  /* 0x000010087c00e986 */ /* 0x0001ee000c101132 */
[----:B0-----:R-:W-:Y:S01]  /*24fe0*/  @!P0 IMAD R8, R19, R17, RZ ;  /* 0x0000001113088224 */ /* 0x001fe200078e02ff */
[----:B------:R-:W3:Y:S04]  /*24ff0*/  LDL.LU.64 R124, [R1+0x6a8] ;  /* 0x0006a800017c7983 */ /* 0x000ee80000300a00 */
[----:B------:R-:W4:Y:S04]  /*25000*/  LDL.LU R10, [R1+0x50] ;  /* 0x00005000010a7983 */ /* 0x000f280000300800 */
[----:B------:R0:W-:Y:S04]  /*25010*/  @!P0 STG.E.U8 desc[UR50][R126.64+0x11], R8 ;  /* 0x000011087e008986 */ /* 0x0001e8000c101132 */
[----:B0-----:R-:W3:Y:S04]  /*25020*/  LDL.LU.64 R126, [R1+0x6a0] ;  /* 0x0006a000017e7983 */ /* 0x001ee80000300a00 */
[----:B------:R-:W5:Y:S01]  /*25030*/  LDL.LU R8, [R1+0x30] ;  /* 0x0000300001087983 */ /* 0x000f620000300800 */
[----:B------:R-:W-:-:S03]  /*25040*/  ISETP.LT.OR P0, PT, R0, 0x19, !P5 ;  /* 0x000000190000780c */ /* 0x000fc60006f01670 */
[----:B------:R-:W2:Y:S04]  /*25050*/  LDL.LU R11, [R1+0x54] ;  /* 0x00005400010b7983 */ /* 0x000ea80000300800 */
[----:B------:R-:W3:Y:S04]  /*25060*/  LDL.LU R15, [R1+0x58] ;  /* 0x00005800010f7983 */ /* 0x000ee80000300800 */
[----:B------:R-:W3:Y:S02]  /*25070*/  LDL.LU R19, [R1+0x5c] ;  /* 0x00005c0001137983 */ /* 0x000ee40000300800 */
        /* <DEDUP_REMOVED lines=12> */
[----:B------:R-:W4:Y:S02]  /*25140*/  LDL.LU R8, [R1+0x3c] ;  /* 0x00003c0001087983 */ /* 0x000f240000300800 */
[----:B----4-:R-:W-:-:S05]  /*25150*/  @!P0 IMAD R8, R8, R17, RZ ;  /* 0x0000001108088224 */ /* 0x010fca00078e02ff */
[----:B------:R0:W-:Y:S04]  /*25160*/  @!P0 STG.E.U8 desc[UR50][R130.64+0x19], R8 ;  /* 0x0000190882008986 */ /* 0x0001e8000c101132 */
[----:B0-----:R-:W4:Y:S04]  /*25170*/  LDL.LU.64 R130, [R1+0x690] ;  /* 0x0006900001827983 */ /* 0x001f280000300a00 */
[----:B------:R-:W2:Y:S01]  /*25180*/  LDL.LU R8, [R1+0x40] ;  /* 0x0000400001087983 */ /* 0x000ea20000300800 */
[----:B------:R-:W-:-:S13]  /*25190*/  ISETP.LT.OR P0, PT, R0, 0x21, !P5 ;  /* 0x000000210000780c */ /* 0x000fda0006f01670 */
        /* <DEDUP_REMOVED lines=13> */
[----:B------:R-:W-:Y:S01]  /*25270*/  LOP3.LUT P6, RZ, R7, 0x200000, RZ, 0xc0, !PT ;  /* 0x0020000007ff7812 */ /* 0x000fe200078cc0ff */
[----:B---3--:R-:W-:-:S05]  /*25280*/  @!P0 IMAD R8, R8, R17, RZ ;  /* 0x0000001108088224 */ /* 0x008fca00078e02ff */
[----:B------:R0:W-:Y:S01]  /*25290*/  @!P0 STG.E.U8 desc[UR50][R134.64+0x21], R8 ;  /* 0x0000210886008986 */ /* 0x0001e2000c101132 */
[----:B------:R-:W-:-:S03]  /*252a0*/  ISETP.LT.OR P0, PT, R0, 0x29, !P5 ;  /* 0x000000290000780c */ /* 0x000fc60006f01670 */
[----:B0-----:R-:W3:Y:S10]  /*252b0*/  LDL.LU.64 R134, [R1+0x680] ;  /* 0x0006800001867983 */ /* 0x001ef40000300a00 */
[----:B------:R-:W-:-:S05]  /*252c0*/  @!P0 IMAD R8, R10, R17, RZ ;  /* 0x000000110a088224 */ /* 0x000fca00078e02ff */
[----:B------:R0:W-:Y:S01]  /*252d0*/  @!P0 STG.E.U8 desc[UR50][R4.64+0x28], R8 ;  /* 0x0000280804008986 */ /* 0x0001e2000c101132 */
[----:B------:R-:W-:-:S13]  /*252e0*/  ISETP.LT.OR P0, PT, R0, 0x2a, !P5 ;  /* 0x0000002a0000780c */ /* 0x000fda0006f01670 */
[----:B0-----:R-:W-:-:S05]  /*252f0*/  @!P0 IMAD R8, R11, R17, RZ ;  /* 0x000000110b088224 */ /* 0x001fca00078e02ff */
[----:B------:R0:W-:Y:S01]  /*25300*/  @!P0 STG.E.U8 desc[UR50][R4.64+0x29], R8 ;  /* 0x0000290804008986 */ /* 0x0001e2000c101132 */
[----:B------:R-:W-:Y:S01]  /*25310*/  LOP3.LUT P0, RZ, R7, 0x100000, RZ, 0xc0, !PT ;  /* 0x0010000007ff7812 */ /* 0x000fe2000780c0ff */
[----:B0-----:R-:W-:-:S05]  /*25320*/  @!P6 IMAD R8, R15, R17, RZ ;  /* 0x000000110f08e224 */ /* 0x001fca00078e02ff */
[----:B------:R0:W-:Y:S07]  /*25330*/  @!P6 STG.E.U8 desc[UR50][R136.64+0x28], R8 ;  /* 0x000028088800e986 */ /* 0x0001ee000c101132 */
[----:B0-----:R-:W-:Y:S01]  /*25340*/  @!P0 IMAD R8, R19, R17, RZ ;  /* 0x0000001113088224 */ /* 0x001fe200078e02ff */
[----:B------:R-:W3:Y:S04]  /*25350*/  LDL.LU.64 R136, [R1+0x678] ;  /* 0x0006780001887983 */ /* 0x000ee80000300a00 */
[----:B------:R-:W5:Y:S04]  /*25360*/  LDL.LU R10, [R1+0x80] ;  /* 0x00008000010a7983 */ /* 0x000f680000300800 */
[----:B------:R0:W-:Y:S04]  /*25370*/  @!P0 STG.E.U8 desc[UR50][R138.64+0x29], R8 ;  /* 0x000029088a008986 */ /* 0x0001e8000c101132 */
[----:B0-----:R-:W3:Y:S04]  /*25380*/  LDL.LU.64 R138, [R1+0x670] ;  /* 0x00067000018a7983 */ /* 0x001ee80000300a00 */
[----:B------:R-:W4:Y:S01]  /*25390*/  LDL.LU R8, [R1+0x60] ;  /* 0x0000600001087983 */ /* 0x000f220000300800 */
[----:B------:R-:W-:-:S03]  /*253a0*/  ISETP.LT.OR P0, PT, R0, 0x31, !P5 ;  /* 0x000000310000780c */ /* 0x000fc60006f01670 */
[----:B------:R-:W2:Y:S04]  /*253b0*/  LDL.LU R11, [R1+0x84] ;  /* 0x00008400010b7983 */ /* 0x000ea80000300800 */
[----:B------:R-:W3:Y:S04]  /*253c0*/  LDL.LU R15, [R1+0x88] ;  /* 0x00008800010f7983 */ /* 0x000ee80000300800 */
[----:B------:R-:W3:Y:S02]  /*253d0*/  LDL.LU R19, [R1+0x8c] ;  /* 0x00008c0001137983 */ /* 0x000ee40000300800 */
        /* <DEDUP_REMOVED lines=12> */
[----:B------:R-:W5:Y:S02]  /*254a0*/  LDL.LU R8, [R1+0x6c] ;  /* 0x00006c0001087983 */ /* 0x000f640000300800 */
[----:B-----5:R-:W-:-:S05]  /*254b0*/  @!P0 IMAD R8, R8, R17, RZ ;  /* 0x0000001108088224 */ /* 0x020fca00078e02ff */
[----:B------:R0:W-:Y:S04]  /*254c0*/  @!P0 STG.E.U8 desc[UR50][R142.64+0x31], R8 ;  /* 0x000031088e008986 */ /* 0x0001e8000c101132 */
[----:B0-----:R-:W5:Y:S04]  /*254d0*/  LDL.LU.64 R142, [R1+0x660] ;  /* 0x00066000018e7983 */ /* 0x001f680000300a00 */
        /* <DEDUP_REMOVED lines=30> */
[----:B------:R0:W-:Y:S04]  /*256c0*/  @!P0 STG.E.U8 desc[UR50][R150.64+0x41], R8 ;  /* 0x0000410896008986 */ /* 0x0001e8000c101132 */
[----:B0-----:R-:W3:Y:S04]  /*256d0*/  LDL.LU.64 R150, [R1+0x640] ;  /* 0x0006400001967983 */ /* 0x001ee80000300a00 */
[----:B------:R-:W4:Y:S01]  /*256e0*/  LDL.LU R8, [R1+0x90] ;  /* 0x0000900001087983 */ /* 0x000f220000300800 */
[----:B------:R-:W-:-:S03]  /*256f0*/  ISETP.LT.OR P0, PT, R0, 0x49, !P5 ;  /* 0x000000490000780c */ /* 0x000fc60006f01670 */
[----:B------:R-:W5:Y:S04]  /*25700*/  LDL.LU R11, [R1+0x144] ;  /* 0x00014400010b7983 */ /* 0x000f680000300800 */
[----:B------:R-:W2:Y:S04]  /*25710*/  LDL.LU R15, [R1+0x148] ;  /* 0x00014800010f7983 */ /* 0x000ea80000300800 */
[----:B------:R-:W3:Y:S04]  /*25720*/  LDL.LU R19, [R1+0x14c] ;  /* 0x00014c0001137983 */ /* 0x000ee80000300800 */
[----:B------:R-:W3:Y:S01]  /*25730*/  LDL.LU R10, [R1+0x1fc] ;  /* 0x0001fc00010a7983 */ /* 0x000ee20000300800 */
        /* <DEDUP_REMOVED lines=11> */
[----:B0-----:R-:W4:Y:S03]  /*257f0*/  LDL.LU R8, [R1+0x9c] ;  /* 0x00009c0001087983 */ /* 0x001f260000300800 */
[----:B----4-:R-:W-:-:S05]  /*25800*/  @!P0 IMAD R8, R8, R17, RZ ;  /* 0x0000001108088224 */ /* 0x010fca00078e02ff */
[----:B------:R0:W-:Y:S04]  /*25810*/  @!P0 STG.E.U8 desc[UR50][R234.64+0x49], R8 ;  /* 0x00004908ea008986 */ /* 0x0001e8000c101132 */
[----:B0-----:R-:W4:Y:S01]  /*25820*/  LDL.LU R8, [R1+0xa0] ;  /* 0x0000a00001087983 */ /* 0x001f220000300800 */
[----:B------:R-:W-:-:S03]  /*25830*/  ISETP.LT.OR P0, PT, R0, 0x51, !P5 ;  /* 0x000000510000780c */ /* 0x000fc60006f01670 */
[----:B------:R-:W3:Y:S04]  /*25840*/  LDL.LU R234, [R1+0x1f4] ;  /* 0x0001f40001ea7983 */ /* 0x000ee80000300800 */
[----:B------:R-:W3:Y:S06]  /*25850*/  LDL.LU R235, [R1+0x1f8] ;  /* 0x0001f80001eb7983 */ /* 0x000eec0000300800 */
        /* <DEDUP_REMOVED lines=11> */
[----:B0-----:R-:W4:Y:S04]  /*25910*/  LDL.LU R8, [R1+0xac] ;  /* 0x0000ac0001087983 */ /* 0x001f280000300800 */
[----:B------:R-:W3:Y:S04]  /*25920*/  LDL.LU R232, [R1+0x1ec] ;  /* 0x0001ec0001e87983 */ /* 0x000ee80000300800 */
[----:B------:R-:W3:Y:S01]  /*25930*/  LDL.LU R233, [R1+0x1f0] ;  /* 0x0001f00001e97983 */ /* 0x000ee20000300800 */
        /* <DEDUP_REMOVED lines=92> */
[----:B------:R0:W-:Y:S01]  /*25f00*/  @!P0 STG.E.U8 desc[UR50][R4.64+0x79], R8 ;  /* 0x0000790804008986 */ /* 0x0001e2000c101132 */
[----:B------:R-:W-:-:S03]  /*25f10*/  LOP3.LUT P0, RZ, R7, 0x1, RZ, 0xc0, !PT ;  /* 0x0000000107ff7812 */ /* 0x000fc6000780c0ff */
[----:B0-----:R-:W4:Y:S04]  /*25f20*/  LDL.LU R8, [R1+0x1a0] ;  /* 0x0001a00001087983 */ /* 0x001f280000300800 */
[----:B------:R-:W5:Y:S02]  /*25f30*/  LDL.LU R7, [R1+0xf8] ;  /* 0x0000f80001077983 */ /* 0x000f640000300800 */
[----:B-----5:R-:W-:-:S05]  /*25f40*/  @!P1 IMAD R7, R7, R17, RZ ;  /* 0x0000001107079224 */ /* 0x020fca00078e02ff */
[----:B------:R0:W-:Y:S04]  /*25f50*/  @!P1 STG.E.U8 desc[UR50][R212.64+0x78], R7 ;  /* 0x00007807d4009986 */ /* 0x0001e8000c101132 */
[----:B0-----:R-:W5:Y:S04]  /*25f60*/  LDL.LU R7, [R1+0xfc] ;  /* 0x0000fc0001077983 */ /* 0x001f680000300800 */
[----:B------:R-:W4:Y:S04]  /*25f70*/  LDL.LU R212, [R1+0x198] ;  /* 0x0001980001d47983 */ /* 0x000f280000300800 */
[----:B------:R-:W4:Y:S01]  /*25f80*/  LDL.LU R213, [R1+0x19c] ;  /* 0x00019c0001d57983 */ /* 0x000f220000300800 */
[----:B-----5:R-:W-:-:S05]  /*25f90*/  @!P0 IMAD R7, R7, R17, RZ ;  /* 0x0000001107078224 */ /* 0x020fca00078e02ff */
[----:B------:R0:W-:Y:S04]  /*25fa0*/  @!P0 STG.E.U8 desc[UR50][R210.64+0x79], R7 ;  /* 0x00007907d2008986 */ /* 0x0001e8000c101132 */
[----:B0-----:R-:W5:Y:S01]  /*25fb0*/  LDL.LU R7, [R1+0x100] ;  /* 0x0001000001077983 */ /* 0x001f620000300800 */
[----:B------:R-:W-:-:S03]  /*25fc0*/  ISETP.LT.OR P0, PT, R0, 0x81, !P5 ;  /* 0x000000810000780c */ /* 0x000fc60006f01670 */
[----:B------:R-:W4:Y:S04]  /*25fd0*/  LDL.LU R210, [R1+0x190] ;  /* 0x0001900001d27983 */ /* 0x000f280000300800 */
        /* <DEDUP_REMOVED lines=77> */
[----:B0-----:R-:W5:Y:S04]  /*264b0*/  LDL.LU R7, [R1+0x140] ;  /* 0x0001400001077983 */ /* 0x001f680000300800 */
[----:B------:R-:W4:Y:S04]  /*264c0*/  LDL.LU R195, [R1+0x150] ;  /* 0x0001500001c37983 */ /* 0x000f280000300800 */
[----:B------:R-:W4:Y:S01]  /*264d0*/  LDL.LU R194, [R1+0x154] ;  /* 0x0001540001c27983 */ /* 0x000f220000300800 */
[----:B------:R-:W-:-:S02]  /*264e0*/  ISETP.LT.OR P0, PT, R0, 0xa1, !P5 ;  /* 0x000000a10000780c */ /* 0x000fc40006f01670 */
[----:B------:R-:W-:-:S13]  /*264f0*/  LOP3.LUT P6, RZ, R6, 0x800000, RZ, 0xc0, !PT ;  /* 0x0080000006ff7812 */ /* 0x000fda00078cc0ff */
[-C--:B--2---:R-:W-:Y:S01]  /*26500*/  @!P6 IMAD R15, R15, R17.reuse, RZ ;  /* 0x000000110f0fe224 */ /* 0x084fe200078e02ff */
[C---:B------:R-:W-:Y:S02]  /*26510*/  LOP3.LUT P1, RZ, R6.reuse, 0x200000, RZ, 0xc0, !PT ;  /* 0x0020000006ff7812 */ /* 0x040fe4000782c0ff */
[----:B------:R-:W-:Y:S01]  /*26520*/  LOP3.LUT P4, RZ, R6, 0x80000, RZ, 0xc0, !PT ;  /* 0x0008000006ff7812 */ /* 0x000fe2000788c0ff */
[----:B-----5:R-:W-:-:S05]  /*26530*/  @!P0 IMAD R7, R7, R17, RZ ;  /* 0x0000001107078224 */ /* 0x020fca00078e02ff */
[----:B------:R0:W-:Y:S01]  /*26540*/  @!P0 STG.E.U8 desc[UR50][R4.64+0xa0], R7 ;  /* 0x0000a00704008986 */ /* 0x0001e2000c101132 */
[----:B------:R-:W-:-:S13]  /*26550*/  ISETP.LT.OR P0, PT, R0, 0xa2, !P5 ;  /* 0x000000a20000780c */ /* 0x000fda0006f01670 */
[----:B------:R-:W-:-:S05]  /*26560*/  @!P0 IMAD R11, R11, R17, RZ ;  /* 0x000000110b0b8224 */ /* 0x000fca00078e02ff */
[----:B------:R1:W-:Y:S01]  /*26570*/  @!P0 STG.E.U8 desc[UR50][R4.64+0xa1], R11 ;  /* 0x0000a10b04008986 */ /* 0x0003e2000c101132 */
[----:B------:R-:W-:-:S03]  /*26580*/  LOP3.LUT P0, RZ, R6, 0x400000, RZ, 0xc0, !PT ;  /* 0x0040000006ff7812 */ /* 0x000fc6000780c0ff */
[----:B------:R2:W-:Y:S10]  /*26590*/  @!P6 STG.E.U8 desc[UR50][R192.64+0xa0], R15 ;  /* 0x0000a00fc000e986 */ /* 0x0005f4000c101132 */
[----:B---3--:R-:W-:-:S05]  /*265a0*/  @!P0 IMAD R19, R19, R17, RZ ;  /* 0x0000001113138224 */ /* 0x008fca00078e02ff */
[----:B------:R3:W-:Y:S01]  /*265b0*/  @!P0 STG.E.U8 desc[UR50][R190.64+0xa1], R19 ;  /* 0x0000a113be008986 */ /* 0x0007e2000c101132 */
[----:B------:R-:W-:-:S13]  /*265c0*/  ISETP.LT.OR P0, PT, R0, 0xa9, !P5 ;  /* 0x000000a90000780c */ /* 0x000fda0006f01670 */
[----:B----4-:R-:W-:-:S05]  /*265d0*/  @!P0 IMAD R195, R195, R17, RZ ;  /* 0x00000011c3c38224 */ /* 0x010fca00078e02ff */
[----:B------:R-:W-:Y:S01]  /*265e0*/  @!P0 STG.E.U8 desc[UR50][R4.64+0xa8], R195 ;  /* 0x0000a8c304008986 */ /* 0x000fe2000c101132 */
[----:B------:R-:W-:-:S13]  /*265f0*/  ISETP.LT.OR P0, PT, R0, 0xaa, !P5 ;  /* 0x000000aa0000780c */ /* 0x000fda0006f01670 */
[----:B0-----:R-:W-:-:S05]  /*26600*/  @!P0 IMAD R7, R194, R17, RZ ;  /* 0x00000011c2078224 */ /* 0x001fca00078e02ff */
[----:B------:R0:W-:Y:S01]  /*26610*/  @!P0 STG.E.U8 desc[UR50][R4.64+0xa9], R7 ;  /* 0x0000a90704008986 */ /* 0x0001e2000c101132 */
[----:B------:R-:W-:Y:S01]  /*26620*/  LOP3.LUT P0, RZ, R6, 0x100000, RZ, 0xc0, !PT ;  /* 0x0010000006ff7812 */ /* 0x000fe2000780c0ff */
[----:B-1----:R-:W-:-:S05]  /*26630*/  @!P1 IMAD R11, R196, R17, RZ ;  /* 0x00000011c40b9224 */ /* 0x002fca00078e02ff */
[----:B------:R1:W-:Y:S07]  /*26640*/  @!P1 STG.E.U8 desc[UR50][R188.64+0xa8], R11 ;  /* 0x0000a80bbc009986 */ /* 0x0003ee000c101132 */
[----:B--2---:R-:W-:-:S05]  /*26650*/  @!P0 IMAD R15, R197, R17, RZ ;  /* 0x00000011c50f8224 */ /* 0x004fca00078e02ff */
[----:B------:R2:W-:Y:S01]  /*26660*/  @!P0 STG.E.U8 desc[UR50][R186.64+0xa9], R15 ;  /* 0x0000a90fba008986 */ /* 0x0005e2000c101132 */
[----:B------:R-:W-:-:S13]  /*26670*/  ISETP.LT.OR P0, PT, R0, 0xb1, !P5 ;  /* 0x000000b10000780c */ /* 0x000fda0006f01670 */
[----:B---3--:R-:W-:-:S05]  /*26680*/  @!P0 IMAD R19, R198, R17, RZ ;  /* 0x00000011c6138224 */ /* 0x008fca00078e02ff */
[----:B------:R3:W-:Y:S01]  /*26690*/  @!P0 STG.E.U8 desc[UR50][R4.64+0xb0], R19 ;  /* 0x0000b01304008986 */ /* 0x0007e2000c101132 */
[----:B------:R-:W-:-:S13]  /*266a0*/  ISETP.LT.OR P0, PT, R0, 0xb2, !P5 ;  /* 0x000000b20000780c */ /* 0x000fda0006f01670 */
[----:B------:R-:W-:-:S05]  /*266b0*/  @!P0 IMAD R191, R199, R17, RZ ;  /* 0x00000011c7bf8224 */ /* 0x000fca00078e02ff */
[----:B------:R-:W-:Y:S01]  /*266c0*/  @!P0 STG.E.U8 desc[UR50][R4.64+0xb1], R191 ;  /* 0x0000b1bf04008986 */ /* 0x000fe2000c101132 */
[----:B------:R-:W-:Y:S01]  /*266d0*/  LOP3.LUT P0, RZ, R6, 0x40000, RZ, 0xc0, !PT ;  /* 0x0004000006ff7812 */ /* 0x000fe2000780c0ff */
[----:B0-----:R-:W-:-:S05]  /*266e0*/  @!P4 IMAD R7, R200, R17, RZ ;  /* 0x00000011c807c224 */ /* 0x001fca00078e02ff */
[----:B------:R0:W-:Y:S07]  /*266f0*/  @!P4 STG.E.U8 desc[UR50][R184.64+0xb0], R7 ;  /* 0x0000b007b800c986 */ /* 0x0001ee000c101132 */
[----:B-1----:R-:W-:-:S05]  /*26700*/  @!P0 IMAD R11, R201, R17, RZ ;  /* 0x00000011c90b8224 */ /* 0x002fca00078e02ff */
[----:B------:R1:W-:Y:S01]  /*26710*/  @!P0 STG.E.U8 desc[UR50][R182.64+0xb1], R11 ;  /* 0x0000b10bb6008986 */ /* 0x0003e2000c101132 */
[----:B------:R-:W-:-:S13]  /*26720*/  ISETP.LT.OR P0, PT, R0, 0xb9, !P5 ;  /* 0x000000b90000780c */ /* 0x000fda0006f01670 */
[----:B--2---:R-:W-:-:S05]  /*26730*/  @!P0 IMAD R15, R202, R17, RZ ;  /* 0x00000011ca0f8224 */ /* 0x004fca00078e02ff */
[----:B------:R2:W-:Y:S01]  /*26740*/  @!P0 STG.E.U8 desc[UR50][R4.64+0xb8], R15 ;  /* 0x0000b80f04008986 */ /* 0x0005e2000c101132 */
[----:B------:R-:W-:Y:S02]  /*26750*/  ISETP.LT.OR P0, PT, R0, 0xba, !P5 ;  /* 0x000000ba0000780c */ /* 0x000fe40006f01670 */
[----:B------:R-:W-:-:S11]  /*26760*/  LOP3.LUT P6, RZ, R6, 0x20000, RZ, 0xc0, !PT ;  /* 0x0002000006ff7812 */ /* 0x000fd600078cc0ff */
[----:B---3--:R-:W-:-:S05]  /*26770*/  @!P0 IMAD R19, R203, R17, RZ ;  /* 0x00000011cb138224 */ /* 0x008fca00078e02ff */
[----:B------:R3:W-:Y:S01]  /*26780*/  @!P0 STG.E.U8 desc[UR50][R4.64+0xb9], R19 ;  /* 0x0000b91304008986 */ /* 0x0007e2000c101132 */
[----:B------:R-:W-:Y:S01]  /*26790*/  LOP3.LUT P0, RZ, R6, 0x10000, RZ, 0xc0, !PT ;  /* 0x0001000006ff7812 */ /* 0x000fe2000780c0ff */
[----:B------:R-:W-:-:S05]  /*267a0*/  @!P6 IMAD R187, R204, R17, RZ ;  /* 0x00000011ccbbe224 */ /* 0x000fca00078e02ff */
[----:B------:R4:W-:Y:S07]  /*267b0*/  @!P6 STG.E.U8 desc[UR50][R180.64+0xb8], R187 ;  /* 0x0000b8bbb400e986 */ /* 0x0009ee000c101132 */
[----:B0-----:R-:W-:-:S05]  /*267c0*/  @!P0 IMAD R7, R205, R17, RZ ;  /* 0x00000011cd078224 */ /* 0x001fca00078e02ff */
[----:B------:R0:W-:Y:S01]  /*267d0*/  @!P0 STG.E.U8 desc[UR50][R178.64+0xb9], R7 ;  /* 0x0000b907b2008986 */ /* 0x0001e2000c101132 */
[----:B------:R-:W-:-:S13]  /*267e0*/  ISETP.LT.OR P0, PT, R0, 0xc1, !P5 ;  /* 0x000000c10000780c */ /* 0x000fda0006f01670 */
[----:B-1----:R-:W-:-:S05]  /*267f0*/  @!P0 IMAD R11, R206, R17, RZ ;  /* 0x00000011ce0b8224 */ /* 0x002fca00078e02ff */
[----:B------:R1:W-:Y:S01]  /*26800*/  @!P0 STG.E.U8 desc[UR50][R4.64+0xc0], R11 ;  /* 0x0000c00b04008986 */ /* 0x0003e2000c101132 */
[----:B------:R-:W-:Y:S02]  /*26810*/  ISETP.LT.OR P0, PT, R0, 0xc2, !P5 ;  /* 0x000000c20000780c */ /* 0x000fe40006f01670 */
[----:B------:R-:W-:-:S11]  /*26820*/  LOP3.LUT P1, RZ, R6, 0x8000, RZ, 0xc0, !PT ;  /* 0x0000800006ff7812 */ /* 0x000fd6000782c0ff */
[----:B--2---:R-:W-:-:S05]  /*26830*/  @!P0 IMAD R15, R207, R17, RZ ;  /* 0x00000011cf0f8224 */ /* 0x004fca00078e02ff */
[----:B------:R2:W-:Y:S01]  /*26840*/  @!P0 STG.E.U8 desc[UR50][R4.64+0xc1], R15 ;  /* 0x0000c10f04008986 */ /* 0x0005e2000c101132 */
[----:B------:R-:W-:Y:S01]  /*26850*/  LOP3.LUT P0, RZ, R6, 0x4000, RZ, 0xc0, !PT ;  /* 0x0000400006ff7812 */ /* 0x000fe2000780c0ff */
[----:B---3--:R-:W-:-:S05]  /*26860*/  @!P1 IMAD R19, R208, R17, RZ ;  /* 0x00000011d0139224 */ /* 0x008fca00078e02ff */
[----:B------:R3:W-:Y:S07]  /*26870*/  @!P1 STG.E.U8 desc[UR50][R176.64+0xc0], R19 ;  /* 0x0000c013b0009986 */ /* 0x0007ee000c101132 */
[----:B----4-:R-:W-:-:S05]  /*26880*/  @!P0 IMAD R181, R209, R17, RZ ;  /* 0x00000011d1b58224 */ /* 0x010fca00078e02ff */
[----:B------:R4:W-:Y:S01]  /*26890*/  @!P0 STG.E.U8 desc[UR50][R174.64+0xc1], R181 ;  /* 0x0000c1b5ae008986 */ /* 0x0009e2000c101132 */
[----:B------:R-:W-:-:S13]  /*268a0*/  ISETP.LT.OR P0, PT, R0, 0xc9, !P5 ;  /* 0x000000c90000780c */ /* 0x000fda0006f01670 */
[----:B0-----:R-:W-:-:S05]  /*268b0*/  @!P0 IMAD R7, R210, R17, RZ ;  /* 0x00000011d2078224 */ /* 0x001fca00078e02ff */
[----:B------:R0:W-:Y:S01]  /*268c0*/  @!P0 STG.E.U8 desc[UR50][R4.64+0xc8], R7 ;  /* 0x0000c80704008986 */ /* 0x0001e2000c101132 */
[----:B------:R-:W-:Y:S02]  /*268d0*/  ISETP.LT.OR P0, PT, R0, 0xca, !P5 ;  /* 0x000000ca0000780c */ /* 0x000fe40006f01670 */
[----:B------:R-:W-:-:S11]  /*268e0*/  LOP3.LUT P4, RZ, R6, 0x2000, RZ, 0xc0, !PT ;  /* 0x0000200006ff7812 */ /* 0x000fd6000788c0ff */
[----:B-1----:R-:W-:-:S05]  /*268f0*/  @!P0 IMAD R11, R211, R17, RZ ;  /* 0x00000011d30b8224 */ /* 0x002fca00078e02ff */
[----:B------:R1:W-:Y:S01]  /*26900*/  @!P0 STG.E.U8 desc[UR50][R4.64+0xc9], R11 ;  /* 0x0000c90b04008986 */ /* 0x0003e2000c101132 */
[----:B------:R-:W-:Y:S01]  /*26910*/  LOP3.LUT P0, RZ, R6, 0x1000, RZ, 0xc0, !PT ;  /* 0x0000100006ff7812 */ /* 0x000fe2000780c0ff */
[----:B--2---:R-:W-:-:S05]  /*26920*/  @!P4 IMAD R15, R212, R17, RZ ;  /* 0x00000011d40fc224 */ /* 0x004fca00078e02ff */
[----:B------:R2:W-:Y:S07]  /*26930*/  @!P4 STG.E.U8 desc[UR50][R172.64+0xc8], R15 ;  /* 0x0000c80fac00c986 */ /* 0x0005ee000c101132 */
[----:B---3--:R-:W-:-:S05]  /*26940*/  @!P0 IMAD R19, R213, R17, RZ ;  /* 0x00000011d5138224 */ /* 0x008fca00078e02ff */
[----:B------:R3:W-:Y:S01]  /*26950*/  @!P0 STG.E.U8 desc[UR50][R170.64+0xc9], R19 ;  /* 0x0000c913aa008986 */ /* 0x0007e2000c101132 */
[----:B------:R-:W-:-:S13]  /*26960*/  ISETP.LT.OR P0, PT, R0, 0xd1, !P5 ;  /* 0x000000d10000780c */ /* 0x000fda0006f01670 */
[----:B----4-:R-:W-:-:S05]  /*26970*/  @!P0 IMAD R175, R8, R17, RZ ;  /* 0x0000001108af8224 */ /* 0x010fca00078e02ff */
[----:B------:R-:W-:Y:S01]  /*26980*/  @!P0 STG.E.U8 desc[UR50][R4.64+0xd0], R175 ;  /* 0x0000d0af04008986 */ /* 0x000fe2000c101132 */
[----:B------:R-:W-:Y:S02]  /*26990*/  ISETP.LT.OR P0, PT, R0, 0xd2, !P5 ;  /* 0x000000d20000780c */ /* 0x000fe40006f01670 */
[----:B------:R-:W-:-:S11]  /*269a0*/  LOP3.LUT P6, RZ, R6, 0x800, RZ, 0xc0, !PT ;  /* 0x0000080006ff7812 */ /* 0x000fd600078cc0ff */
        /* <DEDUP_REMOVED lines=10> */
[----:B------:R-:W-:Y:S02]  /*26a50*/  ISETP.LT.OR P0, PT, R0, 0xda, !P5 ;  /* 0x000000da0000780c */ /* 0x000fe40006f01670 */
[----:B------:R-:W-:-:S11]  /*26a60*/  LOP3.LUT P1, RZ, R6, 0x200, RZ, 0xc0, !PT ;  /* 0x0000020006ff7812 */ /* 0x000fd6000782c0ff */
        /* <DEDUP_REMOVED lines=16> */
[----:B------:R-:W-:Y:S07]  /*26b70*/  @!P4 STG.E.U8 desc[UR50][R160.64+0xe0], R167 ;  /* 0x0000e0a7a000c986 */ /* 0x000fee000c101132 */
[----:B0-----:R-:W-:-:S05]  /*26b80*/  @!P0 IMAD R7, R224, R17, RZ ;  /* 0x00000011e0078224 */ /* 0x001fca00078e02ff */
[----:B------:R0:W-:Y:S01]  /*26b90*/  @!P0 STG.E.U8 desc[UR50][R158.64+0xe1], R7 ;  /* 0x0000e1079e008986 */ /* 0x0001e2000c101132 */
[----:B------:R-:W-:Y:S02]  /*26ba0*/  ISETP.LT.OR P0, PT, R0, 0xe9, !P5 ;  /* 0x000000e90000780c */ /* 0x000fe40006f01670 */
[C---:B------:R-:W-:Y:S02]  /*26bb0*/  LOP3.LUT P2, RZ, R9.reuse, 0x100, RZ, 0xc0, !PT ;  /* 0x0000010009ff7812 */ /* 0x040fe4000784c0ff */
[C---:B------:R-:W-:Y:S02]  /*26bc0*/  LOP3.LUT P1, RZ, R9.reuse, 0x80, RZ, 0xc0, !PT ;  /* 0x0000008009ff7812 */ /* 0x040fe4000782c0ff */
[----:B------:R-:W-:-:S07]  /*26bd0*/  LOP3.LUT P4, RZ, R9, 0x40, RZ, 0xc0, !PT ;  /* 0x0000004009ff7812 */ /* 0x000fce000788c0ff */
[----:B------:R-:W-:-:S05]  /*26be0*/  @!P0 IMAD R9, R225, R17, RZ ;  /* 0x00000011e1098224 */ /* 0x000fca00078e02ff */
[----:B------:R4:W-:Y:S01]  /*26bf0*/  @!P0 STG.E.U8 desc[UR50][R4.64+0xe8], R9 ;  /* 0x0000e80904008986 */ /* 0x0009e2000c101132 */
[----:B------:R-:W-:-:S13]  /*26c00*/  ISETP.LT.OR P0, PT, R0, 0xea, !P5 ;  /* 0x000000ea0000780c */ /* 0x000fda0006f01670 */
[----:B-1----:R-:W-:-:S05]  /*26c10*/  @!P0 IMAD R11, R226, R17, RZ ;  /* 0x00000011e20b8224 */ /* 0x002fca00078e02ff */
[----:B------:R1:W-:Y:S01]  /*26c20*/  @!P0 STG.E.U8 desc[UR50][R4.64+0xe9], R11 ;  /* 0x0000e90b04008986 */ /* 0x0003e2000c101132 */
[C---:B------:R-:W-:Y:S02]  /*26c30*/  LOP3.LUT P0, RZ, R6.reuse, 0x20, RZ, 0xc0, !PT ;  /* 0x0000002006ff7812 */ /* 0x040fe4000780c0ff */
[----:B------:R-:W-:-:S11]  /*26c40*/  LOP3.LUT P6, RZ, R6, 0x2, RZ, 0xc0, !PT ;  /* 0x0000000206ff7812 */ /* 0x000fd600078cc0ff */
[----:B--2---:R-:W-:-:S05]  /*26c50*/  @!P0 IMAD R15, R227, R17, RZ ;  /* 0x00000011e30f8224 */ /* 0x004fca00078e02ff */
[----:B------:R2:W-:Y:S01]  /*26c60*/  @!P0 STG.E.U8 desc[UR50][R156.64+0xe8], R15 ;  /* 0x0000e80f9c008986 */ /* 0x0005e2000c101132 */
[----:B------:R-:W-:Y:S01]  /*26c70*/  ISETP.LT.OR P0, PT, R0, 0xf1, !P5 ;  /* 0x000000f10000780c */ /* 0x000fe20006f01670 */
[----:B---3--:R-:W-:-:S05]  /*26c80*/  @!P6 IMAD R19, R228, R17, RZ ;  /* 0x00000011e413e224 */ /* 0x008fca00078e02ff */
[----:B------:R3:W-:Y:S01]  /*26c90*/  @!P6 STG.E.U8 desc[UR50][R154.64+0xe9], R19 ;  /* 0x0000e9139a00e986 */ /* 0x0007e2000c101132 */
[----:B------:R-:W-:-:S06]  /*26ca0*/  ISETP.LT.OR P6, PT, R0, 0xf2, !P5 ;  /* 0x000000f20000780c */ /* 0x000fcc0006fc1670 */
[----:B0-----:R-:W-:-:S05]  /*26cb0*/  @!P0 IMAD R7, R229, R17, RZ ;  /* 0x00000011e5078224 */ /* 0x001fca00078e02ff */
[----:B------:R-:W-:Y:S01]  /*26cc0*/  @!P0 STG.E.U8 desc[UR50][R4.64+0xf0], R7 ;  /* 0x0000f00704008986 */ /* 0x000fe2000c101132 */
[C---:B------:R-:W-:Y:S02]  /*26cd0*/  ISETP.LT.OR P0, PT, R0.reuse, 0xf9, !P5 ;  /* 0x000000f90000780c */ /* 0x040fe40006f01670 */
[----:B------:R-:W-:Y:S01]  /*26ce0*/  ISETP.LT.OR P5, PT, R0, 0xfa, !P5 ;  /* 0x000000fa0000780c */ /* 0x000fe20006fa1670 */
[-C--:B----4-:R-:W-:Y:S02]  /*26cf0*/  @!P6 IMAD R9, R230, R17.reuse, RZ ;  /* 0x00000011e609e224 */ /* 0x090fe400078e02ff */
[-C--:B-1----:R-:W-:Y:S02]  /*26d00*/  @!P4 IMAD R11, R231, R17.reuse, RZ ;  /* 0x00000011e70bc224 */ /* 0x082fe400078e02ff */
[----:B--2---:R-:W-:Y:S01]  /*26d10*/  @!P1 IMAD R15, R232, R17, RZ ;  /* 0x00000011e80f9224 */ /* 0x004fe200078e02ff */
[----:B------:R0:W-:Y:S01]  /*26d20*/  @!P6 STG.E.U8 desc[UR50][R4.64+0xf1], R9 ;  /* 0x0000f1090400e986 */ /* 0x0001e2000c101132 */
[----:B------:R-:W-:-:S03]  /*26d30*/  ISETP.GE.AND P6, PT, R14, 0x181, PT ;  /* 0x000001810e00780c */ /* 0x000fc60003fc6270 */
[----:B------:R1:W-:Y:S01]  /*26d40*/  @!P4 STG.E.U8 desc[UR50][R152.64+0xf0], R11 ;  /* 0x0000f00b9800c986 */ /* 0x0003e2000c101132 */
[-C--:B---3--:R-:W-:Y:S01]  /*26d50*/  @!P0 IMAD R19, R233, R17.reuse, RZ ;  /* 0x00000011e9138224 */ /* 0x088fe200078e02ff */
[----:B------:R-:W-:Y:S01]  /*26d60*/  ISETP.GE.AND P4, PT, R14, 0x189, PT ;  /* 0x000001890e00780c */ /* 0x000fe20003f86270 */
[----:B------:R-:W-:Y:S01]  /*26d70*/  @!P5 IMAD R155, R234, R17, RZ ;  /* 0x00000011ea9bd224 */ /* 0x000fe200078e02ff */
[----:B------:R2:W-:Y:S01]  /*26d80*/  @!P1 STG.E.U8 desc[UR50][R22.64+0xf1], R15 ;  /* 0x0000f10f16009986 */ /* 0x0005e2000c101132 */
[----:B------:R-:W-:-:S03]  /*26d90*/  ISETP.LT.OR P1, PT, R0, 0x1, !P6 ;  /* 0x000000010000780c */ /* 0x000fc60007721670 */
[----:B------:R-:W-:Y:S01]  /*26da0*/  @!P0 STG.E.U8 desc[UR50][R4.64+0xf8], R19 ;  /* 0x0000f81304008986 */ /* 0x000fe2000c101132 */
[C---:B------:R-:W-:Y:S01]  /*26db0*/  ISETP.LT.OR P0, PT, R0.reuse, 0x1, !P4 ;  /* 0x000000010000780c */ /* 0x040fe20006701670 */
[----:B------:R-:W-:Y:S02]  /*26dc0*/  IMAD.U32 R157, RZ, RZ, UR10 ;  /* 0x0000000aff9d7e24 */ /* 0x000fe4000f8e00ff */
[----:B------:R3:W-:Y:S01]  /*26dd0*/  @!P5 STG.E.U8 desc[UR50][R4.64+0xf9], R155 ;  /* 0x0000f99b0400d986 */ /* 0x0007e2000c101132 */
[-C--:B0-----:R-:W-:Y:S01]  /*26de0*/  @!P2 IMAD R9, R235, R17.reuse, RZ ;  /* 0x00000011eb09a224 */ /* 0x081fe200078e02ff */
[----:B------:R-:W-:Y:S01]  /*26df0*/  ISETP.LT.OR P5, PT, R0, 0x2, !P6 ;  /* 0x000000020000780c */ /* 0x000fe200077a1670 */
[----:B------:R-:W-:Y:S01]  /*26e00*/  UIMAD UR4, UR11, 0x180, URZ ;  /* 0x000001800b0478a4 */ /* 0x000fe2000f8e023f */
[----:B------:R-:W-:Y:S02]  /*26e10*/  IMAD.WIDE.U32 R2, R157, 0x180, R2 ;  /* 0x000001809d027825 */ /* 0x000fe400078e0002 */
[----:B------:R-:W-:Y:S02]  /*26e20*/  @!P2 STG.E.U8 desc[UR50][R20.64+0xf8], R9 ;  /* 0x0000f8091400a986 */ /* 0x000fe4000c101132 */
[----:B-1----:R-:W-:Y:S01]  /*26e30*/  @!P3 IMAD R11, R10, R17, RZ ;  /* 0x000000110a0bb224 */ /* 0x002fe200078e02ff */
[----:B------:R-:W-:Y:S01]  /*26e40*/  ISETP.LT.OR P2, PT, R0, 0x2, !P4 ;  /* 0x000000020000780c */ /* 0x000fe20006741670 */
[----:B------:R-:W-:-:S02]  /*26e50*/  VIADD R7, R3, UR4 ;  /* 0x0000000403077c36 */ /* 0x000fc40008000000 */
[-C--:B--2---:R-:W-:Y:S02]  /*26e60*/  @!P1 IMAD R15, R24, R17.reuse, RZ ;  /* 0x00000011180f9224 */ /* 0x084fe400078e02ff */
[----:B------:R-:W-:Y:S01]  /*26e70*/  @!P1 IMAD.MOV.U32 R6, RZ, RZ, R2 ;  /* 0x000000ffff069224 */ /* 0x000fe200078e0002 */
[----:B------:R-:W-:Y:S01]  /*26e80*/  @!P3 STG.E.U8 desc[UR50][R12.64+0xf9], R11 ;  /* 0x0000f90b0c00b986 */ /* 0x000fe2000c101132 */
[----:B---3--:R-:W-:Y:S01]  /*26e90*/  @!P0 IADD3 R4, P3, R2, UR45, RZ ;  /* 0x0000002d02048c10 */ /* 0x008fe2000ff7e0ff */
[-C--:B------:R-:W-:Y:S02]  /*26ea0*/  @!P5 IMAD R25, R25, R17.reuse, RZ ;  /* 0x000000111919d224 */ /* 0x080fe400078e02ff */
[----:B------:R0:W-:Y:S01]  /*26eb0*/  @!P1 STG.E.U8 desc[UR50][R6.64], R15 ;  /* 0x0000000f06009986 */ /* 0x0001e2000c101132 */
[----:B------:R-:W-:Y:S01]  /*26ec0*/  @!P0 IMAD R19, R26, R17, RZ ;  /* 0x000000111a138224 */ /* 0x000fe200078e02ff */
[----:B------:R-:W-:Y:S02]  /*26ed0*/  @!P0 IADD3.X R5, R7, UR44, RZ, P3, !PT ;  /* 0x0000002c07058c10 */ /* 0x000fe40009ffe4ff */
[----:B------:R-:W-:-:S02]  /*26ee0*/  ISETP.LT.OR P1, PT, R0, 0x9, !P6 ;  /* 0x000000090000780c */ /* 0x000fc40007721670 */
[----:B------:R-:W-:Y:S01]  /*26ef0*/  ISETP.LT.OR P3, PT, R0, 0x9, !P4 ;  /* 0x000000090000780c */ /* 0x000fe20006761670 */
[----:B0-----:R-:W-:-:S05]  /*26f00*/  @!P5 IMAD.MOV.U32 R6, RZ, RZ, R2 ;  /* 0x000000ffff06d224 */ /* 0x001fca00078e0002 */
[----:B------:R0:W-:Y:S01]  /*26f10*/  @!P5 STG.E.U8 desc[UR50][R6.64+0x1], R25 ;  /* 0x000001190600d986 */ /* 0x0001e2000c101132 */
[----:B------:R-:W-:-:S03]  /*26f20*/  @!P2 IADD3 R8, P5, R2, UR45, RZ ;  /* 0x0000002d0208ac10 */ /* 0x000fc6000ffbe0ff */
[----:B------:R1:W-:Y:S01]  /*26f30*/  @!P0 STG.E.U8 desc[UR50][R4.64], R19 ;  /* 0x0000001304008986 */ /* 0x0003e2000c101132 */
[----:B------:R-:W-:Y:S01]  /*26f40*/  ISETP.LT.OR P0, PT, R0, 0xa, !P6 ;  /* 0x0000000a0000780c */ /* 0x000fe20007701670 */
[----:B------:R-:W-:Y:S01]  /*26f50*/  @!P2 IMAD R27, R27, R17, RZ ;  /* 0x000000111b1ba224 */ /* 0x000fe200078e02ff */
[----:B------:R-:W-:Y:S01]  /*26f60*/  @!P2 IADD3.X R9, R7, UR44, RZ, P5, !PT ;  /* 0x0000002c0709ac10 */ /* 0x000fe2000affe4ff */
[----:B------:R-:W-:-:S04]  /*26f70*/  VIADD R3, R3, UR4 ;  /* 0x0000000403037c36 */ /* 0x000fc80008000000 */
[----:B------:R-:W-:Y:S01]  /*26f80*/  @!P2 STG.E.U8 desc[UR50][R8.64+0x1], R27 ;  /* 0x0000011b0800a986 */ /* 0x000fe2000c101132 */
[----:B------:R-:W-:Y:S01]  /*26f90*/  ISETP.LT.OR P2, PT, R0, 0xa, !P4 ;  /* 0x0000000a0000780c */ /* 0x000fe20006741670 */
[----:B------:R-:W-:Y:S01]  /*26fa0*/  @!P1 IMAD R11, R28, R17, RZ ;  /* 0x000000111c0b9224 */ /* 0x000fe200078e02ff */
[----:B0-----:R-:W-:-:S03]  /*26fb0*/  @!P3 IADD3 R6, P5, R2, UR45, RZ ;  /* 0x0000002d0206bc10 */ /* 0x001fc6000ffbe0ff */
[-C--:B------:R-:W-:Y:S01]  /*26fc0*/  @!P0 IMAD R29, R29, R17.reuse, RZ ;  /* 0x000000111d1d8224 */ /* 0x080fe200078e02ff */
[----:B------:R-:W-:Y:S01]  /*26fd0*/  @!P3 IADD3.X R7, R3, UR44, RZ, P5, !PT ;  /* 0x0000002c0307bc10 */ /* 0x000fe2000affe4ff */
[----:B------:R-:W-:Y:S01]  /*26fe0*/  @!P3 IMAD R13, R30, R17, RZ ;  /* 0x000000111e0db224 */ /* 0x000fe200078e02ff */
[----:B------:R-:W-:Y:S01]  /*26ff0*/  @!P1 STG.E.U8 desc[UR50][R2.64+0x8], R11 ;  /* 0x0000080b02009986 */ /* 0x000fe2000c101132 */
[----:B------:R-:W-:-:S03]  /*27000*/  ISETP.LT.OR P1, PT, R0, 0x11, !P6 ;  /* 0x000000110000780c */ /* 0x000fc60007721670 */
[----:B------:R-:W-:Y:S01]  /*27010*/  @!P0 STG.E.U8 desc[UR50][R2.64+0x9], R29 ;  /* 0x0000091d02008986 */ /* 0x000fe2000c101132 */
[C---:B------:R-:W-:Y:S02]  /*27020*/  ISETP.LT.OR P0, PT, R0.reuse, 0x11, !P4 ;  /* 0x000000110000780c */ /* 0x040fe40006701670 */
[----:B------:R-:W-:Y:S01]  /*27030*/  ISETP.LT.OR P5, PT, R0, 0x12, !P6 ;  /* 0x000000120000780c */ /* 0x000fe200077a1670 */
[----:B------:R0:W-:Y:S01]  /*27040*/  @!P3 STG.E.U8 desc[UR50][R6.64+0x8], R13 ;  /* 0x0000080d0600b986 */ /* 0x0001e2000c101132 */
[----:B-1----:R-:W-:Y:S01]  /*27050*/  @!P2 IADD3 R4, P3, R2, UR45, RZ ;  /* 0x0000002d0204ac10 */ /* 0x002fe2000ff7e0ff */
[----:B------:R-:W-:-:S03]  /*27060*/  @!P2 IMAD R31, R31, R17, RZ ;  /* 0x000000111f1fa224 */ /* 0x000fc600078e02ff */
[----:B------:R-:W-:Y:S02]  /*27070*/  @!P2 IADD3.X R5, R3, UR44, RZ, P3, !PT ;  /* 0x0000002c0305ac10 */ /* 0x000fe40009ffe4ff */
[----:B------:R-:W-:-:S03]  /*27080*/  ISETP.LT.OR P3, PT, R0, 0x12, !P4 ;  /* 0x000000120000780c */ /* 0x000fc60006761670 */
[----:B------:R1:W-:Y:S01]  /*27090*/  @!P2 STG.E.U8 desc[UR50][R4.64+0x9], R31 ;  /* 0x0000091f0400a986 */ /* 0x0003e2000c101132 */
[----:B0-----:R-:W-:Y:S01]  /*270a0*/  @!P0 IADD3 R6, P2, R2, UR45, RZ ;  /* 0x0000002d02068c10 */ /* 0x001fe2000ff5e0ff */
[-C--:B------:R-:W-:Y:S02]  /*270b0*/  @!P1 IMAD R9, R32, R17.reuse, RZ ;  /* 0x0000001120099224 */ /* 0x080fe400078e02ff */
[-C--:B------:R-:W-:Y:S01]  /*270c0*/  @!P5 IMAD R33, R33, R17.reuse, RZ ;  /* 0x000000112121d224 */ /* 0x080fe200078e02ff */
[----:B------:R-:W-:Y:S01]  /*270d0*/  @!P0 IADD3.X R7, R3, UR44, RZ, P2, !PT ;  /* 0x0000002c03078c10 */ /* 0x000fe200097fe4ff */
[----:B------:R-:W-:Y:S01]  /*270e0*/  @!P0 IMAD R11, R34, R17, RZ ;  /* 0x00000011220b8224 */ /* 0x000fe200078e02ff */
[----:B------:R0:W-:Y:S01]  /*270f0*/  @!P1 STG.E.U8 desc[UR50][R2.64+0x10], R9 ;  /* 0x0000100902009986 */ /* 0x0001e2000c101132 */
[C---:B------:R-:W-:Y:S02]  /*27100*/  ISETP.LT.OR P1, PT, R0.reuse, 0x19, !P6 ;  /* 0x000000190000780c */ /* 0x040fe40007721670 */
[----:B------:R-:W-:Y:S01]  /*27110*/  ISETP.LT.OR P2, PT, R0, 0x19, !P4 ;  /* 0x000000190000780c */ /* 0x000fe20006741670 */
[----:B------:R-:W-:Y:S01]  /*27120*/  @!P5 STG.E.U8 desc[UR50][R2.64+0x11], R33 ;  /* 0x000011210200d986 */ /* 0x000fe2000c101132 */
[----:B-1----:R-:W-:-:S03]  /*27130*/  @!P3 IADD3 R4, P5, R2, UR45, RZ ;  /* 0x0000002d0204bc10 */ /* 0x002fc6000ffbe0ff */
[----:B------:R1:W-:Y:S01]  /*27140*/  @!P0 STG.E.U8 desc[UR50][R6.64+0x10], R11 ;  /* 0x0000100b06008986 */ /* 0x0003e2000c101132 */
[----:B------:R-:W-:Y:S01]  /*27150*/  ISETP.LT.OR P0, PT, R0, 0x1a, !P6 ;  /* 0x0000001a0000780c */ /* 0x000fe20007701670 */
[----:B------:R-:W-:Y:S01]  /*27160*/  @!P3 IMAD R35, R35, R17, RZ ;  /* 0x000000112323b224 */ /* 0x000fe200078e02ff */
[----:B------:R-:W-:-:S05]  /*27170*/  @!P3 IADD3.X R5, R3, UR44, RZ, P5, !PT ;  /* 0x0000002c0305bc10 */ /* 0x000fca000affe4ff */
[----:B------:R2:W-:Y:S01]  /*27180*/  @!P3 STG.E.U8 desc[UR50][R4.64+0x11], R35 ;  /* 0x000011230400b986 */ /* 0x0005e2000c101132 */
[----:B------:R-:W-:Y:S01]  /*27190*/  ISETP.LT.OR P3, PT, R0, 0x1a, !P4 ;  /* 0x0000001a0000780c */ /* 0x000fe20006761670 */
[----:B------:R-:W-:Y:S01]  /*271a0*/  @!P1 IMAD R13, R36, R17, RZ ;  /* 0x00000011240d9224 */ /* 0x000fe200078e02ff */
[----:B------:R-:W-:-:S03]  /*271b0*/  @!P2 IADD3 R8, P5, R2, UR45, RZ ;  /* 0x0000002d0208ac10 */ /* 0x000fc6000ffbe0ff */
[-C--:B------:R-:W-:Y:S01]  /*271c0*/  @!P0 IMAD R37, R37, R17.reuse, RZ ;  /* 0x0000001125258224 */ /* 0x080fe200078e02ff */
[----:B0-----:R-:W-:Y:S01]  /*271d0*/  @!P2 IADD3.X R9, R3, UR44, RZ, P5, !PT ;  /* 0x0000002c0309ac10 */ /* 0x001fe2000affe4ff */
[----:B-1----:R-:W-:Y:S01]  /*271e0*/  @!P2 IMAD R7, R38, R17, RZ ;  /* 0x000000112607a224 */ /* 0x002fe200078e02ff */
[----:B------:R-:W-:Y:S01]  /*271f0*/  @!P1 STG.E.U8 desc[UR50][R2.64+0x18], R13 ;  /* 0x0000180d02009986 */ /* 0x000fe2000c101132 */
[----:B------:R-:W-:-:S03]  /*27200*/  ISETP.LT.OR P1, PT, R0, 0x21, !P6 ;  /* 0x000000210000780c */ /* 0x000fc60007721670 */
[----:B------:R-:W-:Y:S01]  /*27210*/  @!P0 STG.E.U8 desc[UR50][R2.64+0x19], R37 ;  /* 0x0000192502008986 */ /* 0x000fe2000c101132 */
[C---:B------:R-:W-:Y:S02]  /*27220*/  ISETP.LT.OR P0, PT, R0.reuse, 0x21, !P4 ;  /* 0x000000210000780c */ /* 0x040fe40006701670 */
[----:B------:R-:W-:Y:S01]  /*27230*/  ISETP.LT.OR P5, PT, R0, 0x22, !P6 ;  /* 0x000000220000780c */ /* 0x000fe200077a1670 */
[----:B------:R0:W-:Y:S01]  /*27240*/  @!P2 STG.E.U8 desc[UR50][R8.64+0x18], R7 ;  /* 0x000018070800a986 */ /* 0x0001e2000c101132 */
[----:B--2---:R-:W-:Y:S01]  /*27250*/  @!P3 IADD3 R4, P2, R2, UR45, RZ ;  /* 0x0000002d0204bc10 */ /* 0x004fe2000ff5e0ff */
[----:B------:R-:W-:-:S03]  /*27260*/  @!P3 IMAD R39, R39, R17, RZ ;  /* 0x000000112727b224 */ /* 0x000fc600078e02ff */
[----:B------:R-:W-:Y:S02]  /*27270*/  @!P3 IADD3.X R5, R3, UR44, RZ, P2, !PT ;  /* 0x0000002c0305bc10 */ /* 0x000fe400097fe4ff */
[----:B------:R-:W-:-:S03]  /*27280*/  ISETP.LT.OR P2, PT, R0, 0x22, !P4 ;  /* 0x000000220000780c */ /* 0x000fc60006741670 */
[----:B------:R1:W-:Y:S01]  /*27290*/  @!P3 STG.E.U8 desc[UR50][R4.64+0x19], R39 ;  /* 0x000019270400b986 */ /* 0x0003e2000c101132 */
[----:B------:R-:W-:Y:S01]  /*272a0*/  @!P0 IADD3 R6, P3, R2, UR45, RZ ;  /* 0x0000002d02068c10 */ /* 0x000fe2000ff7e0ff */
[-C--:B------:R-:W-:Y:S02]  /*272b0*/  @!P1 IMAD R11, R40, R17.reuse, RZ ;  /* 0x00000011280b9224 */ /* 0x080fe400078e02ff */
[-C--:B------:R-:W-:Y:S01]  /*272c0*/  @!P5 IMAD R41, R41, R17.reuse, RZ ;  /* 0x000000112929d224 */ /* 0x080fe200078e02ff */
[----:B0-----:R-:W-:Y:S01]  /*272d0*/  @!P0 IADD3.X R7, R3, UR44, RZ, P3, !PT ;  /* 0x0000002c03078c10 */ /* 0x001fe20009ffe4ff */
        /* <DEDUP_REMOVED lines=12> */
[----:B0-----:R-:W-:Y:S01]  /*273a0*/  @!P1 IMAD R11, R44, R17, RZ ;  /* 0x000000112c0b9224 */ /* 0x001fe200078e02ff */
[----:B------:R-:W-:-:S03]  /*273b0*/  @!P3 IADD3 R8, P5, R2, UR45, RZ ;  /* 0x0000002d0208bc10 */ /* 0x000fc6000ffbe0ff */
[-C--:B------:R-:W-:Y:S01]  /*273c0*/  @!P0 IMAD R45, R45, R17.reuse, RZ ;  /* 0x000000112d2d8224 */ /* 0x080fe200078e02ff */
[----:B------:R-:W-:Y:S01]  /*273d0*/  @!P3 IADD3.X R9, R3, UR44, RZ, P5, !PT ;  /* 0x0000002c0309bc10 */ /* 0x000fe2000affe4ff */
[----:B-1----:R-:W-:Y:S01]  /*273e0*/  @!P3 IMAD R7, R46, R17, RZ ;  /* 0x000000112e07b224 */ /* 0x002fe200078e02ff */
[----:B------:R0:W-:Y:S01]  /*273f0*/  @!P1 STG.E.U8 desc[UR50][R2.64+0x28], R11 ;  /* 0x0000280b02009986 */ /* 0x0001e2000c101132 */
        /* <DEDUP_REMOVED lines=11> */
[-C--:B0-----:R-:W-:Y:S02]  /*274b0*/  @!P1 IMAD R11, R48, R17.reuse, RZ ;  /* 0x00000011300b9224 */ /* 0x081fe400078e02ff */
[-C--:B------:R-:W-:Y:S01]  /*274c0*/  @!P5 IMAD R49, R49, R17.reuse, RZ ;  /* 0x000000113131d224 */ /* 0x080fe200078e02ff */
[----:B-1----:R-:W-:Y:S01]  /*274d0*/  @!P0 IADD3.X R7, R3, UR44, RZ, P2, !PT ;  /* 0x0000002c03078c10 */ /* 0x002fe200097fe4ff */
[----:B------:R-:W-:Y:S01]  /*274e0*/  @!P0 IMAD R13, R50, R17, RZ ;  /* 0x00000011320d8224 */ /* 0x000fe200078e02ff */
[----:B------:R0:W-:Y:S01]  /*274f0*/  @!P1 STG.E.U8 desc[UR50][R2.64+0x30], R11 ;  /* 0x0000300b02009986 */ /* 0x0001e2000c101132 */
[C---:B------:R-:W-:Y:S02]  /*27500*/  ISETP.LT.OR P1, PT, R0.reuse, 0x39, !P6 ;  /* 0x000000390000780c */ /* 0x040fe40007721670 */
[----:B------:R-:W-:Y:S01]  /*27510*/  ISETP.LT.OR P2, PT, R0, 0x39, !P4 ;  /* 0x000000390000780c */ /* 0x000fe20006741670 */
[----:B------:R-:W-:Y:S01]  /*27520*/  @!P5 STG.E.U8 desc[UR50][R2.64+0x31], R49 ;  /* 0x000031310200d986 */ /* 0x000fe2000c101132 */
[----:B--2---:R-:W-:-:S03]  /*27530*/  @!P3 IADD3 R4, P5, R2, UR45, RZ ;  /* 0x0000002d0204bc10 */ /* 0x004fc6000ffbe0ff */
        /* <DEDUP_REMOVED lines=329> */
[----:B------:R0:W-:Y:S01]  /*289d0*/  @!P1 STG.E.U8 desc[UR50][R2.64+0xd8], R11 ;  /* 0x0000d80b02009986 */ /* 0x0001e2000c101132 */
[----:B------:R-:W-:Y:S01]  /*289e0*/  @!P2 IADD3.X R9, R3, UR44, RZ, P5, !PT ;  /* 0x0000002c0309ac10 */ /* 0x000fe2000affe4ff */
[-C--:B-1----:R-:W-:Y:S01]  /*289f0*/  @!P2 IMAD R7, R134, R17.reuse, RZ ;  /* 0x000000118607a224 */ /* 0x082fe200078e02ff */
[C---:B------:R-:W-:Y:S01]  /*28a00*/  ISETP.LT.OR P1, PT, R0.reuse, 0xe1, !P6 ;  /* 0x000000e10000780c */ /* 0x040fe20007721670 */
[----:B------:R-:W-:Y:S01]  /*28a10*/  @!P0 STG.E.U8 desc[UR50][R2.64+0xd9], R133 ;  /* 0x0000d98502008986 */ /* 0x000fe2000c101132 */
[C---:B------:R-:W-:Y:S02]  /*28a20*/  ISETP.LT.OR P0, PT, R0.reuse, 0xe1, !P4 ;  /* 0x000000e10000780c */ /* 0x040fe40006701670 */
[----:B------:R-:W-:Y:S01]  /*28a30*/  ISETP.LT.OR P5, PT, R0, 0xe2, !P6 ;  /* 0x000000e20000780c */ /* 0x000fe200077a1670 */
[----:B------:R1:W-:Y:S01]  /*28a40*/  @!P2 STG.E.U8 desc[UR50][R8.64+0xd8], R7 ;  /* 0x0000d8070800a986 */ /* 0x0003e2000c101132 */
[----:B--2---:R-:W-:Y:S01]  /*28a50*/  @!P3 IADD3 R4, P2, R2, UR45, RZ ;  /* 0x0000002d0204bc10 */ /* 0x004fe2000ff5e0ff */
[----:B------:R-:W-:-:S03]  /*28a60*/  @!P3 IMAD R135, R135, R17, RZ ;  /* 0x000000118787b224 */ /* 0x000fc600078e02ff */
[----:B------:R-:W-:Y:S02]  /*28a70*/  @!P3 IADD3.X R5, R3, UR44, RZ, P2, !PT ;  /* 0x0000002c0305bc10 */ /* 0x000fe400097fe4ff */
[----:B------:R-:W-:Y:S01]  /*28a80*/  ISETP.LT.OR P2, PT, R0, 0xe2, !P4 ;  /* 0x000000e20000780c */ /* 0x000fe20006741670 */
[-C--:B0-----:R-:W-:Y:S02]  /*28a90*/  @!P1 IMAD R11, R136, R17.reuse, RZ ;  /* 0x00000011880b9224 */ /* 0x081fe400078e02ff */
[----:B------:R0:W-:Y:S01]  /*28aa0*/  @!P3 STG.E.U8 desc[UR50][R4.64+0xd9], R135 ;  /* 0x0000d9870400b986 */ /* 0x0001e2000c101132 */
[----:B------:R-:W-:Y:S01]  /*28ab0*/  @!P0 IADD3 R6, P3, R2, UR45, RZ ;  /* 0x0000002d02068c10 */ /* 0x000fe2000ff7e0ff */
[-C--:B------:R-:W-:Y:S02]  /*28ac0*/  @!P5 IMAD R137, R137, R17.reuse, RZ ;  /* 0x000000118989d224 */ /* 0x080fe400078e02ff */
[----:B------:R2:W-:Y:S01]  /*28ad0*/  @!P1 STG.E.U8 desc[UR50][R2.64+0xe0], R11 ;  /* 0x0000e00b02009986 */ /* 0x0005e2000c101132 */
[----:B------:R-:W-:Y:S01]  /*28ae0*/  ISETP.LT.OR P1, PT, R0, 0xe9, !P6 ;  /* 0x000000e90000780c */ /* 0x000fe20007721670 */
[----:B-1----:R-:W-:Y:S01]  /*28af0*/  @!P0 IMAD R9, R138, R17, RZ ;  /* 0x000000118a098224 */ /* 0x002fe200078e02ff */
[----:B------:R-:W-:Y:S01]  /*28b00*/  @!P0 IADD3.X R7, R3, UR44, RZ, P3, !PT ;  /* 0x0000002c03078c10 */ /* 0x000fe20009ffe4ff */
[----:B------:R-:W-:Y:S04]  /*28b10*/  @!P5 STG.E.U8 desc[UR50][R2.64+0xe1], R137 ;  /* 0x0000e1890200d986 */ /* 0x000fe8000c101132 */
[----:B------:R1:W-:Y:S01]  /*28b20*/  @!P0 STG.E.U8 desc[UR50][R6.64+0xe0], R9 ;  /* 0x0000e00906008986 */ /* 0x0003e2000c101132 */
[----:B------:R-:W-:-:S02]  /*28b30*/  ISETP.LT.OR P0, PT, R0, 0xe9, !P4 ;  /* 0x000000e90000780c */ /* 0x000fc40006701670 */
[----:B0-----:R-:W-:Y:S02]  /*28b40*/  @!P2 IADD3 R4, P5, R2, UR45, RZ ;  /* 0x0000002d0204ac10 */ /* 0x001fe4000ffbe0ff */
[----:B------:R-:W-:Y:S01]  /*28b50*/  ISETP.LT.OR P3, PT, R0, 0xea, !P6 ;  /* 0x000000ea0000780c */ /* 0x000fe20007761670 */
[-C--:B------:R-:W-:Y:S01]  /*28b60*/  @!P2 IMAD R139, R139, R17.reuse, RZ ;  /* 0x000000118b8ba224 */ /* 0x080fe200078e02ff */
[----:B------:R-:W-:Y:S01]  /*28b70*/  @!P2 IADD3.X R5, R3, UR44, RZ, P5, !PT ;  /* 0x0000002c0305ac10 */ /* 0x000fe2000affe4ff */
[----:B--2---:R-:W-:Y:S01]  /*28b80*/  @!P1 IMAD R11, R140, R17, RZ ;  /* 0x000000118c0b9224 */ /* 0x004fe200078e02ff */
[----:B------:R-:W-:-:S03]  /*28b90*/  ISETP.LT.OR P5, PT, R0, 0xea, !P4 ;  /* 0x000000ea0000780c */ /* 0x000fc600067a1670 */
[----:B------:R-:W-:Y:S04]  /*28ba0*/  @!P2 STG.E.U8 desc[UR50][R4.64+0xe1], R139 ;  /* 0x0000e18b0400a986 */ /* 0x000fe8000c101132 */
[----:B------:R0:W-:Y:S01]  /*28bb0*/  @!P1 STG.E.U8 desc[UR50][R2.64+0xe8], R11 ;  /* 0x0000e80b02009986 */ /* 0x0001e2000c101132 */
[----:B-1----:R-:W-:Y:S01]  /*28bc0*/  @!P0 IADD3 R6, P1, R2, UR45, RZ ;  /* 0x0000002d02068c10 */ /* 0x002fe2000ff3e0ff */
[-C--:B------:R-:W-:Y:S01]  /*28bd0*/  @!P3 IMAD R141, R141, R17.reuse, RZ ;  /* 0x000000118d8db224 */ /* 0x080fe200078e02ff */
[----:B------:R-:W-:Y:S01]  /*28be0*/  ISETP.LT.OR P2, PT, R0, 0xf1, !P6 ;  /* 0x000000f10000780c */ /* 0x000fe20007741670 */
[----:B------:R-:W-:Y:S01]  /*28bf0*/  @!P0 IMAD R13, R142, R17, RZ ;  /* 0x000000118e0d8224 */ /* 0x000fe200078e02ff */
[----:B------:R-:W-:Y:S02]  /*28c00*/  @!P0 IADD3.X R7, R3, UR44, RZ, P1, !PT ;  /* 0x0000002c03078c10 */ /* 0x000fe40008ffe4ff */
[----:B------:R-:W-:Y:S01]  /*28c10*/  ISETP.LT.OR P1, PT, R0, 0xf2, !P6 ;  /* 0x000000f20000780c */ /* 0x000fe20007721670 */
[----:B------:R-:W-:Y:S01]  /*28c20*/  @!P3 STG.E.U8 desc[UR50][R2.64+0xe9], R141 ;  /* 0x0000e98d0200b986 */ /* 0x000fe2000c101132 */
[----:B------:R-:W-:-:S03]  /*28c30*/  @!P5 IADD3 R8, P3, R2, UR45, RZ ;  /* 0x0000002d0208dc10 */ /* 0x000fc6000ff7e0ff */
[----:B------:R1:W-:Y:S01]  /*28c40*/  @!P0 STG.E.U8 desc[UR50][R6.64+0xe8], R13 ;  /* 0x0000e80d06008986 */ /* 0x0003e2000c101132 */
[----:B------:R-:W-:Y:S01]  /*28c50*/  ISETP.LT.OR P0, PT, R0, 0xf1, !P4 ;  /* 0x000000f10000780c */ /* 0x000fe20006701670 */
[-C--:B------:R-:W-:Y:S01]  /*28c60*/  @!P5 IMAD R143, R143, R17.reuse, RZ ;  /* 0x000000118f8fd224 */ /* 0x080fe200078e02ff */
[----:B------:R-:W-:Y:S01]  /*28c70*/  @!P5 IADD3.X R9, R3, UR44, RZ, P3, !PT ;  /* 0x0000002c0309dc10 */ /* 0x000fe20009ffe4ff */
[----:B0-----:R-:W-:Y:S01]  /*28c80*/  @!P2 IMAD R11, R144, R17, RZ ;  /* 0x00000011900ba224 */ /* 0x001fe200078e02ff */
[----:B------:R-:W-:-:S03]  /*28c90*/  ISETP.LT.OR P3, PT, R0, 0xf2, !P4 ;  /* 0x000000f20000780c */ /* 0x000fc60006761670 */
[-C--:B------:R-:W-:Y:S01]  /*28ca0*/  @!P1 IMAD R145, R145, R17.reuse, RZ ;  /* 0x0000001191919224 */ /* 0x080fe200078e02ff */
[----:B------:R0:W-:Y:S01]  /*28cb0*/  @!P5 STG.E.U8 desc[UR50][R8.64+0xe9], R143 ;  /* 0x0000e98f0800d986 */ /* 0x0001e2000c101132 */
[C---:B------:R-:W-:Y:S02]  /*28cc0*/  ISETP.LT.OR P5, PT, R0.reuse, 0xf9, !P4 ;  /* 0x000000f90000780c */ /* 0x040fe400067a1670 */
[C---:B------:R-:W-:Y:S01]  /*28cd0*/  ISETP.LT.OR P4, PT, R0.reuse, 0xfa, !P4 ;  /* 0x000000fa0000780c */ /* 0x040fe20006781670 */
[----:B------:R2:W-:Y:S01]  /*28ce0*/  @!P2 STG.E.U8 desc[UR50][R2.64+0xf0], R11 ;  /* 0x0000f00b0200a986 */ /* 0x0005e2000c101132 */
[C---:B------:R-:W-:Y:S02]  /*28cf0*/  ISETP.LT.OR P2, PT, R0.reuse, 0xf9, !P6 ;  /* 0x000000f90000780c */ /* 0x040fe40007741670 */
[----:B------:R-:W-:Y:S01]  /*28d00*/  ISETP.LT.OR P6, PT, R0, 0xfa, !P6 ;  /* 0x000000fa0000780c */ /* 0x000fe200077c1670 */
[----:B------:R-:W-:Y:S01]  /*28d10*/  @!P1 STG.E.U8 desc[UR50][R2.64+0xf1], R145 ;  /* 0x0000f19102009986 */ /* 0x000fe2000c101132 */
[----:B------:R-:W-:Y:S01]  /*28d20*/  @!P0 IADD3 R4, P1, R2, UR45, RZ ;  /* 0x0000002d02048c10 */ /* 0x000fe2000ff3e0ff */
[----:B-1----:R-:W-:-:S03]  /*28d30*/  @!P0 IMAD R13, R146, R17, RZ ;  /* 0x00000011920d8224 */ /* 0x002fc600078e02ff */
[----:B------:R-:W-:Y:S02]  /*28d40*/  @!P0 IADD3.X R5, R3, UR44, RZ, P1, !PT ;  /* 0x0000002c03058c10 */ /* 0x000fe40008ffe4ff */
[C---:B------:R-:W-:Y:S01]  /*28d50*/  @!P3 IADD3 R6, P1, R2.reuse, UR45, RZ ;  /* 0x0000002d0206bc10 */ /* 0x040fe2000ff3e0ff */
[-C--:B------:R-:W-:Y:S02]  /*28d60*/  @!P3 IMAD R147, R147, R17.reuse, RZ ;  /* 0x000000119393b224 */ /* 0x080fe400078e02ff */
[----:B------:R1:W-:Y:S01]  /*28d70*/  @!P0 STG.E.U8 desc[UR50][R4.64+0xf0], R13 ;  /* 0x0000f00d04008986 */ /* 0x0003e2000c101132 */
[----:B------:R-:W-:Y:S02]  /*28d80*/  @!P3 IADD3.X R7, R3, UR44, RZ, P1, !PT ;  /* 0x0000002c0307bc10 */ /* 0x000fe40008ffe4ff */
[----:B0-----:R-:W-:Y:S01]  /*28d90*/  @!P5 IADD3 R8, P1, R2, UR45, RZ ;  /* 0x0000002d0208dc10 */ /* 0x001fe2000ff3e0ff */
[-C--:B------:R-:W-:Y:S01]  /*28da0*/  @!P2 IMAD R15, R148, R17.reuse, RZ ;  /* 0x00000011940fa224 */ /* 0x080fe200078e02ff */
[----:B------:R-:W-:Y:S01]  /*28db0*/  @!P4 IADD3 R10, P0, R2, UR45, RZ ;  /* 0x0000002d020acc10 */ /* 0x000fe2000ff1e0ff */
[-C--:B------:R-:W-:Y:S01]  /*28dc0*/  @!P6 IMAD R149, R149, R17.reuse, RZ ;  /* 0x000000119595e224 */ /* 0x080fe200078e02ff */
[C---:B------:R-:W-:Y:S01]  /*28dd0*/  @!P5 IADD3.X R9, R3.reuse, UR44, RZ, P1, !PT ;  /* 0x0000002c0309dc10 */ /* 0x040fe20008ffe4ff */
[-C--:B------:R-:W-:Y:S01]  /*28de0*/  @!P5 IMAD R19, R150, R17.reuse, RZ ;  /* 0x000000119613d224 */ /* 0x080fe200078e02ff */
[----:B--2---:R-:W-:Y:S01]  /*28df0*/  @!P4 IADD3.X R11, R3, UR44, RZ, P0, !PT ;  /* 0x0000002c030bcc10 */ /* 0x004fe200087fe4ff */
[----:B------:R-:W-:-:S02]  /*28e00*/  @!P4 IMAD R151, R151, R17, RZ ;  /* 0x000000119797c224 */ /* 0x000fc400078e02ff */
[----:B-1----:R-:W-:Y:S02]  /*28e10*/  @!P6 IMAD.MOV.U32 R4, RZ, RZ, R2 ;  /* 0x000000ffff04e224 */ /* 0x002fe400078e0002 */
[----:B------:R-:W-:Y:S01]  /*28e20*/  @!P6 IMAD.MOV.U32 R5, RZ, RZ, R3 ;  /* 0x000000ffff05e224 */ /* 0x000fe200078e0003 */
[----:B------:R0:W-:Y:S04]  /*28e30*/  @!P3 STG.E.U8 desc[UR50][R6.64+0xf1], R147 ;  /* 0x0000f1930600b986 */ /* 0x0001e8000c101132 */
[----:B------:R0:W-:Y:S04]  /*28e40*/  @!P2 STG.E.U8 desc[UR50][R2.64+0xf8], R15 ;  /* 0x0000f80f0200a986 */ /* 0x0001e8000c101132 */
[----:B------:R0:W-:Y:S04]  /*28e50*/  @!P6 STG.E.U8 desc[UR50][R4.64+0xf9], R149 ;  /* 0x0000f9950400e986 */ /* 0x0001e8000c101132 */
[----:B------:R0:W-:Y:S04]  /*28e60*/  @!P5 STG.E.U8 desc[UR50][R8.64+0xf8], R19 ;  /* 0x0000f8130800d986 */ /* 0x0001e8000c101132 */
[----:B------:R0:W-:Y:S02]  /*28e70*/  @!P4 STG.E.U8 desc[UR50][R10.64+0xf9], R151 ;  /* 0x0000f9970a00c986 */ /* 0x0001e4000c101132 */
.L_x_1053:
[----:B------:R-:W-:Y:S05]  /*28e80*/  BSYNC B0 ;  /* 0x0000000000007941 */ /* 0x000fea0003800000 */
.L_x_29:
[----:B0-----:R-:W3:Y:S04]  /*28e90*/  LDL.LU R3, [R1+0x638] ;  /* 0x0006380001037983 */ /* 0x001ee80000300800 */
[----:B------:R-:W3:Y:S01]  /*28ea0*/  LDL.LU R2, [R1+0x63c] ;  /* 0x00063c0001027983 */ /* 0x000ee20000300800 */
[----:B------:R-:W-:Y:S01]  /*28eb0*/  ULDC UR4, c[0x0][0xc] ;  /* 0x0000030000047ab9 */ /* 0x000fe20000000800 */
[----:B------:R-:W-:Y:S01]  /*28ec0*/  ULDC UR5, c[0x0][0x10] ;  /* 0x0000040000057ab9 */ /* 0x000fe20000000800 */
[----:B-1----:R-:W3:Y:S01]  /*28ed0*/  LDC R5, c[0x0][0x14] ;  /* 0x00000500ff057b82 */ /* 0x002ee20000000800 */
[----:B------:R-:W-:Y:S01]  /*28ee0*/  UIMAD.WIDE.U32 UR4, UR4, UR5, URZ ;  /* 0x00000005040472a5 */ /* 0x000fe2000f8e003f */
[----:B------:R-:W-:Y:S01]  /*28ef0*/  PRMT R0, RZ, 0x7610, R0 ;  /* 0x00007610ff007816 */ /* 0x000fe20000000000 */
[----:B------:R-:W-:Y:S01]  /*28f00*/  UMOV UR40, 0xffffffff ;  /* 0xffffffff00287882 */ /* 0x000fe20000000000 */
[----:B------:R-:W-:-:S03]  /*28f10*/  UMOV UR41, 0xffffffff ;  /* 0xffffffff00297882 */ /* 0x000fc60000000000 */
[----:B---3--:R-:W-:-:S04]  /*28f20*/  IMAD.WIDE.U32 R2, R5, UR4, R2 ;  /* 0x0000000405027c25 */ /* 0x008fc8000f8e0002 */
[----:B------:R-:W-:Y:S01]  /*28f30*/  IMAD R5, R5, UR5, RZ ;  /* 0x0000000505057c24 */ /* 0x000fe2000f8e02ff */
[----:B------:R-:W-:Y:S01]  /*28f40*/  ULDC.64 UR4, c[0x0][0x650] ;  /* 0x0001940000047ab9 */ /* 0x000fe20000000a00 */
[----:B------:R-:W-:Y:S01]  /*28f50*/  IMAD.MOV.U32 R6, RZ, RZ, R2 ;  /* 0x000000ffff067224 */ /* 0x000fe200078e0002 */
[----:B------:R-:W-:Y:S01]  /*28f60*/  ISETP.GE.U32.AND P0, PT, R2, UR4, PT ;  /* 0x0000000402007c0c */ /* 0x000fe2000bf06070 */
[----:B------:R-:W-:-:S05]  /*28f70*/  IMAD.IADD R4, R3, 0x1, R5 ;  /* 0x0000000103047824 */ /* 0x000fca00078e0205 */
[----:B------:R0:W-:Y:S01]  /*28f80*/  STL [R1+0x638], R4 ;  /* 0x0006380401007387 */ /* 0x0001e20000100800 */
[----:B------:R-:W-:-:S03]  /*28f90*/  ISETP.GE.U32.AND.EX P0, PT, R4, UR5, PT, P0 ;  /* 0x0000000504007c0c */ /* 0x000fc6000bf06100 */
[----:B------:R0:W-:Y:S10]  /*28fa0*/  STL [R1+0x63c], R6 ;  /* 0x00063c0601007387 */ /* 0x0001f40000100800 */
[----:B0-----:R-:W-:Y:S05]  /*28fb0*/  @P0 BRA `(.L_x_1054) ;  /* 0x0000000400800947 */ /* 0x001fea0003800000 */
[----:B------:R-:W0:Y:S01]  /*28fc0*/  S2UR UR6, SR_CTAID.X ;  /* 0x00000000000679c3 */ /* 0x000e220000002500 */
[----:B------:R-:W-:Y:S01]  /*28fd0*/  ULDC.64 UR4, c[0x0][0x628] ;  /* 0x00018a0000047ab9 */ /* 0x000fe20000000a00 */
[----:B------:R-:W-:Y:S01]  /*28fe0*/  ULDC UR7, c[0x0][0x150] ;  /* 0x0000540000077ab9 */ /* 0x000fe20000000800 */
[----:B------:R-:W-:Y:S01]  /*28ff0*/  ISETP.NE.U32.AND P0, PT, RZ, UR4, PT ;  /* 0x00000004ff007c0c */ /* 0x000fe2000bf05070 */
[----:B------:R-:W-:Y:S01]  /*29000*/  ULDC UR15, c[0x0][0x630] ;  /* 0x00018c00000f7ab9 */ /* 0x000fe20000000800 */
[----:B------:R-:W-:Y:S01]  /*29010*/  R2UR UR16, R6 ;  /* 0x00000000061072ca */ /* 0x000fe200000e0000 */
[----:B------:R-:W-:Y:S01]  /*29020*/  ULDC UR19, c[0x0][0x154] ;  /* 0x0000550000137ab9 */ /* 0x000fe20000000800 */
[----:B------:R-:W-:Y:S01]  /*29030*/  ISETP.NE.AND.EX P0, PT, RZ, UR5, PT, P0 ;  /* 0x00000005ff007c0c */ /* 0x000fe2000bf05300 */
[----:B------:R-:W1:Y:S01]  /*29040*/  S2UR UR18, SR_CTAID.Y ;  /* 0x00000000001279c3 */ /* 0x000e620000002600 */
[----:B------:R-:W-:Y:S02]  /*29050*/  R2UR UR17, R4 ;  /* 0x00000000041172ca */ /* 0x000fe400000e0000 */
[----:B------:R-:W-:-:S02]  /*29060*/  R2UR UR12, R6 ;  /* 0x00000000060c72ca */ /* 0x000fc400000e0000 */
[----:B------:R-:W-:Y:S02]  /*29070*/  R2UR UR13, R4 ;  /* 0x00000000040d72ca */ /* 0x000fe400000e0000 */
[----:B0-----:R-:W-:-:S05]  /*29080*/  I2FP.F32.U32 R0, UR6 ;  /* 0x0000000600007c45 */ /* 0x001fca0008201000 */
[----:B------:R-:W-:-:S04]  /*29090*/  FMUL R0, R0, UR7 ;  /* 0x0000000700007c20 */ /* 0x000fc80008400000 */
[----:B------:R0:W3:Y:S01]  /*290a0*/  F2I.U32.TRUNC.NTZ R2, R0 ;  /* 0x0000000000027305 */ /* 0x0000e2000020f000 */
[----:B-1----:R-:W-:Y:S05]  /*290b0*/  @!P0 BRA `(.L_x_1055) ;  /* 0x0000000000308947 */ /* 0x002fea0003800000 */
        /* <DEDUP_REMOVED lines=12> */
.L_x_1055:
[----:B------:R-:W-:Y:S01]  /*29180*/  USHF.R.U64 UR41, UR12, UR15, UR13 ;  /* 0x0000000f0c297299 */ /* 0x000fe2000800120d */
[----:B0-----:R-:W-:Y:S01]  /*29190*/  I2FP.F32.U32 R0, UR18 ;  /* 0x0000001200007c45 */ /* 0x001fe20008201000 */
[----:B------:R-:W-:Y:S02]  /*291a0*/  USHF.R.U32.HI UR4, URZ, UR15, UR13 ;  /* 0x0000000f3f047299 */ /* 0x000fe4000801160d */
[----:B------:R-:W-:Y:S02]  /*291b0*/  UIADD3 UR10, UP0, URZ, -UR41, URZ ;  /* 0x800000293f0a7290 */ /* 0x000fe4000ff1e03f */
[----:B------:R-:W-:Y:S01]  /*291c0*/  FMUL R0, R0, UR19 ;  /* 0x0000001300007c20 */ /* 0x000fe20008400000 */
[----:B------:R-:W-:Y:S01]  /*291d0*/  ULDC.64 UR12, c[0x0][0x620] ;  /* 0x00018800000c7ab9 */ /* 0x000fe20000000a00 */
[----:B------:R-:W-:Y:S01]  /*291e0*/  UIADD3.X UR4, URZ, ~UR4, URZ, UP0, !UPT ;  /* 0x800000043f047290 */ /* 0x000fe200087fe43f */
[----:B------:R-:W-:Y:S01]  /*291f0*/  UMOV UR8, UR16 ;  /* 0x0000001000087c82 */ /* 0x000fe20008000000 */
[----:B------:R-:W-:-:S02]  /*29200*/  UMOV UR9, UR17 ;  /* 0x0000001100097c82 */ /* 0x000fc40008000000 */
[----:B------:R-:W0:Y:S01]  /*29210*/  F2I.U32.TRUNC.NTZ R0, R0 ;  /* 0x0000000000007305 */ /* 0x000e22000020f000 */
[----:B------:R-:W-:Y:S02]  /*29220*/  UIMAD UR4, UR4, UR12, URZ ;  /* 0x0000000c040472a4 */ /* 0x000fe4000f8e023f */
[----:B------:R-:W-:Y:S01]  /*29230*/  UIMAD.WIDE.U32 UR8, UR10, UR12, UR8 ;  /* 0x0000000c0a0872a5 */ /* 0x000fe2000f8e0008 */
[----:B---3--:R-:W-:Y:S01]  /*29240*/  R2UR UR12, R2 ;  /* 0x00000000020c72ca */ /* 0x008fe200000e0000 */
[----:B------:R-:W-:Y:S01]  /*29250*/  UIMAD UR10, UR10, UR13, UR4 ;  /* 0x0000000d0a0a72a4 */ /* 0x000fe2000f8e0204 */
[----:B------:R-:W-:Y:S01]  /*29260*/  ULDC UR11, c[0x0][0x618] ;  /* 0x00018600000b7ab9 */ /* 0x000fe20000000800 */
[----:B------:R-:W-:Y:S02]  /*29270*/  ULDC UR21, c[0x0][0x658] ;  /* 0x0001960000157ab9 */ /* 0x000fe40000000800 */
[----:B------:R-:W-:Y:S01]  /*29280*/  UIADD3 UR10, UR9, UR10, URZ ;  /* 0x0000000a090a7290 */ /* 0x000fe2000fffe03f */
[----:B------:R-:W-:Y:S01]  /*29290*/  UMOV UR16, 0xffffffff ;  /* 0xffffffff00107882 */ /* 0x000fe20000000000 */
[----:B------:R-:W-:Y:S01]  /*292a0*/  ULDC.64 UR4, c[0x0][0x640] ;  /* 0x0001900000047ab9 */ /* 0x000fe20000000a00 */
[----:B------:R-:W-:Y:S01]  /*292b0*/  USHF.L.U32 UR17, UR16, UR21, URZ ;  /* 0x0000001510117299 */ /* 0x000fe2000800063f */
[----:B------:R-:W-:Y:S01]  /*292c0*/  ISETP.NE.U32.AND P0, PT, RZ, UR4, PT ;  /* 0x00000004ff007c0c */ /* 0x000fe2000bf05070 */
[----:B------:R-:W-:Y:S01]  /*292d0*/  USHF.R.U64 UR8, UR8, UR11, UR10 ;  /* 0x0000000b08087299 */ /* 0x000fe2000800120a */
[----:B0-----:R-:W-:Y:S01]  /*292e0*/  R2UR UR14, R0 ;  /* 0x00000000000e72ca */ /* 0x001fe200000e0000 */
[----:B------:R-:W-:Y:S01]  /*292f0*/  USHF.R.U32.HI UR10, URZ, UR11, UR10 ;  /* 0x0000000b3f0a7299 */ /* 0x000fe2000801160a */
[----:B------:R-:W-:Y:S01]  /*29300*/  ISETP.NE.AND.EX P0, PT, RZ, UR5, PT, P0 ;  /* 0x00000005ff007c0c */ /* 0x000fe2000bf05300 */
[----:B------:R-:W-:Y:S01]  /*29310*/  ULDC UR15, c[0x0][0x608] ;  /* 0x00018200000f7ab9 */ /* 0x000fe20000000800 */
[----:B------:R-:W-:-:S02]  /*29320*/  ULOP3.LUT UR22, URZ, UR17, URZ, 0x33, !UPT ;  /* 0x000000113f167292 */ /* 0x000fc4000f8e333f */
[----:B------:R-:W-:Y:S02]  /*29330*/  USHF.R.U64 UR17, UR8, UR15, UR10 ;  /* 0x0000000f08117299 */ /* 0x000fe4000800120a */
[----:B------:R-:W-:Y:S01]  /*29340*/  USHF.R.U32.HI UR10, URZ, UR15, UR10 ;  /* 0x0000000f3f0a7299 */ /* 0x000fe2000801160a */
[----:B------:R-:W-:Y:S01]  /*29350*/  UMOV UR19, 0x1 ;  /* 0x0000000100137882 */ /* 0x000fe20000000000 */
[----:B------:R-:W-:Y:S02]  /*29360*/  UIADD3 UR12, -UR12, URZ, URZ ;  /* 0x0000003f0c0c7290 */ /* 0x000fe4000fffe13f */
[----:B------:R-:W-:Y:S02]  /*29370*/  USHF.L.U32 UR16, UR19, UR21, URZ ;  /* 0x0000001513107299 */ /* 0x000fe4000800063f */
[----:B------:R-:W-:Y:S01]  /*29380*/  USHF.R.U64 UR19, UR17, UR21, UR10 ;  /* 0x0000001511137299 */ /* 0x000fe2000800120a */
[----:B------:R-:W-:Y:S01]  /*29390*/  ULDC UR13, c[0x0][0x144] ;  /* 0x00005100000d7ab9 */ /* 0x000fe20000000800 */
[----:B------:R-:W-:Y:S01]  /*293a0*/  ULDC UR7, c[0x0][0x600] ;  /* 0x0001800000077ab9 */ /* 0x000fe20000000800 */
[----:B------:R-:W-:-:S02]  /*293b0*/  UIADD3 UR20, -UR14, URZ, URZ ;  /* 0x0000003f0e147290 */ /* 0x000fc4000fffe13f */
[----:B------:R-:W-:Y:S02]  /*293c0*/  USHF.R.U32.HI UR15, URZ, UR21, UR10 ;  /* 0x000000153f0f7299 */ /* 0x000fe4000801160a */
[----:B------:R-:W-:Y:S02]  /*293d0*/  UIADD3 UR9, UR7, -0x1, URZ ;  /* 0xffffffff07097890 */ /* 0x000fe4000fffe03f */
        /* <DEDUP_REMOVED lines=16> */
.L_x_1056:
[----:B------:R-:W-:Y:S01]  /*294e0*/  UISETP.NE.AND UP0, UPT, UR39, URZ, UPT ;  /* 0x0000003f2700728c */ /* 0x000fe2000bf05270 */
[----:B------:R-:W-:Y:S01]  /*294f0*/  IMAD.MOV.U32 R0, RZ, RZ, 0x1 ;  /* 0x00000001ff007424 */ /* 0x000fe200078e00ff */
[----:B------:R-:W-:Y:S02]  /*29500*/  USHF.R.U64 UR4, UR14, UR21, UR15 ;  /* 0x000000150e047299 */ /* 0x000fe4000800120f */
[----:B------:R-:W-:Y:S02]  /*29510*/  ULOP3.LUT UR17, UR17, UR22, URZ, 0xc0, !UPT ;  /* 0x0000001611117292 */ /* 0x000fe4000f8ec03f */
[----:B------:R-:W-:Y:S02]  /*29520*/  UIADD3 UR5, -UR4, URZ, URZ ;  /* 0x0000003f04057290 */ /* 0x000fe4000fffe13f */
[----:B------:R-:W-:Y:S02]  /*29530*/  UIMAD UR16, UR16, UR4, UR17 ;  /* 0x00000004101072a4 */ /* 0x000fe4000f8e0211 */
[----:B------:R-:W-:-:S02]  /*29540*/  ULOP3.LUT UR9, UR8, UR9, URZ, 0xc0, !UPT ;  /* 0x0000000908097292 */ /* 0x000fc4000f8ec03f */
[----:B------:R-:W-:Y:S02]  /*29550*/  @UP0 UIMAD UR49, UR24, UR20, UR18 ;  /* 0x00000014183102a4 */ /* 0x000fe4000f8e0212 */
[----:B------:R-:W-:-:S03]  /*29560*/  UIMAD UR4, UR5, UR23, UR19 ;  /* 0x00000017050472a4 */ /* 0x000fc6000f8e0213 */
[----:B------:R-:W-:Y:S01]  /*29570*/  ULDC UR5, c[0x0][0x610] ;  /* 0x0001840000057ab9 */ /* 0x000fe20000000800 */
[----:B------:R-:W-:Y:S02]  /*29580*/  UIMAD UR4, UR4, UR7, UR9 ;  /* 0x00000007040472a4 */ /* 0x000fe4000f8e0209 */
[----:B------:R-:W-:-:S04]  /*29590*/  UIMAD UR49, UR16, UR5, UR49 ;  /* 0x00000005103172a4 */ /* 0x000fc8000f8e0231 */
[----:B------:R-:W-:Y:S02]  /*295a0*/  USEL UR40, UR4, UR49, !UP0 ;  /* 0x0000003104287287 */ /* 0x000fe4000c000000 */
[----:B------:R-:W-:-:S12]  /*295b0*/  USEL UR49, UR49, UR4, !UP0 ;  /* 0x0000000431317287 */ /* 0x000fd8000c000000 */
.L_x_1054:
[----:B------:R-:W-:-:S13]  /*295c0*/  LOP3.LUT P0, RZ, R0, 0xff, RZ, 0xc0, !PT ;  /* 0x000000ff00ff7812 */ /* 0x000fda000780c0ff */
[----:B------:R-:W-:Y:S05]  /*295d0*/  @P0 BRA `(.L_x_1057) ;  /* 0xfffffd7c001c0947 */ /* 0x000fea000383ffff */
[----:B------:R-:W-:Y:S05]  /*295e0*/  EXIT ;  /* 0x000000000000794d */ /* 0x000fea0003800000 */
.L_x_4:
[----:B------:R-:W2:Y:S01]  /*295f0*/  LDL R4, [R1+0x63c] ;  /* 0x00063c0001047983 */ /* 0x000ea20000100800 */
[----:B------:R-:W-:-:S03]  /*29600*/  ULDC.64 UR8, c[0x0][0x650] ;  /* 0x0001940000087ab9 */ /* 0x000fc60000000a00 */
[----:B------:R-:W3:Y:S01]  /*29610*/  LDL R3, [R1+0x638] ;  /* 0x0006380001037983 */ /* 0x000ee20000100800 */
[----:B------:R-:W-:Y:S01]  /*29620*/  PRMT R0, RZ, 0x7610, R0 ;  /* 0x00007610ff007816 */ /* 0x000fe20000000000 */
[----:B------:R-:W-:Y:S02]  /*29630*/  IMAD.MOV.U32 R5, RZ, RZ, -0x1 ;  /* 0xffffffffff057424 */ /* 0x000fe400078e00ff */
[----:B------:R-:W-:Y:S02]  /*29640*/  IMAD.MOV.U32 R2, RZ, RZ, -0x1 ;  /* 0xffffffffff027424 */ /* 0x000fe400078e00ff */
[----:B------:R-:W-:Y:S01]  /*29650*/  IMAD.MOV.U32 R10, RZ, RZ, -0x1 ;  /* 0xffffffffff0a7424 */ /* 0x000fe200078e00ff */
[----:B--2---:R-:W-:-:S04]  /*29660*/  ISETP.GE.U32.AND P0, PT, R4, UR8, PT ;  /* 0x0000000804007c0c */ /* 0x004fc8000bf06070 */
[----:B---3--:R-:W-:-:S13]  /*29670*/  ISETP.GE.U32.AND.EX P0, PT, R3, UR9, PT, P0 ;  /* 0x0000000903007c0c */ /* 0x008fda000bf06100 */
[----:B------:R-:W-:Y:S05]  /*29680*/  @P0 BRA `(.L_x_1058) ;  /* 0x00000004008c0947 */ /* 0x000fea0003800000 */
[----:B------:R-:W-:Y:S01]  /*29690*/  I2FP.F32.U32 R0, UR4 ;  /* 0x0000000400007c45 */ /* 0x000fe20008201000 */
[----:B0-----:R-:W-:Y:S01]  /*296a0*/  ULDC.64 UR16, c[0x0][0x628] ;  /* 0x00018a0000107ab9 */ /* 0x001fe20000000a00 */
        /* <DEDUP_REMOVED lines=24> */
.L_x_1059:
        /* <DEDUP_REMOVED lines=24> */
[----:B------:R-:W-:Y:S01]  /*299b0*/  UMOV UR19, 0x1 ;  /* 0x0000000100137882 */ /* 0x000fe20000000000 */
[----:B------:R-:W-:Y:S01]  /*299c0*/  ULDC UR20, c[0x0][0x608] ;  /* 0x0001820000147ab9 */ /* 0x000fe20000000800 */
[----:B------:R-:W-:Y:S01]  /*299d0*/  USHF.L.U32 UR26, UR19, UR23, URZ ;  /* 0x00000017131a7299 */ /* 0x000fe2000800063f */
[----:B------:R-:W-:Y:S01]  /*299e0*/  ISETP.NE.AND.EX P0, PT, RZ, UR9, PT, P0 ;  /* 0x00000009ff007c0c */ /* 0x000fe2000bf05300 */
[----:B------:R-:W-:Y:S02]  /*299f0*/  USHF.R.U64 UR19, UR18, UR20, UR11 ;  /* 0x0000001412137299 */ /* 0x000fe4000800120b */
[----:B------:R-:W-:Y:S02]  /*29a00*/  USHF.R.U32.HI UR11, URZ, UR20, UR11 ;  /* 0x000000143f0b7299 */ /* 0x000fe4000801160b */
[----:B------:R-:W-:-:S02]  /*29a10*/  UIADD3 UR15, -UR15, URZ, URZ ;  /* 0x0000003f0f0f7290 */ /* 0x000fc4000fffe13f */
[----:B------:R-:W-:Y:S01]  /*29a20*/  USHF.R.U64 UR20, UR19, UR23, UR11 ;  /* 0x0000001713147299 */ /* 0x000fe2000800120b */
[----:B------:R-:W-:Y:S01]  /*29a30*/  ULDC UR16, c[0x0][0x144] ;  /* 0x0000510000107ab9 */ /* 0x000fe20000000800 */
[----:B------:R-:W-:Y:S01]  /*29a40*/  ULDC UR6, c[0x0][0x600] ;  /* 0x0001800000067ab9 */ /* 0x000fe20000000800 */
[----:B------:R-:W-:Y:S02]  /*29a50*/  USHF.R.U32.HI UR11, URZ, UR23, UR11 ;  /* 0x000000173f0b7299 */ /* 0x000fe4000801160b */
[----:B------:R-:W-:Y:S02]  /*29a60*/  UIMAD UR23, UR16, UR15, UR4 ;  /* 0x0000000f101772a4 */ /* 0x000fe4000f8e0204 */
[----:B------:R-:W-:Y:S02]  /*29a70*/  UIADD3 UR22, UR6, -0x1, URZ ;  /* 0xffffffff06167890 */ /* 0x000fe4000fffe03f */
[----:B------:R-:W-:Y:S02]  /*29a80*/  ULOP3.LUT UR27, URZ, UR13, URZ, 0x33, !UPT ;  /* 0x0000000d3f1b7292 */ /* 0x000fe4000f8e333f */
[----:B------:R-:W-:Y:S01]  /*29a90*/  UIADD3 UR21, -UR17, URZ, URZ ;  /* 0x0000003f11157290 */ /* 0x000fe2000fffe13f */
        /* <DEDUP_REMOVED lines=17> */
.L_x_1060:
[----:B------:R-:W-:Y:S01]  /*29bb0*/  UISETP.NE.AND UP0, UPT, UR39, URZ, UPT ;  /* 0x0000003f2700728c */ /* 0x000fe2000bf05270 */
[----:B------:R-:W-:Y:S01]  /*29bc0*/  IMAD.MOV.U32 R0, RZ, RZ, 0x1 ;  /* 0x00000001ff007424 */ /* 0x000fe200078e00ff */
[----:B------:R-:W-:Y:S01]  /*29bd0*/  USHF.R.U64 UR8, UR4, UR24, UR11 ;  /* 0x0000001804087299 */ /* 0x000fe2000800120b */
[----:B------:R-:W-:Y:S01]  /*29be0*/  IMAD.U32 R10, RZ, RZ, UR5 ;  /* 0x00000005ff0a7e24 */ /* 0x000fe2000f8e00ff */
[----:B------:R-:W-:Y:S02]  /*29bf0*/  ULOP3.LUT UR4, UR19, UR27, URZ, 0xc0, !UPT ;  /* 0x0000001b13047292 */ /* 0x000fe4000f8ec03f */
[----:B------:R-:W-:Y:S02]  /*29c00*/  ULOP3.LUT UR18, UR18, UR22, URZ, 0xc0, !UPT ;  /* 0x0000001612127292 */ /* 0x000fe4000f8ec03f */
[----:B------:R-:W-:-:S03]  /*29c10*/  UIMAD UR4, UR26, UR8, UR4 ;  /* 0x000000081a0472a4 */ /* 0x000fc6000f8e0204 */
[----:B------:R-:W-:Y:S02]  /*29c20*/  @UP0 UIMAD UR23, UR28, UR21, UR7 ;  /* 0x000000151c1702a4 */ /* 0x000fe4000f8e0207 */
[----:B------:R-:W-:-:S03]  /*29c30*/  UIADD3 UR7, -UR8, URZ, URZ ;  /* 0x0000003f08077290 */ /* 0x000fc6000fffe13f */
[----:B------:R-:W-:Y:S01]  /*29c40*/  ULDC UR8, c[0x0][0x610] ;  /* 0x0001840000087ab9 */ /* 0x000fe20000000800 */
[----:B------:R-:W-:Y:S02]  /*29c50*/  UIMAD UR7, UR7, UR25, UR20 ;  /* 0x00000019070772a4 */ /* 0x000fe4000f8e0214 */
[----:B------:R-:W-:Y:S02]  /*29c60*/  UIMAD UR4, UR4, UR8, UR23 ;  /* 0x00000008040472a4 */ /* 0x000fe4000f8e0217 */
[----:B------:R-:W-:-:S04]  /*29c70*/  UIMAD UR7, UR7, UR6, UR18 ;  /* 0x00000006070772a4 */ /* 0x000fc8000f8e0212 */
[----:B------:R-:W-:Y:S02]  /*29c80*/  USEL UR6, UR7, UR4, !UP0 ;  /* 0x0000000407067287 */ /* 0x000fe4000c000000 */
[----:B------:R-:W-:-:S04]  /*29c90*/  USEL UR4, UR4, UR7, !UP0 ;  /* 0x0000000704047287 */ /* 0x000fc8000c000000 */
[----:B------:R-:W-:Y:S02]  /*29ca0*/  IMAD.U32 R2, RZ, RZ, UR6 ;  /* 0x00000006ff027e24 */ /* 0x000fe4000f8e00ff */
[----:B------:R-:W-:-:S07]  /*29cb0*/  IMAD.U32 R5, RZ, RZ, UR4 ;  /* 0x00000004ff057e24 */ /* 0x000fce000f8e00ff */
.L_x_1058:
[----:B------:R-:W-:-:S08]  /*29cc0*/  NOP ;  /* 0x0000000000007918 */ /* 0x000fd00000000000 */
[----:B0-----:R-:W0:-:S00]  /*29cd0*/  USETMAXREG.DEALLOC.CTAPOOL 0x18 ;  /* 0x00000018000079c8 */ /* 0x001e0000080e0500 */
[----:B------:R-:W-:-:S13]  /*29ce0*/  ISETP.NE.AND P0, PT, RZ, UR10, PT ;  /* 0x0000000aff007c0c */ /* 0x000fda000bf05270 */
[----:B------:R-:W-:Y:S05]  /*29cf0*/  @P0 EXIT ;  /* 0x000000000000094d */ /* 0x000fea0003800000 */
[----:B0-----:R-:W-:Y:S01]  /*29d00*/  LOP3.LUT P0, RZ, R0, 0xff, RZ, 0xc0, !PT ;  /* 0x000000ff00ff7812 */ /* 0x001fe2000780c0ff */
[----:B------:R-:W-:Y:S02]  /*29d10*/  IMAD.MOV.U32 R0, RZ, RZ, 0x1 ;  /* 0x00000001ff007424 */ /* 0x000fe400078e00ff */
[----:B------:R-:W-:-:S10]  /*29d20*/  IMAD.MOV.U32 R7, RZ, RZ, RZ ;  /* 0x000000ffff077224 */ /* 0x000fd400078e00ff */
[----:B------:R-:W-:Y:S05]  /*29d30*/  @!P0 BRA `(.L_x_1061) ;  /* 0x0000000c00648947 */ /* 0x000fea0003800000 */
[----:B------:R-:W0:Y:S01]  /*29d40*/  S2R R3, SR_TID.X ;  /* 0x0000000000037919 */ /* 0x000e220000002100 */
[----:B------:R-:W1:Y:S01]  /*29d50*/  LDC R0, c[0x0][0x28c] ;  /* 0x0000a300ff007b82 */ /* 0x000e620000000800 */
[----:B------:R-:W-:Y:S01]  /*29d60*/  ULDC UR5, c[0x0][0x658] ;  /* 0x0001960000057ab9 */ /* 0x000fe20000000800 */
[----:B------:R-:W-:Y:S01]  /*29d70*/  UMOV UR7, 0xffffffff ;  /* 0xffffffff00077882 */ /* 0x000fe20000000000 */
[----:B------:R-:W-:Y:S01]  /*29d80*/  ULDC UR6, c[0x0][0xc] ;  /* 0x0000030000067ab9 */ /* 0x000fe20000000800 */
[----:B------:R-:W-:Y:S01]  /*29d90*/  USHF.L.U32 UR9, UR7, UR5, URZ ;  /* 0x0000000507097299 */ /* 0x000fe2000800063f */
[----:B------:R-:W-:Y:S01]  /*29da0*/  BSSY B0, `(.L_x_1061) ;  /* 0x00000d2000007945 */ /* 0x000fe20003800000 */
[----:B------:R-:W-:Y:S01]  /*29db0*/  UMOV UR8, 0x1 ;  /* 0x0000000100087882 */ /* 0x000fe20000000000 */
[----:B------:R-:W-:Y:S01]  /*29dc0*/  ULDC UR7, c[0x0][0x10] ;  /* 0x0000040000077ab9 */ /* 0x000fe20000000800 */
[----:B------:R-:W-:Y:S01]  /*29dd0*/  USHF.L.U32 UR5, UR8, UR5, URZ ;  /* 0x0000000508057299 */ /* 0x000fe2000800063f */
[----:B------:R-:W-:Y:S01]  /*29de0*/  IMAD.MOV.U32 R8, RZ, RZ, 0x1 ;  /* 0x00000001ff087424 */ /* 0x000fe200078e00ff */
[----:B------:R-:W-:Y:S01]  /*29df0*/  UIMAD.WIDE.U32 UR6, UR6, UR7, URZ ;  /* 0x00000007060672a5 */ /* 0x000fe2000f8e003f */
[----:B------:R-:W-:Y:S01]  /*29e00*/  IMAD.MOV.U32 R7, RZ, RZ, RZ ;  /* 0x000000ffff077224 */ /* 0x000fe200078e00ff */
[----:B------:R-:W-:Y:S01]  /*29e10*/  ULDC UR8, c[0x0][0x14] ;  /* 0x0000050000087ab9 */ /* 0x000fe20000000800 */
[----:B------:R-:W-:Y:S01]  /*29e20*/  ULDC UR4, c[0x0][0x600] ;  /* 0x0001800000047ab9 */ /* 0x000fe20000000800 */
[----:B------:R-:W-:-:S02]  /*29e30*/  UIMAD.WIDE.U32 UR20, UR6, UR8, URZ ;  /* 0x00000008061472a5 */ /* 0x000fc4000f8e003f */
[----:B------:R-:W-:Y:S02]  /*29e40*/  UIMAD UR7, UR7, UR8, URZ ;  /* 0x00000008070772a4 */ /* 0x000fe4000f8e023f */
[----:B------:R-:W-:Y:S02]  /*29e50*/  ULOP3.LUT UR24, UR38, 0x2, URZ, 0xfc, !UPT ;  /* 0x0000000226187892 */ /* 0x000fe4000f8efc3f */
[----:B------:R-:W-:Y:S02]  /*29e60*/  UIADD3 UR4, UR4, -0x1, URZ ;  /* 0xffffffff04047890 */ /* 0x000fe4000fffe03f */
[----:B------:R-:W-:Y:S01]  /*29e70*/  ULOP3.LUT UR6, URZ, UR9, URZ, 0x33, !UPT ;  /* 0x000000093f067292 */ /* 0x000fe2000f8e333f */
[----:B-1----:R-:W-:Y:S01]  /*29e80*/  VIADD R0, R0, 0x1f ;  /* 0x0000001f00007836 */ /* 0x002fe20000000000 */
[----:B------:R-:W-:Y:S01]  /*29e90*/  UIADD3 UR7, UR21, UR7, URZ ;  /* 0x0000000715077290 */ /* 0x000fe2000fffe03f */
[----:B------:R-:W-:Y:S01]  /*29ea0*/  ULDC.64 UR22, c[0x0][0x198] ;  /* 0x0000660000167ab9 */ /* 0x000fe20000000a00 */
[----:B0-----:R-:W-:-:S02]  /*29eb0*/  LOP3.LUT P2, RZ, R3, 0x7f, RZ, 0xc0, !PT ;  /* 0x0000007f03ff7812 */ /* 0x001fc4000784c0ff */
[----:B------:R-:W-:Y:S02]  /*29ec0*/  LOP3.LUT P0, RZ, R3, 0x1f, RZ, 0xc0, !PT ;  /* 0x0000001f03ff7812 */ /* 0x000fe4000780c0ff */
[----:B------:R-:W-:Y:S02]  /*29ed0*/  SHF.R.S32.HI R3, RZ, 0x1f, R0 ;  /* 0x0000001fff037819 */ /* 0x000fe40000011400 */
[----:B------:R-:W-:Y:S02]  /*29ee0*/  PLOP3.LUT P0, PT, P0, P2, PT, 0x8a, 0x0 ;  /* 0x000000000000781c */ /* 0x000fe40000705172 */
[----:B------:R-:W-:Y:S01]  /*29ef0*/  LEA.HI R3, R3, R0, RZ, 0x5 ;  /* 0x0000000003037211 */ /* 0x000fe200078f28ff */
[----:B------:R-:W-:-:S03]  /*29f00*/  IMAD.MOV.U32 R0, RZ, RZ, 0x1 ;  /* 0x00000001ff007424 */ /* 0x000fc600078e00ff */
[----:B------:R-:W-:-:S05]  /*29f10*/  SHF.R.S32.HI R6, RZ, 0x5, R3 ;  /* 0x00000005ff067819 */ /* 0x000fca0000011403 */
[----:B------:R-:W-:-:S07]  /*29f20*/  VIADD R11, R6, 0x1 ;  /* 0x00000001060b7836 */ /* 0x000fce0000000000 */
.L_x_1073:
[----:B------:R-:W-:-:S03]  /*29f30*/  UMOV UR8, 0xffffffff ;  /* 0xffffffff00087882 */ /* 0x000fc60000000000 */
[----:B------:R-:W-:Y:S05]  /*29f40*/  BRA.DIV UR8, `(.L_x_1062) ;  /* 0x0000001208807947 */ /* 0x000fea000b800000 */
[----:B------:R-:W-:-:S13]  /*29f50*/  ELECT P6, URZ, PT ;  /* 0x00000000003f782f */ /* 0x000fda00038c0000 */
.L_x_1089:
[----:B------:R-:W0:Y:S01]  /*29f60*/  LDC R3, c[0x0][0x28c] ;  /* 0x0000a300ff037b82 */ /* 0x000e220000000800 */
[----:B------:R-:W-:Y:S01]  /*29f70*/  BSSY B1, `(.L_x_1063) ;  /* 0x0000038000017945 */ /* 0x000fe20003800000 */
[----:B0-----:R-:W-:-:S13]  /*29f80*/  ISETP.LT.OR P6, PT, R3, 0x1, !P6 ;  /* 0x000000010300780c */ /* 0x001fda00077c1670 */
[----:B------:R-:W-:Y:S05]  /*29f90*/  @P6 BRA `(.L_x_1064) ;  /* 0x0000000000d46947 */ /* 0x000fea0003800000 */
[----:B------:R-:W-:Y:S02]  /*29fa0*/  IMAD.SHL.U32 R2, R2, 0x100, RZ ;  /* 0x0000010002027824 */ /* 0x000fe400078e00ff */
[----:B------:R-:W-:Y:S02]  /*29fb0*/  IMAD.SHL.U32 R5, R5, 0x200, RZ ;  /* 0x0000020005057824 */ /* 0x000fe400078e00ff */
[----:B------:R-:W-:Y:S02]  /*29fc0*/  IMAD.MOV.U32 R14, RZ, RZ, RZ ;  /* 0x000000ffff0e7224 */ /* 0x000fe400078e00ff */
[----:B------:R-:W-:Y:S02]  /*29fd0*/  IMAD.MOV.U32 R4, RZ, RZ, R11 ;  /* 0x000000ffff047224 */ /* 0x000fe400078e000b */
[----:B------:R-:W-:Y:S02]  /*29fe0*/  IMAD.MOV.U32 R3, RZ, RZ, R0 ;  /* 0x000000ffff037224 */ /* 0x000fe400078e0000 */
[----:B------:R-:W-:-:S07]  /*29ff0*/  IMAD.MOV.U32 R9, RZ, RZ, R7 ;  /* 0x000000ffff097224 */ /* 0x000fce00078e0007 */
.L_x_1068:
[----:B------:R-:W0:Y:S01]  /*2a000*/  S2R R13, SR_CgaCtaId ;  /* 0x00000000000d7919 */ /* 0x000e220000008800 */
[----:B------:R-:W-:-:S04]  /*2a010*/  MOV R12, 0x400 ;  /* 0x00000400000c7802 */ /* 0x000fc80000000f00 */
[----:B0-----:R-:W-:Y:S02]  /*2a020*/  LEA R16, R13, R12, 0x18 ;  /* 0x0000000c0d107211 */ /* 0x001fe400078ec0ff */
[----:B------:R-:W-:Y:S01]  /*2a030*/  SHF.L.U32 R12, R3, 0x1f, RZ ;  /* 0x0000001f030c7819 */ /* 0x000fe200000006ff */
[----:B------:R-:W0:Y:S02]  /*2a040*/  @!P2 LDC R13, c[0x0][0x500] ;  /* 0x00014000ff0dab82 */ /* 0x000e240000000800 */
[----:B------:R-:W-:-:S04]  /*2a050*/  IMAD R15, R9, 0x8, R16 ;  /* 0x00000008090f7824 */ /* 0x000fc800078e0210 */
[----:B------:R-:W1:Y:S02]  /*2a060*/  SYNCS.PHASECHK.TRANS64.TRYWAIT P1, [R15+URZ+0x48], R12 ;  /* 0x0000480c0f0075a7 */ /* 0x000e64000802017f */
[----:B-1----:R-:W-:Y:S05]  /*2a070*/  @!P1 BRA `(.L_x_1065) ;  /* 0x0000001000549947 */ /* 0x002fea0003800000 */
.L_x_1090:
[----:B------:R-:W-:Y:S01]  /*2a080*/  UPRMT UR8, UR24, 0x9910, URZ ;  /* 0x0000991018087896 */ /* 0x000fe2000800003f */
[----:B0-----:R0:W-:Y:S03]  /*2a090*/  @!P2 SYNCS.ARRIVE.TRANS64 RZ, [R15+URZ], R13 ;  /* 0x0000000d0fffa9a7 */ /* 0x0011e6000800003f */
[----:B------:R-:W-:-:S06]  /*2a0a0*/  UISETP.NE.AND UP0, UPT, UR8, 0x2, UPT ;  /* 0x000000020800788c */ /* 0x000fcc000bf05270 */
[----:B------:R-:W-:-:S13]  /*2a0b0*/  PLOP3.LUT P1, PT, PT, PT, UP0, 0x80, 0x0 ;  /* 0x000000000000781c */ /* 0x000fda0003f2f008 */
[----:B0-----:R-:W-:Y:S05]  /*2a0c0*/  @P1 BRA `(.L_x_1066) ;  /* 0x0000000000041947 */ /* 0x001fea0003800000 */
[----:B------:R-:W-:Y:S01]  /*2a0d0*/  BPT.TRAP 0x1 ;  /* 0x000000040000795c */ /* 0x000fe20000300000 */
.L_x_1066:
[----:B------:R-:W-:Y:S05]  /*2a0e0*/  @P0 BRA `(.L_x_1067) ;  /* 0x0000000000040947 */ /* 0x000fea0003800000 */
[----:B------:R-:W-:Y:S01]  /*2a0f0*/  BPT.TRAP 0x1 ;  /* 0x000000040000795c */ /* 0x000fe20000300000 */
.L_x_1067:
[--C-:B-1----:R-:W-:Y:S01]  /*2a100*/  IMAD R12, R9, 0x4000, R16.reuse ;  /* 0x00004000090c7824 */ /* 0x102fe200078e0210 */
[----:B------:R-:W-:Y:S01]  /*2a110*/  R2UR UR18, R5 ;  /* 0x00000000051272ca */ /* 0x000fe200000e0000 */
[----:B------:R-:W-:Y:S01]  /*2a120*/  IMAD R16, R9, 0x2000, R16 ;  /* 0x0000200009107824 */ /* 0x000fe200078e0210 */
[----:B------:R-:W-:Y:S01]  /*2a130*/  R2UR UR9, R15 ;  /* 0x000000000f0972ca */ /* 0x000fe200000e0000 */
[----:B------:R-:W-:Y:S01]  /*2a140*/  VIADD R4, R4, 0xffffffff ;  /* 0xffffffff04047836 */ /* 0x000fe20000000000 */
[----:B------:R-:W-:Y:S01]  /*2a150*/  R2UR UR8, R12 ;  /* 0x000000000c0872ca */ /* 0x000fe200000e0000 */
[----:B------:R-:W-:Y:S01]  /*2a160*/  UIADD3 UR14, UP0, UR22, 0xf0, URZ ;  /* 0x000000f0160e7890 */ /* 0x000fe2000ff1e03f */
[----:B------:R-:W-:Y:S01]  /*2a170*/  R2UR UR11, R16 ;  /* 0x00000000100b72ca */ /* 0x000fe200000e0000 */
[----:B------:R-:W-:Y:S01]  /*2a180*/  UIADD3 UR26, UP1, UR22, 0x1f0, URZ ;  /* 0x000001f0161a7890 */ /* 0x000fe2000ff3e03f */
[----:B------:R-:W-:Y:S01]  /*2a190*/  R2UR UR10, R14 ;  /* 0x000000000e0a72ca */ /* 0x000fe200000e0000 */
[----:B------:R-:W-:Y:S01]  /*2a1a0*/  UIADD3.X UR15, URZ, UR23, URZ, UP0, !UPT ;  /* 0x000000173f0f7290 */ /* 0x000fe200087fe43f */
[----:B------:R-:W-:Y:S01]  /*2a1b0*/  R2UR UR12, R10 ;  /* 0x000000000a0c72ca */ /* 0x000fe200000e0000 */
[----:B------:R-:W-:Y:S01]  /*2a1c0*/  VIADD R9, R9, 0x1 ;  /* 0x0000000109097836 */ /* 0x000fe20000000000 */
[----:B------:R-:W-:Y:S01]  /*2a1d0*/  R2UR UR19, R2 ;  /* 0x00000000021372ca */ /* 0x000fe200000e0000 */
[----:B------:R-:W-:Y:S01]  /*2a1e0*/  UIADD3.X UR27, URZ, UR23, URZ, UP1, !UPT ;  /* 0x000000173f1b7290 */ /* 0x000fe20008ffe43f */
[----:B------:R-:W-:Y:S01]  /*2a1f0*/  ISETP.GT.AND P3, PT, R4, 0x1, PT ;  /* 0x000000010400780c */ /* 0x000fe20003f64270 */
[----:B------:R-:W-:Y:S01]  /*2a200*/  UMOV UR16, 0x0 ;  /* 0x0000000000107882 */ /* 0x000fe20000000000 */
[----:B------:R-:W-:Y:S01]  /*2a210*/  UMOV UR17, 0x10000000 ;  /* 0x1000000000117882 */ /* 0x000fe20000000000 */
[----:B------:R-:W-:Y:S01]  /*2a220*/  UIADD3 UR8, UR8, 0x180, URZ ;  /* 0x0000018008087890 */ /* 0x000fe2000fffe03f */
[----:B------:R-:W-:Y:S01]  /*2a230*/  ISETP.NE.AND P1, PT, R9, 0x9, PT ;  /* 0x000000090900780c */ /* 0x000fe20003f25270 */
[----:B------:R-:W-:Y:S01]  /*2a240*/  UIADD3 UR13, UR11, 0x24180, URZ ;  /* 0x000241800b0d7890 */ /* 0x000fe2000fffe03f */
[----:B------:R-:W-:-:S02]  /*2a250*/  VIADD R14, R14, 0x20 ;  /* 0x000000200e0e7836 */ /* 0x000fc40000000000 */
[----:B------:R-:W-:Y:S01]  /*2a260*/  UMOV UR11, UR18 ;  /* 0x00000012000b7c82 */ /* 0x000fe20008000000 */
[----:B------:R-:W-:Y:S02]  /*2a270*/  SEL R12, RZ, 0x1, P1 ;  /* 0x00000001ff0c7807 */ /* 0x000fe40000800000 */
[----:B------:R-:W-:Y:S01]  /*2a280*/  SEL R9, R9, RZ, P1 ;  /* 0x000000ff09097207 */ /* 0x000fe20000800000 */
[----:B------:R0:W-:Y:S01]  /*2a290*/  UTMALDG.3D [UR8], [UR14], desc[UR16] ;  /* 0x000010080e0075b4 */ /* 0x0001e20008011000 */
[----:B------:R-:W-:Y:S01]  /*2a2a0*/  LOP3.LUT R3, R3, R12, RZ, 0x3c, !PT ;  /* 0x0000000c03037212 */ /* 0x000fe200078e3cff */
[----:B0-----:R-:W-:Y:S01]  /*2a2b0*/  UMOV UR8, UR13 ;  /* 0x0000000d00087c82 */ /* 0x001fe20008000000 */
[----:B------:R-:W-:Y:S02]  /*2a2c0*/  UMOV UR11, UR19 ;  /* 0x00000013000b7c82 */ /* 0x000fe40008000000 */
[----:B------:R0:W-:Y:S02]  /*2a2d0*/  UTMALDG.3D [UR8], [UR26], desc[UR16] ;  /* 0x000010081a0075b4 */ /* 0x0001e40008011000 */
[----:B0-----:R-:W-:Y:S05]  /*2a2e0*/  @P3 BRA `(.L_x_1068) ;  /* 0xfffffffc00443947 */ /* 0x001fea000383ffff */
.L_x_1064:
[----:B------:R-:W-:Y:S05]  /*2a2f0*/  BSYNC B1 ;  /* 0x0000000000017941 */ /* 0x000fea0003800000 */
.L_x_1063:
[----:B------:R-:W2:Y:S01]  /*2a300*/  LDL.LU R16, [R1+0x638] ;  /* 0x0006380001107983 */ /* 0x000ea20000300800 */
[----:B------:R-:W-:Y:S01]  /*2a310*/  LOP3.LUT P1, RZ, R8, 0xff, RZ, 0xc0, !PT ;  /* 0x000000ff08ff7812 */ /* 0x000fe2000782c0ff */
[C---:B------:R-:W-:Y:S01]  /*2a320*/  IMAD.IADD R4, R6.reuse, 0x1, R7 ;  /* 0x0000000106047824 */ /* 0x040fe200078e0207 */
[----:B------:R-:W-:Y:S01]  /*2a330*/  ULDC.64 UR8, c[0x0][0x650] ;  /* 0x0001940000087ab9 */ /* 0x000fe20000000a00 */
[----:B------:R-:W3:Y:S01]  /*2a340*/  LDL.LU R15, [R1+0x63c] ;  /* 0x00063c00010f7983 */ /* 0x000ee20000300800 */
[----:B------:R-:W-:Y:S01]  /*2a350*/  ISETP.GE.U32.AND P3, PT, R6, 0x9, PT ;  /* 0x000000090600780c */ /* 0x000fe20003f66070 */
[----:B------:R-:W-:Y:S01]  /*2a360*/  BSSY B1, `(.L_x_1069) ;  /* 0x0000073000017945 */ /* 0x000fe20003800000 */
[----:B------:R-:W-:Y:S01]  /*2a370*/  IMAD.MOV.U32 R10, RZ, RZ, -0x1 ;  /* 0xffffffffff0a7424 */ /* 0x000fe200078e00ff */
[----:B------:R-:W-:-:S06]  /*2a380*/  PRMT R8, RZ, 0x7610, R8 ;  /* 0x00007610ff087816 */ /* 0x000fcc0000000008 */
[----:B------:R-:W0:Y:S01]  /*2a390*/  @P1 S2R R3, SR_CgaCtaId ;  /* 0x0000000000031919 */ /* 0x000e220000008800 */
[----:B------:R-:W-:-:S04]  /*2a3a0*/  @P1 MOV R2, 0x400 ;  /* 0x0000040000021802 */ /* 0x000fc80000000f00 */
[----:B0-----:R-:W-:-:S04]  /*2a3b0*/  @P1 LEA R2, R3, R2, 0x18 ;  /* 0x0000000203021211 */ /* 0x001fc800078ec0ff */
[----:B------:R0:W-:Y:S01]  /*2a3c0*/  @P1 SYNCS.ARRIVE.TRANS64.A1T0 RZ, [R2+URZ+0xa8], RZ ;  /* 0x0000a8ff02ff19a7 */ /* 0x0001e2000810003f */
[----:B------:R-:W-:-:S04]  /*2a3d0*/  ISETP.GT.U32.AND P1, PT, R4, 0x8, PT ;  /* 0x000000080400780c */ /* 0x000fc80003f24070 */
[----:B------:R-:W-:Y:S01]  /*2a3e0*/  ISETP.LT.U32.AND P1, PT, R6, 0x9, P1 ;  /* 0x000000090600780c */ /* 0x000fe20000f21070 */
[----:B0-----:R-:W-:-:S04]  /*2a3f0*/  IMAD.WIDE.U32 R2, R4, 0x38e38e39, RZ ;  /* 0x38e38e3904027825 */ /* 0x001fc800078e00ff */
[----:B------:R-:W-:Y:S01]  /*2a400*/  IMAD.MOV.U32 R2, RZ, RZ, -0x1 ;  /* 0xffffffffff027424 */ /* 0x000fe200078e00ff */
[----:B------:R-:W-:Y:S02]  /*2a410*/  SHF.R.U32.HI R5, RZ, 0x1, R3 ;  /* 0x00000001ff057819 */ /* 0x000fe40000011603 */
[----:B------:R-:W-:-:S03]  /*2a420*/  SEL R3, RZ, 0x1, !P1 ;  /* 0x00000001ff037807 */ /* 0x000fc60004800000 */
[----:B------:R-:W-:Y:S01]  /*2a430*/  IMAD R7, R5, -0x9, R4 ;  /* 0xfffffff705077824 */ /* 0x000fe200078e0204 */
[----:B------:R-:W-:Y:S02]  /*2a440*/  LOP3.LUT R0, R0, R3, RZ, 0x3c, !PT ;  /* 0x0000000300007212 */ /* 0x000fe400078e3cff */
[----:B------:R-:W-:Y:S02]  /*2a450*/  PRMT R3, RZ, 0x7610, R3 ;  /* 0x00007610ff037816 */ /* 0x000fe40000000003 */
[----:B------:R-:W-:Y:S01]  /*2a460*/  @P3 LOP3.LUT R0, R0, 0x1, R5, 0x78, !PT ;  /* 0x0000000100003812 */ /* 0x000fe200078e7805 */
[----:B------:R-:W-:Y:S01]  /*2a470*/  IMAD.MOV.U32 R5, RZ, RZ, -0x1 ;  /* 0xffffffffff057424 */ /* 0x000fe200078e00ff */
[----:B---3--:R-:W-:-:S04]  /*2a480*/  IADD3 R15, P1, R15, UR20, RZ ;  /* 0x000000140f0f7c10 */ /* 0x008fc8000ff3e0ff */
[----:B--2---:R-:W-:Y:S01]  /*2a490*/  IADD3.X R16, R16, UR7, RZ, P1, !PT ;  /* 0x0000000710107c10 */ /* 0x004fe20008ffe4ff */
[----:B------:R0:W-:Y:S01]  /*2a4a0*/  STL [R1+0x63c], R15 ;  /* 0x00063c0f01007387 */ /* 0x0001e20000100800 */
[----:B------:R-:W-:-:S03]  /*2a4b0*/  ISETP.GE.U32.AND P1, PT, R15, UR8, PT ;  /* 0x000000080f007c0c */ /* 0x000fc6000bf26070 */
[----:B------:R0:W-:Y:S01]  /*2a4c0*/  STL [R1+0x638], R16 ;  /* 0x0006381001007387 */ /* 0x0001e20000100800 */
[----:B------:R-:W-:-:S13]  /*2a4d0*/  ISETP.GE.U32.AND.EX P1, PT, R16, UR9, PT, P1 ;  /* 0x0000000910007c0c */ /* 0x000fda000bf26110 */
[----:B0-----:R-:W-:Y:S05]  /*2a4e0*/  @P1 BRA `(.L_x_1070) ;  /* 0x0000000400681947 */ /* 0x001fea0003800000 */
[----:B------:R-:W0:Y:S01]  /*2a4f0*/  S2UR UR8, SR_CTAID.X ;  /* 0x00000000000879c3 */ /* 0x000e220000002500 */
[----:B------:R-:W-:Y:S01]  /*2a500*/  ULDC.64 UR10, c[0x0][0x628] ;  /* 0x00018a00000a7ab9 */ /* 0x000fe20000000a00 */
[----:B------:R-:W-:Y:S01]  /*2a510*/  ULDC UR9, c[0x0][0x150] ;  /* 0x0000540000097ab9 */ /* 0x000fe20000000800 */
[----:B------:R-:W-:Y:S01]  /*2a520*/  ISETP.NE.U32.AND P1, PT, RZ, UR10, PT ;  /* 0x0000000aff007c0c */ /* 0x000fe2000bf25070 */
[----:B------:R-:W-:Y:S01]  /*2a530*/  ULDC UR12, c[0x0][0x630] ;  /* 0x00018c00000c7ab9 */ /* 0x000fe20000000800 */
[----:B------:R-:W-:Y:S01]  /*2a540*/  ULDC UR14, c[0x0][0x154] ;  /* 0x00005500000e7ab9 */ /* 0x000fe20000000800 */
[----:B------:R-:W-:Y:S01]  /*2a550*/  IMAD.MOV.U32 R3, RZ, RZ, R16 ;  /* 0x000000ffff037224 */ /* 0x000fe200078e0010 */
[----:B------:R-:W-:Y:S01]  /*2a560*/  ISETP.NE.AND.EX P1, PT, RZ, UR11, PT, P1 ;  /* 0x0000000bff007c0c */ /* 0x000fe2000bf25310 */
[----:B------:R-:W1:Y:S01]  /*2a570*/  S2UR UR13, SR_CTAID.Y ;  /* 0x00000000000d79c3 */ /* 0x000e620000002600 */
[----:B0-----:R-:W-:-:S05]  /*2a580*/  I2FP.F32.U32 R2, UR8 ;  /* 0x0000000800027c45 */ /* 0x001fca0008201000 */
[----:B------:R-:W-:Y:S01]  /*2a590*/  FMUL R9, R2, UR9 ;  /* 0x0000000902097c20 */ /* 0x000fe20008400000 */
[----:B------:R-:W-:Y:S01]  /*2a5a0*/  IMAD.MOV.U32 R2, RZ, RZ, R15 ;  /* 0x000000ffff027224 */ /* 0x000fe200078e000f */
[----:B-1----:R-:W-:-:S04]  /*2a5b0*/  I2FP.F32.U32 R12, UR13 ;  /* 0x0000000d000c7c45 */ /* 0x002fc80008201000 */
[----:B------:R-:W0:Y:S01]  /*2a5c0*/  F2I.U32.TRUNC.NTZ R9, R9 ;  /* 0x0000000900097305 */ /* 0x000e22000020f000 */
[----:B------:R-:W-:Y:S05]  /*2a5d0*/  @!P1 BRA `(.L_x_1071) ;  /* 0x0000000000289947 */ /* 0x000fea0003800000 */
[----:B------:R-:W-:Y:S02]  /*2a5e0*/  ULDC UR9, c[0x0][0x634] ;  /* 0x00018d0000097ab9 */ /* 0x000fe40000000800 */
[----:B------:R-:W-:-:S05]  /*2a5f0*/  IADD3 R3, P1, R15, UR9, RZ ;  /* 0x000000090f037c10 */ /* 0x000fca000ff3e0ff */
[----:B------:R-:W-:-:S04]  /*2a600*/  IMAD.X R13, RZ, RZ, R16, P1 ;  /* 0x000000ffff0d7224 */ /* 0x000fc800008e0610 */
[----:B------:R-:W-:-:S04]  /*2a610*/  IMAD.WIDE.U32 R4, R13, UR10, RZ ;  /* 0x0000000a0d047c25 */ /* 0x000fc8000f8e00ff */
[----:B------:R-:W-:-:S04]  /*2a620*/  IMAD.WIDE.U32 R4, P1, R3, UR11, R4 ;  /* 0x0000000b03047c25 */ /* 0x000fc8000f820004 */
[----:B------:R-:W-:-:S04]  /*2a630*/  IMAD.WIDE.U32 R2, R3, UR10, RZ ;  /* 0x0000000a03027c25 */ /* 0x000fc8000f8e00ff */
[----:B------:R-:W-:Y:S01]  /*2a640*/  IMAD.MOV.U32 R2, RZ, RZ, R5 ;  /* 0x000000ffff027224 */ /* 0x000fe200078e0005 */
[----:B------:R-:W-:Y:S01]  /*2a650*/  IADD3 RZ, P3, R3, R4, RZ ;  /* 0x0000000403ff7210 */ /* 0x000fe20007f7e0ff */
[----:B------:R-:W-:-:S04]  /*2a660*/  IMAD.X R3, RZ, RZ, RZ, P1 ;  /* 0x000000ffff037224 */ /* 0x000fc800008e06ff */
[----:B------:R-:W-:-:S08]  /*2a670*/  IMAD.WIDE.U32.X R2, R13, UR11, R2, P3 ;  /* 0x0000000b0d027c25 */ /* 0x000fd000098e0402 */
.L_x_1071:
[--C-:B------:R-:W-:Y:S01]  /*2a680*/  SHF.R.U64 R10, R2, UR12, R3.reuse ;  /* 0x0000000c020a7c19 */ /* 0x100fe20008001203 */
[----:B------:R-:W-:Y:S01]  /*2a690*/  ULDC.64 UR10, c[0x0][0x620] ;  /* 0x00018800000a7ab9 */ /* 0x000fe20000000a00 */
[----:B------:R-:W-:Y:S01]  /*2a6a0*/  SHF.R.U32.HI R2, RZ, UR12, R3 ;  /* 0x0000000cff027c19 */ /* 0x000fe20008011603 */
[----:B------:R-:W-:Y:S01]  /*2a6b0*/  IMAD.MOV.U32 R3, RZ, RZ, R16 ;  /* 0x000000ffff037224 */ /* 0x000fe200078e0010 */
[----:B------:R-:W-:Y:S01]  /*2a6c0*/  IADD3 R13, P1, RZ, -R10, RZ ;  /* 0x8000000aff0d7210 */ /* 0x000fe20007f3e0ff */
[----:B------:R-:W-:Y:S01]  /*2a6d0*/  FMUL R12, R12, UR14 ;  /* 0x0000000e0c0c7c20 */ /* 0x000fe20008400000 */
[----:B------:R-:W-:Y:S01]  /*2a6e0*/  ULDC.64 UR14, c[0x0][0x640] ;  /* 0x00019000000e7ab9 */ /* 0x000fe20000000a00 */
[----:B0-----:R-:W-:Y:S02]  /*2a6f0*/  R2UR UR9, R9 ;  /* 0x00000000090972ca */ /* 0x001fe400000e0000 */
[----:B------:R-:W-:Y:S01]  /*2a700*/  IMAD.X R2, RZ, RZ, ~R2, P1 ;  /* 0x000000ffff027224 */ /* 0x000fe200008e0e02 */
[----:B------:R-:W-:Y:S01]  /*2a710*/  ISETP.NE.U32.AND P1, PT, RZ, UR14, PT ;  /* 0x0000000eff007c0c */ /* 0x000fe2000bf25070 */
[----:B------:R-:W0:Y:S02]  /*2a720*/  F2I.U32.TRUNC.NTZ R12, R12 ;  /* 0x0000000c000c7305 */ /* 0x000e24000020f000 */
[----:B------:R-:W-:Y:S01]  /*2a730*/  IMAD R2, R2, UR10, RZ ;  /* 0x0000000a02027c24 */ /* 0x000fe2000f8e02ff */
[----:B------:R-:W-:-:S03]  /*2a740*/  ISETP.NE.AND.EX P1, PT, RZ, UR15, PT, P1 ;  /* 0x0000000fff007c0c */ /* 0x000fc6000bf25310 */
[----:B------:R-:W-:Y:S02]  /*2a750*/  IMAD R5, R13, UR11, R2 ;  /* 0x0000000b0d057c24 */ /* 0x000fe4000f8e0202 */
[----:B------:R-:W-:-:S04]  /*2a760*/  IMAD.MOV.U32 R2, RZ, RZ, R15 ;  /* 0x000000ffff027224 */ /* 0x000fc800078e000f */
[----:B------:R-:W-:Y:S01]  /*2a770*/  IMAD.WIDE.U32 R2, R13, UR10, R2 ;  /* 0x0000000a0d027c25 */ /* 0x000fe2000f8e0002 */
[----:B------:R-:W-:Y:S01]  /*2a780*/  ULDC UR10, c[0x0][0x618] ;  /* 0x00018600000a7ab9 */ /* 0x000fe20000000800 */
[----:B0-----:R-:W-:Y:S02]  /*2a790*/  R2UR UR11, R12 ;  /* 0x000000000c0b72ca */ /* 0x001fe400000e0000 */
[----:B------:R-:W-:-:S05]  /*2a7a0*/  IMAD.IADD R3, R3, 0x1, R5 ;  /* 0x0000000103037824 */ /* 0x000fca00078e0205 */
[--C-:B------:R-:W-:Y:S02]  /*2a7b0*/  SHF.R.U64 R9, R2, UR10, R3.reuse ;  /* 0x0000000a02097c19 */ /* 0x100fe40008001203 */
[----:B------:R-:W-:Y:S01]  /*2a7c0*/  SHF.R.U32.HI R2, RZ, UR10, R3 ;  /* 0x0000000aff027c19 */ /* 0x000fe20008011603 */
[----:B------:R-:W-:-:S03]  /*2a7d0*/  ULDC UR10, c[0x0][0x608] ;  /* 0x00018200000a7ab9 */ /* 0x000fc60000000800 */
[--C-:B------:R-:W-:Y:S02]  /*2a7e0*/  SHF.R.U64 R13, R9, UR10, R2.reuse ;  /* 0x0000000a090d7c19 */ /* 0x100fe40008001202 */
[----:B------:R-:W-:Y:S01]  /*2a7f0*/  SHF.R.U32.HI R2, RZ, UR10, R2 ;  /* 0x0000000aff027c19 */ /* 0x000fe20008011602 */
[----:B------:R-:W-:-:S03]  /*2a800*/  ULDC UR10, c[0x0][0x658] ;  /* 0x00019600000a7ab9 */ /* 0x000fc60000000800 */
[--C-:B------:R-:W-:Y:S02]  /*2a810*/  SHF.R.U64 R12, R13, UR10, R2.reuse ;  /* 0x0000000a0d0c7c19 */ /* 0x100fe40008001202 */
[----:B------:R-:W-:-:S03]  /*2a820*/  SHF.R.U32.HI R15, RZ, UR10, R2 ;  /* 0x0000000aff0f7c19 */ /* 0x000fc60008011602 */
[----:B------:R-:W-:Y:S02]  /*2a830*/  IMAD.MOV.U32 R2, RZ, RZ, R12 ;  /* 0x000000ffff027224 */ /* 0x000fe400078e000c */
[----:B------:R-:W-:Y:S01]  /*2a840*/  IMAD.MOV.U32 R3, RZ, RZ, R15 ;  /* 0x000000ffff037224 */ /* 0x000fe200078e000f */
[----:B------:R-:W-:Y:S06]  /*2a850*/  @!P1 BRA `(.L_x_1072) ;  /* 0x0000000000289947 */ /* 0x000fec0003800000 */
        /* <DEDUP_REMOVED lines=10> */
.L_x_1072:
[----:B------:R-:W-:Y:S01]  /*2a900*/  ULDC UR10, c[0x0][0x648] ;  /* 0x00019200000a7ab9 */ /* 0x000fe20000000800 */
[----:B------:R-:W-:Y:S01]  /*2a910*/  UISETP.NE.AND UP0, UPT, UR39, URZ, UPT ;  /* 0x0000003f2700728c */ /* 0x000fe2000bf05270 */
[----:B------:R-:W-:Y:S01]  /*2a920*/  SHF.R.U64 R2, R2, UR10, R3 ;  /* 0x0000000a02027c19 */ /* 0x000fe20008001203 */
[----:B------:R-:W-:Y:S01]  /*2a930*/  ULDC UR10, c[0x0][0x638] ;  /* 0x00018e00000a7ab9 */ /* 0x000fe20000000800 */
[----:B------:R-:W-:Y:S01]  /*2a940*/  UIADD3 UR11, -UR11, URZ, URZ ;  /* 0x0000003f0b0b7290 */ /* 0x000fe2000fffe13f */
[----:B------:R-:W-:Y:S02]  /*2a950*/  LOP3.LUT R13, R13, UR6, RZ, 0xc0, !PT ;  /* 0x000000060d0d7c12 */ /* 0x000fe4000f8ec0ff */
[----:B------:R-:W-:Y:S01]  /*2a960*/  IMAD.MOV R3, RZ, RZ, -R2 ;  /* 0x000000ffff037224 */ /* 0x000fe200078e0a02 */
[----:B------:R-:W-:Y:S02]  /*2a970*/  LOP3.LUT R9, R9, UR4, RZ, 0xc0, !PT ;  /* 0x0000000409097c12 */ /* 0x000fe4000f8ec0ff */
[----:B------:R-:W-:Y:S01]  /*2a980*/  IMAD R5, R2, UR5, R13 ;  /* 0x0000000502057c24 */ /* 0x000fe2000f8e020d */
[----:B------:R-:W-:Y:S01]  /*2a990*/  PLOP3.LUT P1, PT, PT, PT, UP0, 0x40, 0x0 ;  /* 0x000000000000781c */ /* 0x000fe20003f2e808 */
[----:B------:R-:W-:Y:S01]  /*2a9a0*/  IMAD R12, R3, UR10, R12 ;  /* 0x0000000a030c7c24 */ /* 0x000fe2000f8e020c */
[----:B------:R-:W-:Y:S01]  /*2a9b0*/  UIADD3 UR10, -UR9, URZ, URZ ;  /* 0x0000003f090a7290 */ /* 0x000fe2000fffe13f */
[----:B------:R-:W-:Y:S01]  /*2a9c0*/  PLOP3.LUT P3, PT, PT, PT, UP0, 0x40, 0x0 ;  /* 0x000000000000781c */ /* 0x000fe20003f6e808 */
[----:B------:R-:W-:Y:S01]  /*2a9d0*/  IMAD.MOV.U32 R3, RZ, RZ, 0x1 ;  /* 0x00000001ff037424 */ /* 0x000fe200078e00ff */
[----:B------:R-:W-:-:S02]  /*2a9e0*/  ULDC UR9, c[0x0][0x144] ;  /* 0x0000510000097ab9 */ /* 0x000fc40000000800 */
[----:B------:R-:W-:-:S03]  /*2a9f0*/  UIMAD UR8, UR9, UR10, UR8 ;  /* 0x0000000a090872a4 */ /* 0x000fc6000f8e0208 */
[----:B------:R-:W-:Y:S02]  /*2aa00*/  ULDC UR9, c[0x0][0x148] ;  /* 0x0000520000097ab9 */ /* 0x000fe40000000800 */
[----:B------:R-:W-:-:S03]  /*2aa10*/  @UP0 UIMAD UR8, UR9, UR11, UR13 ;  /* 0x0000000b090802a4 */ /* 0x000fc6000f8e020d */
[----:B------:R-:W-:Y:S02]  /*2aa20*/  ULDC UR9, c[0x0][0x600] ;  /* 0x0001800000097ab9 */ /* 0x000fe40000000800 */
[----:B------:R-:W-:Y:S02]  /*2aa30*/  IMAD R12, R12, UR9, R9 ;  /* 0x000000090c0c7c24 */ /* 0x000fe4000f8e0209 */
[----:B------:R-:W-:Y:S01]  /*2aa40*/  IMAD.U32 R2, RZ, RZ, UR8 ;  /* 0x00000008ff027e24 */ /* 0x000fe2000f8e00ff */
[----:B------:R-:W-:-:S03]  /*2aa50*/  ULDC UR8, c[0x0][0x610] ;  /* 0x0001840000087ab9 */ /* 0x000fc60000000800 */
[----:B------:R-:W-:-:S05]  /*2aa60*/  IMAD R5, R5, UR8, R2 ;  /* 0x0000000805057c24 */ /* 0x000fca000f8e0202 */
[----:B------:R-:W-:Y:S02]  /*2aa70*/  SEL R2, R12, R5, P1 ;  /* 0x000000050c027207 */ /* 0x000fe40000800000 */
[----:B------:R-:W-:-:S07]  /*2aa80*/  SEL R5, R5, R12, P3 ;  /* 0x0000000c05057207 */ /* 0x000fce0001800000 */
.L_x_1070:
[----:B------:R-:W-:Y:S05]  /*2aa90*/  BSYNC B1 ;  /* 0x0000000000017941 */ /* 0x000fea0003800000 */
.L_x_1069:
[----:B------:R-:W-:-:S13]  /*2aaa0*/  LOP3.LUT P1, RZ, R3, 0xff, RZ, 0xc0, !PT ;  /* 0x000000ff03ff7812 */ /* 0x000fda000782c0ff */
[----:B------:R-:W-:Y:S05]  /*2aab0*/  @P1 BRA `(.L_x_1073) ;  /* 0xfffffff4001c1947 */ /* 0x000fea000383ffff */
[----:B------:R-:W-:Y:S05]  /*2aac0*/  BSYNC B0 ;  /* 0x0000000000007941 */ /* 0x000fea0003800000 */
.L_x_1061:
[----:B------:R-:W-:-:S03]  /*2aad0*/  UMOV UR8, 0xffffffff ;  /* 0xffffffff00087882 */ /* 0x000fc60000000000 */
[----:B------:R-:W-:Y:S05]  /*2aae0*/  BRA.DIV UR8, `(.L_x_1074) ;  /* 0x0000000608cc7947 */ /* 0x000fea000b800000 */
[----:B------:R-:W-:-:S13]  /*2aaf0*/  ELECT P6, URZ, PT ;  /* 0x00000000003f782f */ /* 0x000fda00038c0000 */
.L_x_1093:
[----:B------:R-:W-:Y:S04]  /*2ab00*/  BSSY B0, `(.L_x_1075) ;  /* 0x0000059000007945 */ /* 0x000fe80003800000 */
[----:B------:R-:W-:Y:S05]  /*2ab10*/  @!P6 BRA `(.L_x_1076) ;  /* 0x00000004005ce947 */ /* 0x000fea0003800000 */
[----:B------:R-:W-:-:S04]  /*2ab20*/  ULOP3.LUT UR8, UR38, 0x2, URZ, 0xfc, !UPT ;  /* 0x0000000226087892 */ /* 0x000fc8000f8efc3f */
[----:B------:R-:W-:-:S06]  /*2ab30*/  UISETP.NE.AND UP0, UPT, UR8, 0x3, UPT ;  /* 0x000000030800788c */ /* 0x000fcc000bf05270 */
[----:B------:R-:W-:-:S13]  /*2ab40*/  PLOP3.LUT P0, PT, PT, PT, UP0, 0x80, 0x0 ;  /* 0x000000000000781c */ /* 0x000fda0003f0f008 */
[----:B------:R-:W-:Y:S05]  /*2ab50*/  @!P0 BRA `(.L_x_1077) ;  /* 0x0000000000048947 */ /* 0x000fea0003800000 */
[----:B------:R-:W-:Y:S01]  /*2ab60*/  BPT.TRAP 0x1 ;  /* 0x000000040000795c */ /* 0x000fe20000300000 */
.L_x_1077:
[----:B------:R-:W0:Y:S01]  /*2ab70*/  S2R R3, SR_CgaCtaId ;  /* 0x0000000000037919 */ /* 0x000e220000008800 */
[----:B------:R-:W-:-:S04]  /*2ab80*/  MOV R2, 0x400 ;  /* 0x0000040000027802 */ /* 0x000fc80000000f00 */
[----:B0-----:R-:W-:Y:S02]  /*2ab90*/  LEA R2, R3, R2, 0x18 ;  /* 0x0000000203027211 */ /* 0x001fe400078ec0ff */
[----:B------:R-:W-:-:S03]  /*2aba0*/  SHF.L.U32 R3, R0, 0x1f, RZ ;  /* 0x0000001f00037819 */ /* 0x000fc600000006ff */
[----:B------:R-:W-:-:S04]  /*2abb0*/  VIADD R2, R2, 0x48 ;  /* 0x0000004802027836 */ /* 0x000fc80000000000 */
[----:B------:R-:W-:-:S04]  /*2abc0*/  IMAD R4, R7, 0x8, R2 ;  /* 0x0000000807047824 */ /* 0x000fc800078e0202 */
[----:B------:R-:W0:Y:S02]  /*2abd0*/  SYNCS.PHASECHK.TRANS64.TRYWAIT P0, [R4+URZ], R3 ;  /* 0x00000003040075a7 */ /* 0x000e24000800017f */
[----:B0-----:R-:W-:Y:S05]  /*2abe0*/  @!P0 BRA `(.L_x_1078) ;  /* 0x0000000400ac8947 */ /* 0x001fea0003800000 */
.L_x_1094:
[----:B------:R-:W-:-:S05]  /*2abf0*/  VIADD R7, R7, 0x1 ;  /* 0x0000000107077836 */ /* 0x000fca0000000000 */
[----:B------:R-:W-:-:S04]  /*2ac00*/  ISETP.NE.AND P0, PT, R7, 0x9, PT ;  /* 0x000000090700780c */ /* 0x000fc80003f05270 */
[----:B0-----:R-:W-:Y:S02]  /*2ac10*/  SEL R3, RZ, 0x1, P0 ;  /* 0x00000001ff037807 */ /* 0x001fe40000000000 */
[----:B------:R-:W-:Y:S02]  /*2ac20*/  SEL R7, R7, RZ, P0 ;  /* 0x000000ff07077207 */ /* 0x000fe40000000000 */
[----:B------:R-:W-:-:S03]  /*2ac30*/  LOP3.LUT R4, R0, R3, RZ, 0x3c, !PT ;  /* 0x0000000300047212 */ /* 0x000fc600078e3cff */
[----:B------:R-:W-:Y:S01]  /*2ac40*/  IMAD R3, R7, 0x8, R2 ;  /* 0x0000000807037824 */ /* 0x000fe200078e0202 */
[----:B------:R-:W-:-:S04]  /*2ac50*/  SHF.L.U32 R0, R4, 0x1f, RZ ;  /* 0x0000001f04007819 */ /* 0x000fc800000006ff */
[----:B------:R-:W0:Y:S02]  /*2ac60*/  SYNCS.PHASECHK.TRANS64.TRYWAIT P0, [R3+URZ], R0 ;  /* 0x00000000030075a7 */ /* 0x000e24000800017f */
[----:B0-----:R-:W-:Y:S05]  /*2ac70*/  @!P0 BRA `(.L_x_1079) ;  /* 0x00000004009c8947 */ /* 0x001fea0003800000 */
.L_x_1095:
[----:B0-----:R-:W-:-:S05]  /*2ac80*/  VIADD R0, R7, 0x1 ;  /* 0x0000000107007836 */ /* 0x001fca0000000000 */
[----:B------:R-:W-:-:S04]  /*2ac90*/  ISETP.NE.AND P0, PT, R0, 0x9, PT ;  /* 0x000000090000780c */ /* 0x000fc80003f05270 */
[----:B------:R-:W-:Y:S02]  /*2aca0*/  SEL R3, RZ, 0x1, P0 ;  /* 0x00000001ff037807 */ /* 0x000fe40000000000 */
[----:B------:R-:W-:Y:S02]  /*2acb0*/  SEL R5, R0, RZ, P0 ;  /* 0x000000ff00057207 */ /* 0x000fe40000000000 */
[----:B------:R-:W-:-:S03]  /*2acc0*/  LOP3.LUT R4, R4, R3, RZ, 0x3c, !PT ;  /* 0x0000000304047212 */ /* 0x000fc600078e3cff */
[----:B------:R-:W-:Y:S01]  /*2acd0*/  IMAD R3, R5, 0x8, R2 ;  /* 0x0000000805037824 */ /* 0x000fe200078e0202 */
[----:B------:R-:W-:-:S04]  /*2ace0*/  SHF.L.U32 R0, R4, 0x1f, RZ ;  /* 0x0000001f04007819 */ /* 0x000fc800000006ff */
[----:B------:R-:W0:Y:S02]  /*2acf0*/  SYNCS.PHASECHK.TRANS64.TRYWAIT P0, [R3+URZ], R0 ;  /* 0x00000000030075a7 */ /* 0x000e24000800017f */
[----:B0-----:R-:W-:Y:S05]  /*2ad00*/  @!P0 BRA `(.L_x_1080) ;  /* 0x00000004008c8947 */ /* 0x001fea0003800000 */
.L_x_1096:
        /* <DEDUP_REMOVED lines=9> */
.L_x_1097:
        /* <DEDUP_REMOVED lines=9> */
.L_x_1098:
        /* <DEDUP_REMOVED lines=9> */
.L_x_1099:
        /* <DEDUP_REMOVED lines=9> */
.L_x_1100:
        /* <DEDUP_REMOVED lines=9> */
.L_x_1101:
[----:B0-----:R-:W-:-:S05]  /*2afe0*/  VIADD R0, R5, 0x1 ;  /* 0x0000000105007836 */ /* 0x001fca0000000000 */
[----:B------:R-:W-:-:S04]  /*2aff0*/  ISETP.NE.AND P0, PT, R0, 0x9, PT ;  /* 0x000000090000780c */ /* 0x000fc80003f05270 */
[----:B------:R-:W-:Y:S02]  /*2b000*/  SEL R4, RZ, 0x1, P0 ;  /* 0x00000001ff047807 */ /* 0x000fe40000000000 */
[----:B------:R-:W-:Y:S02]  /*2b010*/  SEL R3, R0, RZ, P0 ;  /* 0x000000ff00037207 */ /* 0x000fe40000000000 */
[----:B------:R-:W-:-:S03]  /*2b020*/  LOP3.LUT R0, R7, R4, RZ, 0x3c, !PT ;  /* 0x0000000407007212 */ /* 0x000fc600078e3cff */
[----:B------:R-:W-:Y:S01]  /*2b030*/  IMAD R3, R3, 0x8, R2 ;  /* 0x0000000803037824 */ /* 0x000fe200078e0202 */
[----:B------:R-:W-:-:S07]  /*2b040*/  SHF.L.U32 R0, R0, 0x1f, RZ ;  /* 0x0000001f00007819 */ /* 0x000fce00000006ff */
.L_x_1086:
[----:B0-----:R0:W1:Y:S02]  /*2b050*/  SYNCS.PHASECHK.TRANS64.TRYWAIT P0, [R3+URZ], R0 ;  /* 0x00000000030075a7 */ /* 0x001064000800017f */
[----:B-1----:R-:W-:Y:S05]  /*2b060*/  @!P0 NANOSLEEP.SYNCS 0x989680 ;  /* 0x009896800000895d */ /* 0x002fea0003900000 */
[----:B------:R-:W1:Y:S02]  /*2b070*/  @!P0 SYNCS.PHASECHK.TRANS64 P0, [R3+URZ], R0 ;  /* 0x00000000030085a7 */ /* 0x000e64000800007f */
[----:B-1----:R-:W-:Y:S05]  /*2b080*/  @!P0 BRA `(.L_x_1086) ;  /* 0xfffffffc00f08947 */ /* 0x002fea000383ffff */
.L_x_1076:
[----:B------:R-:W-:Y:S05]  /*2b090*/  BSYNC B0 ;  /* 0x0000000000007941 */ /* 0x000fea0003800000 */
.L_x_1075:
[----:B------:R-:W-:Y:S05]  /*2b0a0*/  EXIT ;  /* 0x000000000000794d */ /* 0x000fea0003800000 */
.L_x_18:
[----:B-1----:R1:W3:Y:S02]  /*2b0b0*/  SYNCS.PHASECHK.TRANS64.TRYWAIT P1, [R3+URZ], R2 ;  /* 0x00000002030075a7 */ /* 0x0022e4000802017f */
[----:B---3--:R-:W-:Y:S05]  /*2b0c0*/  @!P1 NANOSLEEP.SYNCS 0x989680 ;  /* 0x009896800000995d */ /* 0x008fea0003900000 */
[----:B------:R-:W3:Y:S02]  /*2b0d0*/  @!P1 SYNCS.PHASECHK.TRANS64 P1, [R3+URZ], R2 ;  /* 0x00000002030095a7 */ /* 0x000ee4000802007f */
[----:B---3--:R-:W-:Y:S05]  /*2b0e0*/  @!P1 BRA `(.L_x_18) ;  /* 0xfffffffc00f09947 */ /* 0x008fea000383ffff */
[----:B------:R-:W-:Y:S05]  /*2b0f0*/  BRA `(.L_x_17) ;  /* 0xfffffd6400287947 */ /* 0x000fea000383ffff */
.L_x_23:
[----:B-1----:R1:W3:Y:S02]  /*2b100*/  SYNCS.PHASECHK.TRANS64.TRYWAIT P1, [R5+URZ], R6 ;  /* 0x00000006050075a7 */ /* 0x0022e4000802017f */
[----:B---3--:R-:W-:Y:S05]  /*2b110*/  @!P1 NANOSLEEP.SYNCS 0x989680 ;  /* 0x009896800000995d */ /* 0x008fea0003900000 */
[----:B------:R-:W3:Y:S02]  /*2b120*/  @!P1 SYNCS.PHASECHK.TRANS64 P1, [R5+URZ], R6 ;  /* 0x00000006050095a7 */ /* 0x000ee4000802007f */
[----:B---3--:R-:W-:Y:S05]  /*2b130*/  @!P1 BRA `(.L_x_23) ;  /* 0xfffffffc00f09947 */ /* 0x008fea000383ffff */
[----:B------:R-:W-:Y:S05]  /*2b140*/  BRA `(.L_x_22) ;  /* 0xfffffd7000fc7947 */ /* 0x000fea000383ffff */
.L_x_1062:
[----:B------:R-:W-:Y:S01]  /*2b150*/  BSSY B1, `(.L_x_1087) ;  /* 0x0000006000017945 */ /* 0x000fe20003800000 */
[----:B------:R-:W-:-:S07]  /*2b160*/  IMAD.MOV.U32 R15, RZ, RZ, -0x1 ;  /* 0xffffffffff0f7424 */ /* 0x000fce00078e00ff */
[----:B------:R-:W-:Y:S05]  /*2b170*/  WARPSYNC.COLLECTIVE R15, `(.L_x_1088) ;  /* 0x000000000f0c7348 */ /* 0x000fea0003c00000 */
[----:B------:R-:W-:Y:S02]  /*2b180*/  ELECT P6, UR62, PT ;  /* 0x00000000003e782f */ /* 0x000fe400038c0000 */
[----:B------:R-:W-:Y:S01]  /*2b190*/  MOV R14, UR62 ;  /* 0x0000003e000e7c02 */ /* 0x000fe20008000f00 */
[----:B------:R-:W-:Y:S10]  /*2b1a0*/  ENDCOLLECTIVE ;  /* 0x000000000000791b */ /* 0x000ff40003800000 */
.L_x_1088:
[----:B------:R-:W-:Y:S05]  /*2b1b0*/  BSYNC B1 ;  /* 0x0000000000017941 */ /* 0x000fea0003800000 */
.L_x_1087:
[----:B------:R-:W-:Y:S05]  /*2b1c0*/  BRA `(.L_x_1089) ;  /* 0xffffffec00647947 */ /* 0x000fea000383ffff */
.L_x_1065:
[----:B-1----:R1:W2:Y:S02]  /*2b1d0*/  SYNCS.PHASECHK.TRANS64.TRYWAIT P1, [R15+URZ+0x48], R12 ;  /* 0x0000480c0f0075a7 */ /* 0x0022a4000802017f */
[----:B--2---:R-:W-:Y:S05]  /*2b1e0*/  @!P1 NANOSLEEP.SYNCS 0x989680 ;  /* 0x009896800000995d */ /* 0x004fea0003900000 */
[----:B------:R-:W2:Y:S02]  /*2b1f0*/  @!P1 SYNCS.PHASECHK.TRANS64 P1, [R15+URZ+0x48], R12 ;  /* 0x0000480c0f0095a7 */ /* 0x000ea4000802007f */
[----:B--2---:R-:W-:Y:S05]  /*2b200*/  @!P1 BRA `(.L_x_1065) ;  /* 0xfffffffc00f09947 */ /* 0x004fea000383ffff */
[----:B------:R-:W-:Y:S05]  /*2b210*/  BRA `(.L_x_1090) ;  /* 0xffffffec00987947 */ /* 0x000fea000383ffff */
.L_x_1074:
[----:B------:R-:W-:Y:S01]  /*2b220*/  BSSY B0, `(.L_x_1091) ;  /* 0x0000006000007945 */ /* 0x000fe20003800000 */
[----:B------:R-:W-:-:S07]  /*2b230*/  IMAD.MOV.U32 R15, RZ, RZ, -0x1 ;  /* 0xffffffffff0f7424 */ /* 0x000fce00078e00ff */
[----:B------:R-:W-:Y:S05]  /*2b240*/  WARPSYNC.COLLECTIVE R15, `(.L_x_1092) ;  /* 0x000000000f0c7348 */ /* 0x000fea0003c00000 */
[----:B------:R-:W-:Y:S02]  /*2b250*/  ELECT P6, UR62, PT ;  /* 0x00000000003e782f */ /* 0x000fe400038c0000 */
[----:B------:R-:W-:Y:S01]  /*2b260*/  MOV R14, UR62 ;  /* 0x0000003e000e7c02 */ /* 0x000fe20008000f00 */
[----:B------:R-:W-:Y:S10]  /*2b270*/  ENDCOLLECTIVE ;  /* 0x000000000000791b */ /* 0x000ff40003800000 */
.L_x_1092:
[----:B------:R-:W-:Y:S05]  /*2b280*/  BSYNC B0 ;  /* 0x0000000000007941 */ /* 0x000fea0003800000 */
.L_x_1091:
[----:B------:R-:W-:Y:S05]  /*2b290*/  BRA `(.L_x_1093) ;  /* 0xfffffff800187947 */ /* 0x000fea000383ffff */
.L_x_1078:
[----:B0-----:R0:W1:Y:S02]  /*2b2a0*/  SYNCS.PHASECHK.TRANS64.TRYWAIT P0, [R4+URZ], R3 ;  /* 0x00000003040075a7 */ /* 0x001064000800017f */
[----:B-1----:R-:W-:Y:S05]  /*2b2b0*/  @!P0 NANOSLEEP.SYNCS 0x989680 ;  /* 0x009896800000895d */ /* 0x002fea0003900000 */
[----:B------:R-:W1:Y:S02]  /*2b2c0*/  @!P0 SYNCS.PHASECHK.TRANS64 P0, [R4+URZ], R3 ;  /* 0x00000003040085a7 */ /* 0x000e64000800007f */
[----:B-1----:R-:W-:Y:S05]  /*2b2d0*/  @!P0 BRA `(.L_x_1078) ;  /* 0xfffffffc00f08947 */ /* 0x002fea000383ffff */
[----:B------:R-:W-:Y:S05]  /*2b2e0*/  BRA `(.L_x_1094) ;  /* 0xfffffff800407947 */ /* 0x000fea000383ffff */
.L_x_1079:
[----:B0-----:R0:W1:Y:S02]  /*2b2f0*/  SYNCS.PHASECHK.TRANS64.TRYWAIT P0, [R3+URZ], R0 ;  /* 0x00000000030075a7 */ /* 0x001064000800017f */
[----:B-1----:R-:W-:Y:S05]  /*2b300*/  @!P0 NANOSLEEP.SYNCS 0x989680 ;  /* 0x009896800000895d */ /* 0x002fea0003900000 */
[----:B------:R-:W1:Y:S02]  /*2b310*/  @!P0 SYNCS.PHASECHK.TRANS64 P0, [R3+URZ], R0 ;  /* 0x00000000030085a7 */ /* 0x000e64000800007f */
[----:B-1----:R-:W-:Y:S05]  /*2b320*/  @!P0 BRA `(.L_x_1079) ;  /* 0xfffffffc00f08947 */ /* 0x002fea000383ffff */
[----:B------:R-:W-:Y:S05]  /*2b330*/  BRA `(.L_x_1095) ;  /* 0xfffffff800507947 */ /* 0x000fea000383ffff */
.L_x_1080:
[----:B0-----:R0:W1:Y:S02]  /*2b340*/  SYNCS.PHASECHK.TRANS64.TRYWAIT P0, [R3+URZ], R0 ;  /* 0x00000000030075a7 */ /* 0x001064000800017f */
[----:B-1----:R-:W-:Y:S05]  /*2b350*/  @!P0 NANOSLEEP.SYNCS 0x989680 ;  /* 0x009896800000895d */ /* 0x002fea0003900000 */
[----:B------:R-:W1:Y:S02]  /*2b360*/  @!P0 SYNCS.PHASECHK.TRANS64 P0, [R3+URZ], R0 ;  /* 0x00000000030085a7 */ /* 0x000e64000800007f */
[----:B-1----:R-:W-:Y:S05]  /*2b370*/  @!P0 BRA `(.L_x_1080) ;  /* 0xfffffffc00f08947 */ /* 0x002fea000383ffff */
[----:B------:R-:W-:Y:S05]  /*2b380*/  BRA `(.L_x_1096) ;  /* 0xfffffff800607947 */ /* 0x000fea000383ffff */
.L_x_1081:
[----:B0-----:R0:W1:Y:S02]  /*2b390*/  SYNCS.PHASECHK.TRANS64.TRYWAIT P0, [R3+URZ], R0 ;  /* 0x00000000030075a7 */ /* 0x001064000800017f */
[----:B-1----:R-:W-:Y:S05]  /*2b3a0*/  @!P0 NANOSLEEP.SYNCS 0x989680 ;  /* 0x009896800000895d */ /* 0x002fea0003900000 */
[----:B------:R-:W1:Y:S02]  /*2b3b0*/  @!P0 SYNCS.PHASECHK.TRANS64 P0, [R3+URZ], R0 ;  /* 0x00000000030085a7 */ /* 0x000e64000800007f */
[----:B-1----:R-:W-:Y:S05]  /*2b3c0*/  @!P0 BRA `(.L_x_1081) ;  /* 0xfffffffc00f08947 */ /* 0x002fea000383ffff */
[----:B------:R-:W-:Y:S05]  /*2b3d0*/  BRA `(.L_x_1097) ;  /* 0xfffffff800707947 */ /* 0x000fea000383ffff */
.L_x_1082:
[----:B0-----:R0:W1:Y:S02]  /*2b3e0*/  SYNCS.PHASECHK.TRANS64.TRYWAIT P0, [R3+URZ], R0 ;  /* 0x00000000030075a7 */ /* 0x001064000800017f */
[----:B-1----:R-:W-:Y:S05]  /*2b3f0*/  @!P0 NANOSLEEP.SYNCS 0x989680 ;  /* 0x009896800000895d */ /* 0x002fea0003900000 */
[----:B------:R-:W1:Y:S02]  /*2b400*/  @!P0 SYNCS.PHASECHK.TRANS64 P0, [R3+URZ], R0 ;  /* 0x00000000030085a7 */ /* 0x000e64000800007f */
[----:B-1----:R-:W-:Y:S05]  /*2b410*/  @!P0 BRA `(.L_x_1082) ;  /* 0xfffffffc00f08947 */ /* 0x002fea000383ffff */
[----:B------:R-:W-:Y:S05]  /*2b420*/  BRA `(.L_x_1098) ;  /* 0xfffffff800807947 */ /* 0x000fea000383ffff */
.L_x_1083:
[----:B0-----:R0:W1:Y:S02]  /*2b430*/  SYNCS.PHASECHK.TRANS64.TRYWAIT P0, [R3+URZ], R0 ;  /* 0x00000000030075a7 */ /* 0x001064000800017f */
[----:B-1----:R-:W-:Y:S05]  /*2b440*/  @!P0 NANOSLEEP.SYNCS 0x989680 ;  /* 0x009896800000895d */ /* 0x002fea0003900000 */
[----:B------:R-:W1:Y:S02]  /*2b450*/  @!P0 SYNCS.PHASECHK.TRANS64 P0, [R3+URZ], R0 ;  /* 0x00000000030085a7 */ /* 0x000e64000800007f */
[----:B-1----:R-:W-:Y:S05]  /*2b460*/  @!P0 BRA `(.L_x_1083) ;  /* 0xfffffffc00f08947 */ /* 0x002fea000383ffff */
[----:B------:R-:W-:Y:S05]  /*2b470*/  BRA `(.L_x_1099) ;  /* 0xfffffff800907947 */ /* 0x000fea000383ffff */
.L_x_1084:
[----:B0-----:R0:W1:Y:S02]  /*2b480*/  SYNCS.PHASECHK.TRANS64.TRYWAIT P0, [R3+URZ], R0 ;  /* 0x00000000030075a7 */ /* 0x001064000800017f */
[----:B-1----:R-:W-:Y:S05]  /*2b490*/  @!P0 NANOSLEEP.SYNCS 0x989680 ;  /* 0x009896800000895d */ /* 0x002fea0003900000 */
[----:B------:R-:W1:Y:S02]  /*2b4a0*/  @!P0 SYNCS.PHASECHK.TRANS64 P0, [R3+URZ], R0 ;  /* 0x00000000030085a7 */ /* 0x000e64000800007f */
[----:B-1----:R-:W-:Y:S05]  /*2b4b0*/  @!P0 BRA `(.L_x_1084) ;  /* 0xfffffffc00f08947 */ /* 0x002fea000383ffff */
[----:B------:R-:W-:Y:S05]  /*2b4c0*/  BRA `(.L_x_1100) ;  /* 0xfffffff800a07947 */ /* 0x000fea000383ffff */
.L_x_1085:
[----:B0-----:R0:W1:Y:S02]  /*2b4d0*/  SYNCS.PHASECHK.TRANS64.TRYWAIT P0, [R3+URZ], R0 ;  /* 0x00000000030075a7 */ /* 0x001064000800017f */
[----:B-1----:R-:W-:Y:S05]  /*2b4e0*/  @!P0 NANOSLEEP.SYNCS 0x989680 ;  /* 0x009896800000895d */ /* 0x002fea0003900000 */
[----:B------:R-:W1:Y:S02]  /*2b4f0*/  @!P0 SYNCS.PHASECHK.TRANS64 P0, [R3+URZ], R0 ;  /* 0x00000000030085a7 */ /* 0x000e64000800007f */
[----:B-1----:R-:W-:Y:S05]  /*2b500*/  @!P0 BRA `(.L_x_1085) ;  /* 0xfffffffc00f08947 */ /* 0x002fea000383ffff */
[----:B------:R-:W-:Y:S05]  /*2b510*/  BRA `(.L_x_1101) ;  /* 0xfffffff800b07947 */ /* 0x000fea000383ffff */
.L_x_1102:
[----:B------:R-:W-:-:S00]  /*2b520*/  BRA `(.L_x_1102) ;  /* 0xfffffffc00fc7947 */ /* 0x000fc0000383ffff */
[----:B------:R-:W-:-:S00]  /*2b530*/  NOP ;  /* 0x0000000000007918 */ /* 0x000fc00000000000 */
        /* <DEDUP_REMOVED lines=12> */
.L_x_1103:


//--------------------- .nv.global.init           --------------------------
	.section	.nv.global.init,"aw",@progbits
.nv.global.init:
	.type		$str$22,@object
	.size		$str$22,($str$23 - $str$22)
$str$22:
        /*0000*/ 	.byte	0x6b, 0x5f, 0x74, 0x69, 0x6c, 0x65, 0x5f, 0x63, 0x6f, 0x75, 0x6e, 0x74, 0x20, 0x3e, 0x3d, 0x20
        /*0010*/ 	.byte	0x31, 0x00
	.type		$str$23,@object
	.size		$str$23,(__unnamed_1 - $str$23)
$str$23:
        /*0012*/ 	.byte	0x2f, 0x74, 0x6d, 0x70, 0x2f, 0x63, 0x75, 0x74, 0x6c, 0x61, 0x73, 0x73, 0x5f, 0x73, 0x77, 0x65
        /*0022*/ 	.byte	0x65, 0x70, 0x5f, 0x73, 0x72, 0x63, 0x2f, 0x69, 0x6e, 0x63, 0x6c, 0x75, 0x64, 0x65, 0x2f, 0x63
        /*0032*/ 	.byte	0x75, 0x74, 0x6c, 0x61, 0x73, 0x73, 0x2f, 0x67, 0x65, 0x6d, 0x6d, 0x2f, 0x63, 0x6f, 0x6c, 0x6c
        /*0042*/ 	.byte	0x65, 0x63, 0x74, 0x69, 0x76, 0x65, 0x2f, 0x73, 0x6d, 0x39, 0x30, 0x5f, 0x6d, 0x6d, 0x61, 0x5f
        /*0052*/ 	.byte	0x74, 0x6d, 0x61, 0x5f, 0x67, 0x6d, 0x6d, 0x61, 0x5f, 0x73, 0x73, 0x5f, 0x77, 0x61, 0x72, 0x70
        /*0062*/ 	.byte	0x73, 0x70, 0x65, 0x63, 0x69, 0x61, 0x6c, 0x69, 0x7a, 0x65, 0x64, 0x2e, 0x68, 0x70, 0x70, 0x00
	.type		__unnamed_1,@object
	.size		__unnamed_1,(.L_0 - __unnamed_1)
__unnamed_1:
        /* <DEDUP_REMOVED lines=173> */
        /*0b42*/ 	.byte	0x5d, 0x00
.L_0:


//--------------------- .nv.shared._ZN7cutlass13device_kernelINS_4gemm6kernel13GemmUniversalIN4cute5tupleIJiiiiEEENS1_10collective13CollectiveMmaINS1_34MainloopSm90TmaGmmaWarpSpecializedILi9ENS5_IJNS4_1CILi1EEESB_SB_EEENS1_35KernelTmaWarpSpecializedCooperativeEEENS5_IJNSA_ILi512EEENSA_ILi256EEENSA_ILi32EEEEEEaNS5_IJlSB_lEEEaSJ_NS4_8TiledMMAINS4_8MMA_AtomIJNS4_4SM904GMMA27MMA_64x256x32_S32S8S8_SS_TNEEEENS4_6LayoutINS5_IJNSA_ILi2EEESB_SB_EEENS5_IJSB_NSA_ILi0EEEST_EEEEENS5_IJNS4_10UnderscoreESW_SW_EEEEENS4_13SM90_TMA_LOADENS4_14ComposedLayoutINS4_7SwizzleILi1ELi4ELi3EEENS4_18smem_ptr_flag_bitsILi8EEENSQ_INS5_IJNSA_ILi8EEESH_EEENS5_IJSH_SB_EEEEEEEvNS4_8identityESZ_S19_vS1A_EENS_8epilogue10collective6detail29Sm90TmaWarpSpecializedAdapterINS1D_15DefaultEpilogueIaSJ_SJ_NS1C_6thread17LinearCombinationIaLi1EiiLNS1H_9ScaleType4KindE0ELNS_15FloatRoundStyleE2EaEENS1_15EpilogueDefaultEEEEEvvEEEEvNT_6ParamsE --------------------------
	.section	.nv.shared._ZN7cutlass13device_kernelINS_4gemm6kernel13GemmUniversalIN4cute5tupleIJiiiiEEENS1_10collective13CollectiveMmaINS1_34MainloopSm90TmaGmmaWarpSpecializedILi9ENS5_IJNS4_1CILi1EEESB_SB_EEENS1_35KernelTmaWarpSpecializedCooperativeEEENS5_IJNSA_ILi512EEENSA_ILi256EEENSA_ILi32EEEEEEaNS5_IJlSB_lEEEaSJ_NS4_8TiledMMAINS4_8MMA_AtomIJNS4_4SM904GMMA27MMA_64x256x32_S32S8S8_SS_TNEEEENS4_6LayoutINS5_IJNSA_ILi2EEESB_SB_EEENS5_IJSB_NSA_ILi0EEEST_EEEEENS5_IJNS4_10UnderscoreESW_SW_EEEEENS4_13SM90_TMA_LOADENS4_14ComposedLayoutINS4_7SwizzleILi1ELi4ELi3EEENS4_18smem_ptr_flag_bitsILi8EEENSQ_INS5_IJNSA_ILi8EEESH_EEENS5_IJSH_SB_EEEEEEEvNS4_8identityESZ_S19_vS1A_EENS_8epilogue10collective6detail29Sm90TmaWarpSpecializedAdapterINS1D_15DefaultEpilogueIaSJ_SJ_NS1C_6thread17LinearCombinationIaLi1EiiLNS1H_9ScaleType4KindE0ELNS_15FloatRoundStyleE2EaEENS1_15EpilogueDefaultEEEEEvvEEEEvNT_6ParamsE,"aw",@nobits
	.sectionflags	@""
	.align	16
	.zero		1024


//--------------------- .nv.shared.reserved.0     --------------------------
	.section	.nv.shared.reserved.0,"aw",@nobits
	.weak		__nv_reservedSMEM_offset_0_alias
	.size		__nv_reservedSMEM_offset_0_alias, 0, 0
	.other		__nv_reservedSMEM_offset_0_alias,@"STO_CUDA_RESERVED_SHARED STV_DEFAULT"
__nv_reservedSMEM_offset_0_alias:
	.zero		0


//--------------------- .nv.global                --------------------------
	.section	.nv.global,"aw",@nobits
.nv.global:
	.type		_ZN39_INTERNAL_8a9bd8d2_4_k_cu_67ce5890_54904cute1_E,@object
	.size		_ZN39_INTERNAL_8a9bd8d2_4_k_cu_67ce5890_54904cute1_E,(_ZN39_INTERNAL_8a9bd8d2_4_k_cu_67ce5890_54904cuda3std3__45__cpo6cbeginE - _ZN39_INTERNAL_8a9bd8d2_4_k_cu_67ce5890_54904cute1_E)
_ZN39_INTERNAL_8a9bd8d2_4_k_cu_67ce5890_54904cute1_E:
	.zero		1
	.type		_ZN39_INTERNAL_8a9bd8d2_4_k_cu_67ce5890_54904cuda3std3__45__cpo6cbeginE,@object
	.size		_ZN39_INTERNAL_8a9bd8d2_4_k_cu_67ce5890_54904cuda3std3__45__cpo6cbeginE,(_ZN39_INTERNAL_8a9bd8d2_4_k_cu_67ce5890_54904cuda3std3__48in_placeE - _ZN39_INTERNAL_8a9bd8d2_4_k_cu_67ce5890_54904cuda3std3__45__cpo6cbeginE)
_ZN39_INTERNAL_8a9bd8d2_4_k_cu_67ce5890_54904cuda3std3__45__cpo6cbeginE:
	.zero		1
	.type		_ZN39_INTERNAL_8a9bd8d2_4_k_cu_67ce5890_54904cuda3std3__48in_placeE,@object
	.size		_ZN39_INTERNAL_8a9bd8d2_4_k_cu_67ce5890_54904cuda3std3__48in_placeE,(_ZN39_INTERNAL_8a9bd8d2_4_k_cu_67ce5890_54904cuda3std6ranges3__45__cpo9iter_moveE - _ZN39_INTERNAL_8a9bd8d2_4_k_cu_67ce5890_54904cuda3std3__48in_placeE)
_ZN39_INTERNAL_8a9bd8d2_4_k_cu_67ce5890_54904cuda3std3__48in_placeE:
	.zero		1
	.type		_ZN39_INTERNAL_8a9bd8d2_4_k_cu_67ce5890_54904cuda3std6ranges3__45__cpo9iter_moveE,@object
	.size		_ZN39_INTERNAL_8a9bd8d2_4_k_cu_67ce5890_54904cuda3std6ranges3__45__cpo9iter_moveE,(_ZN39_INTERNAL_8a9bd8d2_4_k_cu_67ce5890_54904cuda3std3__45__cpo5beginE - _ZN39_INTERNAL_8a9bd8d2_4_k_cu_67ce5890_54904cuda3std6ranges3__45__cpo9iter_moveE)
_ZN39_INTERNAL_8a9bd8d2_4_k_cu_67ce5890_54904cuda3std6ranges3__45__cpo9iter_moveE:
	.zero		1
	.type		_ZN39_INTERNAL_8a9bd8d2_4_k_cu_67ce5890_54904cuda3std3__45__cpo5beginE,@object
	.size		_ZN39_INTERNAL_8a9bd8d2_4_k_cu_67ce5890_54904cuda3std3__45__cpo5beginE,(_ZN39_INTERNAL_8a9bd8d2_4_k_cu_67ce5890_54904cuda3std3__441_GLOBAL__N__8a9bd8d2_4_k_cu_67ce5890_54906ignoreE - _ZN39_INTERNAL_8a9bd8d2_4_k_cu_67ce5890_54904cuda3std3__45__cpo5beginE)
_ZN39_INTERNAL_8a9bd8d2_4_k_cu_67ce5890_54904cuda3std3__45__cpo5beginE:
	.zero		1
	.type		_ZN39_INTERNAL_8a9bd8d2_4_k_cu_67ce5890_54904cuda3std3__441_GLOBAL__N__8a9bd8d2_4_k_cu_67ce5890_54906ignoreE,@object
	.size		_ZN39_INTERNAL_8a9bd8d2_4_k_cu_67ce5890_54904cuda3std3__441_GLOBAL__N__8a9bd8d2_4_k_cu_67ce5890_54906ignoreE,(_ZN39_INTERNAL_8a9bd8d2_4_k_cu_67ce5890_54904cute7productE - _ZN39_INTERNAL_8a9bd8d2_4_k_cu_67ce5890_54904cuda3std3__441_GLOBAL__N__8a9bd8d2_4_k_cu_67ce5890_54906ignoreE)
_ZN39_INTERNAL_8a9bd8d2_4_k_cu_67ce5890_54904cuda3std3__441_GLOBAL__N__8a9bd8d2_4_k_cu_67ce5890_54906ignoreE:
	.zero		1
	.type		_ZN39_INTERNAL_8a9bd8d2_4_k_cu_67ce5890_54904cute7productE,@object
	.size		_ZN39_INTERNAL_8a9bd8d2_4_k_cu_67ce5890_54904cute7productE,(_ZN39_INTERNAL_8a9bd8d2_4_k_cu_67ce5890_54904cuda3std3__45__cpo3endE - _ZN39_INTERNAL_8a9bd8d2_4_k_cu_67ce5890_54904cute7productE)
_ZN39_INTERNAL_8a9bd8d2_4_k_cu_67ce5890_54904cute7productE:
	.zero		1
	.type		_ZN39_INTERNAL_8a9bd8d2_4_k_cu_67ce5890_54904cuda3std3__45__cpo3endE,@object
	.size		_ZN39_INTERNAL_8a9bd8d2_4_k_cu_67ce5890_54904cuda3std3__45__cpo3endE,(_ZN39_INTERNAL_8a9bd8d2_4_k_cu_67ce5890_54904cuda3std3__419piecewise_constructE - _ZN39_INTERNAL_8a9bd8d2_4_k_cu_67ce5890_54904cuda3std3__45__cpo3endE)
_ZN39_INTERNAL_8a9bd8d2_4_k_cu_67ce5890_54904cuda3std3__45__cpo3endE:
	.zero		1
	.type		_ZN39_INTERNAL_8a9bd8d2_4_k_cu_67ce5890_54904cuda3std3__419piecewise_constructE,@object
	.size		_ZN39_INTERNAL_8a9bd8d2_4_k_cu_67ce5890_54904cuda3std3__419piecewise_constructE,(_ZN39_INTERNAL_8a9bd8d2_4_k_cu_67ce5890_54904cuda3std3__45__cpo4cendE - _ZN39_INTERNAL_8a9bd8d2_4_k_cu_67ce5890_54904cuda3std3__419piecewise_constructE)
_ZN39_INTERNAL_8a9bd8d2_4_k_cu_67ce5890_54904cuda3std3__419piecewise_constructE:
	.zero		1
	.type		_ZN39_INTERNAL_8a9bd8d2_4_k_cu_67ce5890_54904cuda3std3__45__cpo4cendE,@object
	.size		_ZN39_INTERNAL_8a9bd8d2_4_k_cu_67ce5890_54904cuda3std3__45__cpo4cendE,(_ZN39_INTERNAL_8a9bd8d2_4_k_cu_67ce5890_54904cuda3std6ranges3__45__cpo4swapE - _ZN39_INTERNAL_8a9bd8d2_4_k_cu_67ce5890_54904cuda3std3__45__cpo4cendE)
_ZN39_INTERNAL_8a9bd8d2_4_k_cu_67ce5890_54904cuda3std3__45__cpo4cendE:
	.zero		1
	.type		_ZN39_INTERNAL_8a9bd8d2_4_k_cu_67ce5890_54904cuda3std6ranges3__45__cpo4swapE,@object
	.size		_ZN39_INTERNAL_8a9bd8d2_4_k_cu_67ce5890_54904cuda3std6ranges3__45__cpo4swapE,(.L_8 - _ZN39_INTERNAL_8a9bd8d2_4_k_cu_67ce5890_54904cuda3std6ranges3__45__cpo4swapE)
_ZN39_INTERNAL_8a9bd8d2_4_k_cu_67ce5890_54904cuda3std6ranges3__45__cpo4swapE:
	.zero		1
.L_8:


//--------------------- .nv.constant0._ZN7cutlass13device_kernelINS_4gemm6kernel13GemmUniversalIN4cute5tupleIJiiiiEEENS1_10collective13CollectiveMmaINS1_34MainloopSm90TmaGmmaWarpSpecializedILi9ENS5_IJNS4_1CILi1EEESB_SB_EEENS1_35KernelTmaWarpSpecializedCooperativeEEENS5_IJNSA_ILi512EEENSA_ILi256EEENSA_ILi32EEEEEEaNS5_IJlSB_lEEEaSJ_NS4_8TiledMMAINS4_8MMA_AtomIJNS4_4SM904GMMA27MMA_64x256x32_S32S8S8_SS_TNEEEENS4_6LayoutINS5_IJNSA_ILi2EEESB_SB_EEENS5_IJSB_NSA_ILi0EEEST_EEEEENS5_IJNS4_10UnderscoreESW_SW_EEEEENS4_13SM90_TMA_LOADENS4_14ComposedLayoutINS4_7SwizzleILi1ELi4ELi3EEENS4_18smem_ptr_flag_bitsILi8EEENSQ_INS5_IJNSA_ILi8EEESH_EEENS5_IJSH_SB_EEEEEEEvNS4_8identityESZ_S19_vS1A_EENS_8epilogue10collective6detail29Sm90TmaWarpSpecializedAdapterINS1D_15DefaultEpilogueIaSJ_SJ_NS1C_6thread17LinearCombinationIaLi1EiiLNS1H_9ScaleType4KindE0ELNS_15FloatRoundStyleE2EaEENS1_15EpilogueDefaultEEEEEvvEEEEvNT_6ParamsE --------------------------
	.section	.nv.constant0._ZN7cutlass13device_kernelINS_4gemm6kernel13GemmUniversalIN4cute5tupleIJiiiiEEENS1_10collective13CollectiveMmaINS1_34MainloopSm90TmaGmmaWarpSpecializedILi9ENS5_IJNS4_1CILi1EEESB_SB_EEENS1_35KernelTmaWarpSpecializedCooperativeEEENS5_IJNSA_ILi512EEENSA_ILi256EEENSA_ILi32EEEEEEaNS5_IJlSB_lEEEaSJ_NS4_8TiledMMAINS4_8MMA_AtomIJNS4_4SM904GMMA27MMA_64x256x32_S32S8S8_SS_TNEEEENS4_6LayoutINS5_IJNSA_ILi2EEESB_SB_EEENS5_IJSB_NSA_ILi0EEEST_EEEEENS5_IJNS4_10UnderscoreESW_SW_EEEEENS4_13SM90_TMA_LOADENS4_14ComposedLayoutINS4_7SwizzleILi1ELi4ELi3EEENS4_18smem_ptr_flag_bitsILi8EEENSQ_INS5_IJNSA_ILi8EEESH_EEENS5_IJSH_SB_EEEEEEEvNS4_8identityESZ_S19_vS1A_EENS_8epilogue10collective6detail29Sm90TmaWarpSpecializedAdapterINS1D_15DefaultEpilogueIaSJ_SJ_NS1C_6thread17LinearCombinationIaLi1EiiLNS1H_9ScaleType4KindE0ELNS_15FloatRoundStyleE2EaEENS1_15EpilogueDefaultEEEEEvvEEEEvNT_6ParamsE,"a",@progbits
	.sectionflags	@""
	.align	4
.nv.constant0._ZN7cutlass13device_kernelINS_4gemm6kernel13GemmUniversalIN4cute5tupleIJiiiiEEENS1_10collective13CollectiveMmaINS1_34MainloopSm90TmaGmmaWarpSpecializedILi9ENS5_IJNS4_1CILi1EEESB_SB_EEENS1_35KernelTmaWarpSpecializedCooperativeEEENS5_IJNSA_ILi512EEENSA_ILi256EEENSA_ILi32EEEEEEaNS5_IJlSB_lEEEaSJ_NS4_8TiledMMAINS4_8MMA_AtomIJNS4_4SM904GMMA27MMA_64x256x32_S32S8S8_SS_TNEEEENS4_6LayoutINS5_IJNSA_ILi2EEESB_SB_EEENS5_IJSB_NSA_ILi0EEEST_EEEEENS5_IJNS4_10UnderscoreESW_SW_EEEEENS4_13SM90_TMA_LOADENS4_14ComposedLayoutINS4_7SwizzleILi1ELi4ELi3EEENS4_18smem_ptr_flag_bitsILi8EEENSQ_INS5_IJNSA_ILi8EEESH_EEENS5_IJSH_SB_EEEEEEEvNS4_8identityESZ_S19_vS1A_EENS_8epilogue10collective6detail29Sm90TmaWarpSpecializedAdapterINS1D_15DefaultEpilogueIaSJ_SJ_NS1C_6thread17LinearCombinationIaLi1EiiLNS1H_9ScaleType4KindE0ELNS_15FloatRoundStyleE2EaEENS1_15EpilogueDefaultEEEEEvvEEEEvNT_6ParamsE:
	.zero		1664


//--------------------- SYMBOLS --------------------------

	.type		.nv.reservedSmem.offset0,@object
	.size		.nv.reservedSmem.offset0,0x4
	.type		__assertfail,@function
